//
// Generated by NVIDIA NVVM Compiler
//
// Compiler Build ID: CL-36424714
// Cuda compilation tools, release 13.0, V13.0.88
// Based on NVVM 20.0.0
//

.version 9.0
.target sm_100
.address_size 64

	// .globl	_Z14one_hot_kernelPKxPfii
.extern .shared .align 16 .b8 sdata[];
.global .align 4 .b8 __cudart_i2opi_f[24] = {65, 144, 67, 60, 153, 149, 98, 219, 192, 221, 52, 245, 209, 87, 39, 252, 41, 21, 68, 78, 110, 131, 249, 162};

.visible .entry _Z14one_hot_kernelPKxPfii(
	.param .u64 .ptr .align 1 _Z14one_hot_kernelPKxPfii_param_0,
	.param .u64 .ptr .align 1 _Z14one_hot_kernelPKxPfii_param_1,
	.param .u32 _Z14one_hot_kernelPKxPfii_param_2,
	.param .u32 _Z14one_hot_kernelPKxPfii_param_3
)
{
	.reg .pred 	%p<5>;
	.reg .b32 	%r<10>;
	.reg .b64 	%rd<9>;

	ld.param.u64 	%rd1, [_Z14one_hot_kernelPKxPfii_param_0];
	ld.param.u64 	%rd2, [_Z14one_hot_kernelPKxPfii_param_1];
	ld.param.u32 	%r4, [_Z14one_hot_kernelPKxPfii_param_2];
	ld.param.u32 	%r3, [_Z14one_hot_kernelPKxPfii_param_3];
	mov.u32 	%r5, %ctaid.x;
	mov.u32 	%r6, %ntid.x;
	mov.u32 	%r7, %tid.x;
	mad.lo.s32 	%r1, %r5, %r6, %r7;
	setp.ge.s32 	%p1, %r1, %r4;
	@%p1 bra 	$L__BB0_3;
	cvta.to.global.u64 	%rd3, %rd1;
	mul.wide.s32 	%rd4, %r1, 8;
	add.s64 	%rd5, %rd3, %rd4;
	ld.global.u32 	%r2, [%rd5];
	setp.lt.s32 	%p2, %r2, 0;
	setp.le.s32 	%p3, %r3, %r2;
	or.pred  	%p4, %p2, %p3;
	@%p4 bra 	$L__BB0_3;
	mad.lo.s32 	%r8, %r3, %r1, %r2;
	cvta.to.global.u64 	%rd6, %rd2;
	mul.wide.s32 	%rd7, %r8, 4;
	add.s64 	%rd8, %rd6, %rd7;
	mov.b32 	%r9, 1065353216;
	st.global.u32 	[%rd8], %r9;
$L__BB0_3:
	ret;

}
	// .globl	_Z18scatter_add_kernelPKfPKxPfiii
.visible .entry _Z18scatter_add_kernelPKfPKxPfiii(
	.param .u64 .ptr .align 1 _Z18scatter_add_kernelPKfPKxPfiii_param_0,
	.param .u64 .ptr .align 1 _Z18scatter_add_kernelPKfPKxPfiii_param_1,
	.param .u64 .ptr .align 1 _Z18scatter_add_kernelPKfPKxPfiii_param_2,
	.param .u32 _Z18scatter_add_kernelPKfPKxPfiii_param_3,
	.param .u32 _Z18scatter_add_kernelPKfPKxPfiii_param_4,
	.param .u32 _Z18scatter_add_kernelPKfPKxPfiii_param_5
)
{
	.reg .pred 	%p<5>;
	.reg .b32 	%r<14>;
	.reg .b32 	%f<3>;
	.reg .b64 	%rd<13>;

	ld.param.u64 	%rd1, [_Z18scatter_add_kernelPKfPKxPfiii_param_0];
	ld.param.u64 	%rd2, [_Z18scatter_add_kernelPKfPKxPfiii_param_1];
	ld.param.u64 	%rd3, [_Z18scatter_add_kernelPKfPKxPfiii_param_2];
	ld.param.u32 	%r6, [_Z18scatter_add_kernelPKfPKxPfiii_param_3];
	ld.param.u32 	%r4, [_Z18scatter_add_kernelPKfPKxPfiii_param_4];
	ld.param.u32 	%r5, [_Z18scatter_add_kernelPKfPKxPfiii_param_5];
	mov.u32 	%r7, %ctaid.x;
	mov.u32 	%r8, %ntid.x;
	mov.u32 	%r9, %tid.x;
	mad.lo.s32 	%r1, %r7, %r8, %r9;
	mul.lo.s32 	%r10, %r4, %r6;
	setp.ge.s32 	%p1, %r1, %r10;
	@%p1 bra 	$L__BB1_3;
	cvta.to.global.u64 	%rd4, %rd2;
	div.s32 	%r2, %r1, %r4;
	mul.wide.s32 	%rd5, %r2, 8;
	add.s64 	%rd6, %rd4, %rd5;
	ld.global.u32 	%r3, [%rd6];
	setp.lt.s32 	%p2, %r3, 0;
	setp.le.s32 	%p3, %r5, %r3;
	or.pred  	%p4, %p2, %p3;
	@%p4 bra 	$L__BB1_3;
	rem.s32 	%r11, %r1, %r4;
	mad.lo.s32 	%r12, %r4, %r3, %r11;
	cvta.to.global.u64 	%rd7, %rd3;
	mul.wide.s32 	%rd8, %r12, 4;
	add.s64 	%rd9, %rd7, %rd8;
	mad.lo.s32 	%r13, %r2, %r4, %r11;
	cvta.to.global.u64 	%rd10, %rd1;
	mul.wide.s32 	%rd11, %r13, 4;
	add.s64 	%rd12, %rd10, %rd11;
	ld.global.f32 	%f1, [%rd12];
	atom.global.add.f32 	%f2, [%rd9], %f1;
$L__BB1_3:
	ret;

}
	// .globl	_Z17add_scalar_kernelPKfPfif
.visible .entry _Z17add_scalar_kernelPKfPfif(
	.param .u64 .ptr .align 1 _Z17add_scalar_kernelPKfPfif_param_0,
	.param .u64 .ptr .align 1 _Z17add_scalar_kernelPKfPfif_param_1,
	.param .u32 _Z17add_scalar_kernelPKfPfif_param_2,
	.param .f32 _Z17add_scalar_kernelPKfPfif_param_3
)
{
	.reg .pred 	%p<2>;
	.reg .b32 	%r<6>;
	.reg .b32 	%f<4>;
	.reg .b64 	%rd<8>;

	ld.param.u64 	%rd1, [_Z17add_scalar_kernelPKfPfif_param_0];
	ld.param.u64 	%rd2, [_Z17add_scalar_kernelPKfPfif_param_1];
	ld.param.u32 	%r2, [_Z17add_scalar_kernelPKfPfif_param_2];
	ld.param.f32 	%f1, [_Z17add_scalar_kernelPKfPfif_param_3];
	mov.u32 	%r3, %ctaid.x;
	mov.u32 	%r4, %ntid.x;
	mov.u32 	%r5, %tid.x;
	mad.lo.s32 	%r1, %r3, %r4, %r5;
	setp.ge.s32 	%p1, %r1, %r2;
	@%p1 bra 	$L__BB2_2;
	cvta.to.global.u64 	%rd3, %rd1;
	cvta.to.global.u64 	%rd4, %rd2;
	mul.wide.s32 	%rd5, %r1, 4;
	add.s64 	%rd6, %rd3, %rd5;
	ld.global.f32 	%f2, [%rd6];
	add.f32 	%f3, %f1, %f2;
	add.s64 	%rd7, %rd4, %rd5;
	st.global.f32 	[%rd7], %f3;
$L__BB2_2:
	ret;

}
	// .globl	_Z17mul_scalar_kernelPKfPfif
.visible .entry _Z17mul_scalar_kernelPKfPfif(
	.param .u64 .ptr .align 1 _Z17mul_scalar_kernelPKfPfif_param_0,
	.param .u64 .ptr .align 1 _Z17mul_scalar_kernelPKfPfif_param_1,
	.param .u32 _Z17mul_scalar_kernelPKfPfif_param_2,
	.param .f32 _Z17mul_scalar_kernelPKfPfif_param_3
)
{
	.reg .pred 	%p<2>;
	.reg .b32 	%r<6>;
	.reg .b32 	%f<4>;
	.reg .b64 	%rd<8>;

	ld.param.u64 	%rd1, [_Z17mul_scalar_kernelPKfPfif_param_0];
	ld.param.u64 	%rd2, [_Z17mul_scalar_kernelPKfPfif_param_1];
	ld.param.u32 	%r2, [_Z17mul_scalar_kernelPKfPfif_param_2];
	ld.param.f32 	%f1, [_Z17mul_scalar_kernelPKfPfif_param_3];
	mov.u32 	%r3, %ctaid.x;
	mov.u32 	%r4, %ntid.x;
	mov.u32 	%r5, %tid.x;
	mad.lo.s32 	%r1, %r3, %r4, %r5;
	setp.ge.s32 	%p1, %r1, %r2;
	@%p1 bra 	$L__BB3_2;
	cvta.to.global.u64 	%rd3, %rd1;
	cvta.to.global.u64 	%rd4, %rd2;
	mul.wide.s32 	%rd5, %r1, 4;
	add.s64 	%rd6, %rd3, %rd5;
	ld.global.f32 	%f2, [%rd6];
	mul.f32 	%f3, %f1, %f2;
	add.s64 	%rd7, %rd4, %rd5;
	st.global.f32 	[%rd7], %f3;
$L__BB3_2:
	ret;

}
	// .globl	_Z17div_scalar_kernelPKfPfif
.visible .entry _Z17div_scalar_kernelPKfPfif(
	.param .u64 .ptr .align 1 _Z17div_scalar_kernelPKfPfif_param_0,
	.param .u64 .ptr .align 1 _Z17div_scalar_kernelPKfPfif_param_1,
	.param .u32 _Z17div_scalar_kernelPKfPfif_param_2,
	.param .f32 _Z17div_scalar_kernelPKfPfif_param_3
)
{
	.reg .pred 	%p<2>;
	.reg .b32 	%r<6>;
	.reg .b32 	%f<4>;
	.reg .b64 	%rd<8>;

	ld.param.u64 	%rd1, [_Z17div_scalar_kernelPKfPfif_param_0];
	ld.param.u64 	%rd2, [_Z17div_scalar_kernelPKfPfif_param_1];
	ld.param.u32 	%r2, [_Z17div_scalar_kernelPKfPfif_param_2];
	ld.param.f32 	%f1, [_Z17div_scalar_kernelPKfPfif_param_3];
	mov.u32 	%r3, %ctaid.x;
	mov.u32 	%r4, %ntid.x;
	mov.u32 	%r5, %tid.x;
	mad.lo.s32 	%r1, %r3, %r4, %r5;
	setp.ge.s32 	%p1, %r1, %r2;
	@%p1 bra 	$L__BB4_2;
	cvta.to.global.u64 	%rd3, %rd1;
	cvta.to.global.u64 	%rd4, %rd2;
	mul.wide.s32 	%rd5, %r1, 4;
	add.s64 	%rd6, %rd3, %rd5;
	ld.global.f32 	%f2, [%rd6];
	div.rn.f32 	%f3, %f2, %f1;
	add.s64 	%rd7, %rd4, %rd5;
	st.global.f32 	[%rd7], %f3;
$L__BB4_2:
	ret;

}
	// .globl	_Z17pow_scalar_kernelPKfPfif
.visible .entry _Z17pow_scalar_kernelPKfPfif(
	.param .u64 .ptr .align 1 _Z17pow_scalar_kernelPKfPfif_param_0,
	.param .u64 .ptr .align 1 _Z17pow_scalar_kernelPKfPfif_param_1,
	.param .u32 _Z17pow_scalar_kernelPKfPfif_param_2,
	.param .f32 _Z17pow_scalar_kernelPKfPfif_param_3
)
{
	.reg .pred 	%p<23>;
	.reg .b32 	%r<20>;
	.reg .b32 	%f<77>;
	.reg .b64 	%rd<9>;

	ld.param.u64 	%rd1, [_Z17pow_scalar_kernelPKfPfif_param_0];
	ld.param.u64 	%rd2, [_Z17pow_scalar_kernelPKfPfif_param_1];
	ld.param.u32 	%r2, [_Z17pow_scalar_kernelPKfPfif_param_2];
	ld.param.f32 	%f10, [_Z17pow_scalar_kernelPKfPfif_param_3];
	mov.u32 	%r3, %ctaid.x;
	mov.u32 	%r4, %ntid.x;
	mov.u32 	%r5, %tid.x;
	mad.lo.s32 	%r1, %r3, %r4, %r5;
	setp.ge.s32 	%p1, %r1, %r2;
	mov.f32 	%f76, 0f3F800000;
	@%p1 bra 	$L__BB5_10;
	cvta.to.global.u64 	%rd3, %rd1;
	mul.wide.s32 	%rd4, %r1, 4;
	add.s64 	%rd5, %rd3, %rd4;
	ld.global.f32 	%f1, [%rd5];
	mul.f32 	%f12, %f10, 0f3F000000;
	cvt.rzi.f32.f32 	%f13, %f12;
	add.f32 	%f14, %f13, %f13;
	sub.f32 	%f15, %f10, %f14;
	abs.f32 	%f2, %f15;
	abs.f32 	%f3, %f1;
	setp.lt.f32 	%p2, %f3, 0f00800000;
	mul.f32 	%f16, %f3, 0f4B800000;
	selp.f32 	%f17, %f16, %f3, %p2;
	selp.f32 	%f18, 0fC1C00000, 0f00000000, %p2;
	mov.b32 	%r6, %f17;
	add.s32 	%r7, %r6, -1060439283;
	and.b32  	%r8, %r7, -8388608;
	sub.s32 	%r9, %r6, %r8;
	mov.b32 	%f19, %r9;
	cvt.rn.f32.s32 	%f20, %r8;
	fma.rn.f32 	%f21, %f20, 0f34000000, %f18;
	add.f32 	%f22, %f19, 0fBF800000;
	add.f32 	%f23, %f19, 0f3F800000;
	rcp.approx.ftz.f32 	%f24, %f23;
	add.f32 	%f25, %f22, %f22;
	mul.f32 	%f26, %f25, %f24;
	mul.f32 	%f27, %f26, %f26;
	sub.f32 	%f28, %f22, %f26;
	add.f32 	%f29, %f28, %f28;
	neg.f32 	%f30, %f26;
	fma.rn.f32 	%f31, %f30, %f22, %f29;
	mul.rn.f32 	%f32, %f24, %f31;
	fma.rn.f32 	%f33, %f27, 0f3A2C32E4, 0f3B52E7DB;
	fma.rn.f32 	%f34, %f33, %f27, 0f3C93BB73;
	fma.rn.f32 	%f35, %f34, %f27, 0f3DF6384F;
	mul.rn.f32 	%f36, %f35, %f27;
	fma.rn.f32 	%f37, %f26, 0f3FB8AA3B, %f21;
	sub.f32 	%f38, %f21, %f37;
	fma.rn.f32 	%f39, %f26, 0f3FB8AA3B, %f38;
	fma.rn.f32 	%f40, %f32, 0f3FB8AA3B, %f39;
	fma.rn.f32 	%f41, %f26, 0f32A55E34, %f40;
	mul.f32 	%f42, %f36, 0f40400000;
	fma.rn.f32 	%f43, %f42, %f32, %f41;
	fma.rn.f32 	%f44, %f36, %f26, %f43;
	add.rn.f32 	%f45, %f37, %f44;
	neg.f32 	%f46, %f37;
	add.rn.f32 	%f47, %f45, %f46;
	neg.f32 	%f48, %f47;
	add.rn.f32 	%f49, %f44, %f48;
	mul.rn.f32 	%f50, %f45, %f10;
	neg.f32 	%f51, %f50;
	fma.rn.f32 	%f52, %f45, %f10, %f51;
	fma.rn.f32 	%f53, %f49, %f10, %f52;
	cvt.rni.f32.f32 	%f54, %f50;
	sub.f32 	%f55, %f50, %f54;
	add.f32 	%f56, %f55, %f53;
	fma.rn.f32 	%f57, %f56, 0f391FCB8E, 0f3AAF85ED;
	fma.rn.f32 	%f58, %f57, %f56, 0f3C1D9856;
	fma.rn.f32 	%f59, %f58, %f56, 0f3D6357BB;
	fma.rn.f32 	%f60, %f59, %f56, 0f3E75FDEC;
	fma.rn.f32 	%f61, %f60, %f56, 0f3F317218;
	fma.rn.f32 	%f62, %f61, %f56, 0f3F800000;
	cvt.rzi.s32.f32 	%r10, %f54;
	setp.gt.f32 	%p3, %f54, 0f00000000;
	selp.b32 	%r11, 0, -2097152000, %p3;
	add.s32 	%r12, %r11, 2130706432;
	mov.b32 	%f63, %r12;
	mul.f32 	%f64, %f62, %f63;
	shl.b32 	%r13, %r10, 23;
	sub.s32 	%r14, %r13, %r11;
	mov.b32 	%f65, %r14;
	mul.f32 	%f66, %f64, %f65;
	abs.f32 	%f67, %f50;
	setp.gt.f32 	%p4, %f67, 0f43180000;
	setp.lt.f32 	%p5, %f50, 0f00000000;
	selp.f32 	%f68, 0f00000000, 0f7F800000, %p5;
	selp.f32 	%f4, %f68, %f66, %p4;
	setp.eq.f32 	%p6, %f1, 0f3F800000;
	setp.eq.f32 	%p7, %f10, 0f00000000;
	or.pred  	%p8, %p7, %p6;
	@%p8 bra 	$L__BB5_9;
	setp.num.f32 	%p9, %f3, %f3;
	abs.f32 	%f69, %f10;
	setp.num.f32 	%p10, %f69, %f69;
	and.pred  	%p11, %p9, %p10;
	@%p11 bra 	$L__BB5_4;
	add.rn.f32 	%f76, %f1, %f10;
	bra.uni 	$L__BB5_9;
$L__BB5_4:
	setp.neu.f32 	%p12, %f1, 0f00000000;
	setp.neu.f32 	%p13, %f3, 0f7F800000;
	and.pred  	%p14, %p12, %p13;
	@%p14 bra 	$L__BB5_6;
	setp.neu.f32 	%p21, %f2, 0f3F800000;
	add.f32 	%f74, %f1, %f1;
	mov.b32 	%r15, %f74;
	setp.lt.f32 	%p22, %f10, 0f00000000;
	xor.b32  	%r16, %r15, 2139095040;
	selp.b32 	%r17, %r16, %r15, %p22;
	and.b32  	%r18, %r17, 2147483647;
	selp.b32 	%r19, %r18, %r17, %p21;
	mov.b32 	%f76, %r19;
	bra.uni 	$L__BB5_9;
$L__BB5_6:
	setp.eq.f32 	%p15, %f1, 0fBF800000;
	setp.eq.f32 	%p16, %f69, 0f7F800000;
	and.pred  	%p17, %p15, %p16;
	@%p17 bra 	$L__BB5_9;
	setp.geu.f32 	%p18, %f1, 0f00000000;
	mov.f32 	%f76, %f4;
	@%p18 bra 	$L__BB5_9;
	setp.neu.f32 	%p19, %f2, 0f3F800000;
	neg.f32 	%f71, %f4;
	selp.f32 	%f72, %f4, %f71, %p19;
	cvt.rmi.f32.f32 	%f73, %f10;
	setp.neu.f32 	%p20, %f10, %f73;
	selp.f32 	%f76, 0f7FFFFFFF, %f72, %p20;
$L__BB5_9:
	cvta.to.global.u64 	%rd6, %rd2;
	add.s64 	%rd8, %rd6, %rd4;
	st.global.f32 	[%rd8], %f76;
$L__BB5_10:
	ret;

}
	// .globl	_Z12clamp_kernelPKfPfiff
.visible .entry _Z12clamp_kernelPKfPfiff(
	.param .u64 .ptr .align 1 _Z12clamp_kernelPKfPfiff_param_0,
	.param .u64 .ptr .align 1 _Z12clamp_kernelPKfPfiff_param_1,
	.param .u32 _Z12clamp_kernelPKfPfiff_param_2,
	.param .f32 _Z12clamp_kernelPKfPfiff_param_3,
	.param .f32 _Z12clamp_kernelPKfPfiff_param_4
)
{
	.reg .pred 	%p<2>;
	.reg .b32 	%r<6>;
	.reg .b32 	%f<6>;
	.reg .b64 	%rd<8>;

	ld.param.u64 	%rd1, [_Z12clamp_kernelPKfPfiff_param_0];
	ld.param.u64 	%rd2, [_Z12clamp_kernelPKfPfiff_param_1];
	ld.param.u32 	%r2, [_Z12clamp_kernelPKfPfiff_param_2];
	ld.param.f32 	%f1, [_Z12clamp_kernelPKfPfiff_param_3];
	ld.param.f32 	%f2, [_Z12clamp_kernelPKfPfiff_param_4];
	mov.u32 	%r3, %ctaid.x;
	mov.u32 	%r4, %ntid.x;
	mov.u32 	%r5, %tid.x;
	mad.lo.s32 	%r1, %r3, %r4, %r5;
	setp.ge.s32 	%p1, %r1, %r2;
	@%p1 bra 	$L__BB6_2;
	cvta.to.global.u64 	%rd3, %rd1;
	cvta.to.global.u64 	%rd4, %rd2;
	mul.wide.s32 	%rd5, %r1, 4;
	add.s64 	%rd6, %rd3, %rd5;
	ld.global.f32 	%f3, [%rd6];
	max.f32 	%f4, %f3, %f1;
	min.f32 	%f5, %f4, %f2;
	add.s64 	%rd7, %rd4, %rd5;
	st.global.f32 	[%rd7], %f5;
$L__BB6_2:
	ret;

}
	// .globl	_Z10add_kernelPKfS0_Pfi
.visible .entry _Z10add_kernelPKfS0_Pfi(
	.param .u64 .ptr .align 1 _Z10add_kernelPKfS0_Pfi_param_0,
	.param .u64 .ptr .align 1 _Z10add_kernelPKfS0_Pfi_param_1,
	.param .u64 .ptr .align 1 _Z10add_kernelPKfS0_Pfi_param_2,
	.param .u32 _Z10add_kernelPKfS0_Pfi_param_3
)
{
	.reg .pred 	%p<2>;
	.reg .b32 	%r<6>;
	.reg .b32 	%f<4>;
	.reg .b64 	%rd<11>;

	ld.param.u64 	%rd1, [_Z10add_kernelPKfS0_Pfi_param_0];
	ld.param.u64 	%rd2, [_Z10add_kernelPKfS0_Pfi_param_1];
	ld.param.u64 	%rd3, [_Z10add_kernelPKfS0_Pfi_param_2];
	ld.param.u32 	%r2, [_Z10add_kernelPKfS0_Pfi_param_3];
	mov.u32 	%r3, %ctaid.x;
	mov.u32 	%r4, %ntid.x;
	mov.u32 	%r5, %tid.x;
	mad.lo.s32 	%r1, %r3, %r4, %r5;
	setp.ge.s32 	%p1, %r1, %r2;
	@%p1 bra 	$L__BB7_2;
	cvta.to.global.u64 	%rd4, %rd1;
	cvta.to.global.u64 	%rd5, %rd2;
	cvta.to.global.u64 	%rd6, %rd3;
	mul.wide.s32 	%rd7, %r1, 4;
	add.s64 	%rd8, %rd4, %rd7;
	ld.global.f32 	%f1, [%rd8];
	add.s64 	%rd9, %rd5, %rd7;
	ld.global.f32 	%f2, [%rd9];
	add.f32 	%f3, %f1, %f2;
	add.s64 	%rd10, %rd6, %rd7;
	st.global.f32 	[%rd10], %f3;
$L__BB7_2:
	ret;

}
	// .globl	_Z10sub_kernelPKfS0_Pfi
.visible .entry _Z10sub_kernelPKfS0_Pfi(
	.param .u64 .ptr .align 1 _Z10sub_kernelPKfS0_Pfi_param_0,
	.param .u64 .ptr .align 1 _Z10sub_kernelPKfS0_Pfi_param_1,
	.param .u64 .ptr .align 1 _Z10sub_kernelPKfS0_Pfi_param_2,
	.param .u32 _Z10sub_kernelPKfS0_Pfi_param_3
)
{
	.reg .pred 	%p<2>;
	.reg .b32 	%r<6>;
	.reg .b32 	%f<4>;
	.reg .b64 	%rd<11>;

	ld.param.u64 	%rd1, [_Z10sub_kernelPKfS0_Pfi_param_0];
	ld.param.u64 	%rd2, [_Z10sub_kernelPKfS0_Pfi_param_1];
	ld.param.u64 	%rd3, [_Z10sub_kernelPKfS0_Pfi_param_2];
	ld.param.u32 	%r2, [_Z10sub_kernelPKfS0_Pfi_param_3];
	mov.u32 	%r3, %ctaid.x;
	mov.u32 	%r4, %ntid.x;
	mov.u32 	%r5, %tid.x;
	mad.lo.s32 	%r1, %r3, %r4, %r5;
	setp.ge.s32 	%p1, %r1, %r2;
	@%p1 bra 	$L__BB8_2;
	cvta.to.global.u64 	%rd4, %rd1;
	cvta.to.global.u64 	%rd5, %rd2;
	cvta.to.global.u64 	%rd6, %rd3;
	mul.wide.s32 	%rd7, %r1, 4;
	add.s64 	%rd8, %rd4, %rd7;
	ld.global.f32 	%f1, [%rd8];
	add.s64 	%rd9, %rd5, %rd7;
	ld.global.f32 	%f2, [%rd9];
	sub.f32 	%f3, %f1, %f2;
	add.s64 	%rd10, %rd6, %rd7;
	st.global.f32 	[%rd10], %f3;
$L__BB8_2:
	ret;

}
	// .globl	_Z10mul_kernelPKfS0_Pfi
.visible .entry _Z10mul_kernelPKfS0_Pfi(
	.param .u64 .ptr .align 1 _Z10mul_kernelPKfS0_Pfi_param_0,
	.param .u64 .ptr .align 1 _Z10mul_kernelPKfS0_Pfi_param_1,
	.param .u64 .ptr .align 1 _Z10mul_kernelPKfS0_Pfi_param_2,
	.param .u32 _Z10mul_kernelPKfS0_Pfi_param_3
)
{
	.reg .pred 	%p<2>;
	.reg .b32 	%r<6>;
	.reg .b32 	%f<4>;
	.reg .b64 	%rd<11>;

	ld.param.u64 	%rd1, [_Z10mul_kernelPKfS0_Pfi_param_0];
	ld.param.u64 	%rd2, [_Z10mul_kernelPKfS0_Pfi_param_1];
	ld.param.u64 	%rd3, [_Z10mul_kernelPKfS0_Pfi_param_2];
	ld.param.u32 	%r2, [_Z10mul_kernelPKfS0_Pfi_param_3];
	mov.u32 	%r3, %ctaid.x;
	mov.u32 	%r4, %ntid.x;
	mov.u32 	%r5, %tid.x;
	mad.lo.s32 	%r1, %r3, %r4, %r5;
	setp.ge.s32 	%p1, %r1, %r2;
	@%p1 bra 	$L__BB9_2;
	cvta.to.global.u64 	%rd4, %rd1;
	cvta.to.global.u64 	%rd5, %rd2;
	cvta.to.global.u64 	%rd6, %rd3;
	mul.wide.s32 	%rd7, %r1, 4;
	add.s64 	%rd8, %rd4, %rd7;
	ld.global.f32 	%f1, [%rd8];
	add.s64 	%rd9, %rd5, %rd7;
	ld.global.f32 	%f2, [%rd9];
	mul.f32 	%f3, %f1, %f2;
	add.s64 	%rd10, %rd6, %rd7;
	st.global.f32 	[%rd10], %f3;
$L__BB9_2:
	ret;

}
	// .globl	_Z10div_kernelPKfS0_Pfi
.visible .entry _Z10div_kernelPKfS0_Pfi(
	.param .u64 .ptr .align 1 _Z10div_kernelPKfS0_Pfi_param_0,
	.param .u64 .ptr .align 1 _Z10div_kernelPKfS0_Pfi_param_1,
	.param .u64 .ptr .align 1 _Z10div_kernelPKfS0_Pfi_param_2,
	.param .u32 _Z10div_kernelPKfS0_Pfi_param_3
)
{
	.reg .pred 	%p<2>;
	.reg .b32 	%r<6>;
	.reg .b32 	%f<4>;
	.reg .b64 	%rd<11>;

	ld.param.u64 	%rd1, [_Z10div_kernelPKfS0_Pfi_param_0];
	ld.param.u64 	%rd2, [_Z10div_kernelPKfS0_Pfi_param_1];
	ld.param.u64 	%rd3, [_Z10div_kernelPKfS0_Pfi_param_2];
	ld.param.u32 	%r2, [_Z10div_kernelPKfS0_Pfi_param_3];
	mov.u32 	%r3, %ctaid.x;
	mov.u32 	%r4, %ntid.x;
	mov.u32 	%r5, %tid.x;
	mad.lo.s32 	%r1, %r3, %r4, %r5;
	setp.ge.s32 	%p1, %r1, %r2;
	@%p1 bra 	$L__BB10_2;
	cvta.to.global.u64 	%rd4, %rd1;
	cvta.to.global.u64 	%rd5, %rd2;
	cvta.to.global.u64 	%rd6, %rd3;
	mul.wide.s32 	%rd7, %r1, 4;
	add.s64 	%rd8, %rd4, %rd7;
	ld.global.f32 	%f1, [%rd8];
	add.s64 	%rd9, %rd5, %rd7;
	ld.global.f32 	%f2, [%rd9];
	div.rn.f32 	%f3, %f1, %f2;
	add.s64 	%rd10, %rd6, %rd7;
	st.global.f32 	[%rd10], %f3;
$L__BB10_2:
	ret;

}
	// .globl	_Z10pow_kernelPKfS0_Pfi
.visible .entry _Z10pow_kernelPKfS0_Pfi(
	.param .u64 .ptr .align 1 _Z10pow_kernelPKfS0_Pfi_param_0,
	.param .u64 .ptr .align 1 _Z10pow_kernelPKfS0_Pfi_param_1,
	.param .u64 .ptr .align 1 _Z10pow_kernelPKfS0_Pfi_param_2,
	.param .u32 _Z10pow_kernelPKfS0_Pfi_param_3
)
{
	.reg .pred 	%p<23>;
	.reg .b32 	%r<20>;
	.reg .b32 	%f<78>;
	.reg .b64 	%rd<12>;

	ld.param.u64 	%rd1, [_Z10pow_kernelPKfS0_Pfi_param_0];
	ld.param.u64 	%rd2, [_Z10pow_kernelPKfS0_Pfi_param_1];
	ld.param.u64 	%rd3, [_Z10pow_kernelPKfS0_Pfi_param_2];
	ld.param.u32 	%r2, [_Z10pow_kernelPKfS0_Pfi_param_3];
	mov.u32 	%r3, %ctaid.x;
	mov.u32 	%r4, %ntid.x;
	mov.u32 	%r5, %tid.x;
	mad.lo.s32 	%r1, %r3, %r4, %r5;
	setp.ge.s32 	%p1, %r1, %r2;
	mov.f32 	%f77, 0f3F800000;
	@%p1 bra 	$L__BB11_10;
	cvta.to.global.u64 	%rd4, %rd1;
	cvta.to.global.u64 	%rd5, %rd2;
	mul.wide.s32 	%rd6, %r1, 4;
	add.s64 	%rd7, %rd4, %rd6;
	ld.global.f32 	%f1, [%rd7];
	add.s64 	%rd8, %rd5, %rd6;
	ld.global.f32 	%f12, [%rd8];
	mul.f32 	%f13, %f12, 0f3F000000;
	cvt.rzi.f32.f32 	%f14, %f13;
	add.f32 	%f15, %f14, %f14;
	sub.f32 	%f16, %f12, %f15;
	abs.f32 	%f3, %f16;
	abs.f32 	%f4, %f1;
	setp.lt.f32 	%p2, %f4, 0f00800000;
	mul.f32 	%f17, %f4, 0f4B800000;
	selp.f32 	%f18, %f17, %f4, %p2;
	selp.f32 	%f19, 0fC1C00000, 0f00000000, %p2;
	mov.b32 	%r6, %f18;
	add.s32 	%r7, %r6, -1060439283;
	and.b32  	%r8, %r7, -8388608;
	sub.s32 	%r9, %r6, %r8;
	mov.b32 	%f20, %r9;
	cvt.rn.f32.s32 	%f21, %r8;
	fma.rn.f32 	%f22, %f21, 0f34000000, %f19;
	add.f32 	%f23, %f20, 0fBF800000;
	add.f32 	%f24, %f20, 0f3F800000;
	rcp.approx.ftz.f32 	%f25, %f24;
	add.f32 	%f26, %f23, %f23;
	mul.f32 	%f27, %f26, %f25;
	mul.f32 	%f28, %f27, %f27;
	sub.f32 	%f29, %f23, %f27;
	add.f32 	%f30, %f29, %f29;
	neg.f32 	%f31, %f27;
	fma.rn.f32 	%f32, %f31, %f23, %f30;
	mul.rn.f32 	%f33, %f25, %f32;
	fma.rn.f32 	%f34, %f28, 0f3A2C32E4, 0f3B52E7DB;
	fma.rn.f32 	%f35, %f34, %f28, 0f3C93BB73;
	fma.rn.f32 	%f36, %f35, %f28, 0f3DF6384F;
	mul.rn.f32 	%f37, %f36, %f28;
	fma.rn.f32 	%f38, %f27, 0f3FB8AA3B, %f22;
	sub.f32 	%f39, %f22, %f38;
	fma.rn.f32 	%f40, %f27, 0f3FB8AA3B, %f39;
	fma.rn.f32 	%f41, %f33, 0f3FB8AA3B, %f40;
	fma.rn.f32 	%f42, %f27, 0f32A55E34, %f41;
	mul.f32 	%f43, %f37, 0f40400000;
	fma.rn.f32 	%f44, %f43, %f33, %f42;
	fma.rn.f32 	%f45, %f37, %f27, %f44;
	add.rn.f32 	%f46, %f38, %f45;
	neg.f32 	%f47, %f38;
	add.rn.f32 	%f48, %f46, %f47;
	neg.f32 	%f49, %f48;
	add.rn.f32 	%f50, %f45, %f49;
	mul.rn.f32 	%f51, %f46, %f12;
	neg.f32 	%f52, %f51;
	fma.rn.f32 	%f53, %f46, %f12, %f52;
	fma.rn.f32 	%f54, %f50, %f12, %f53;
	cvt.rni.f32.f32 	%f55, %f51;
	sub.f32 	%f56, %f51, %f55;
	add.f32 	%f57, %f56, %f54;
	fma.rn.f32 	%f58, %f57, 0f391FCB8E, 0f3AAF85ED;
	fma.rn.f32 	%f59, %f58, %f57, 0f3C1D9856;
	fma.rn.f32 	%f60, %f59, %f57, 0f3D6357BB;
	fma.rn.f32 	%f61, %f60, %f57, 0f3E75FDEC;
	fma.rn.f32 	%f62, %f61, %f57, 0f3F317218;
	fma.rn.f32 	%f63, %f62, %f57, 0f3F800000;
	cvt.rzi.s32.f32 	%r10, %f55;
	setp.gt.f32 	%p3, %f55, 0f00000000;
	selp.b32 	%r11, 0, -2097152000, %p3;
	add.s32 	%r12, %r11, 2130706432;
	mov.b32 	%f64, %r12;
	mul.f32 	%f65, %f63, %f64;
	shl.b32 	%r13, %r10, 23;
	sub.s32 	%r14, %r13, %r11;
	mov.b32 	%f66, %r14;
	mul.f32 	%f67, %f65, %f66;
	abs.f32 	%f68, %f51;
	setp.gt.f32 	%p4, %f68, 0f43180000;
	setp.lt.f32 	%p5, %f51, 0f00000000;
	selp.f32 	%f69, 0f00000000, 0f7F800000, %p5;
	selp.f32 	%f5, %f69, %f67, %p4;
	setp.eq.f32 	%p6, %f1, 0f3F800000;
	setp.eq.f32 	%p7, %f12, 0f00000000;
	or.pred  	%p8, %p6, %p7;
	@%p8 bra 	$L__BB11_9;
	setp.num.f32 	%p9, %f4, %f4;
	abs.f32 	%f70, %f12;
	setp.num.f32 	%p10, %f70, %f70;
	and.pred  	%p11, %p9, %p10;
	@%p11 bra 	$L__BB11_4;
	add.rn.f32 	%f77, %f1, %f12;
	bra.uni 	$L__BB11_9;
$L__BB11_4:
	setp.neu.f32 	%p12, %f1, 0f00000000;
	setp.neu.f32 	%p13, %f4, 0f7F800000;
	and.pred  	%p14, %p12, %p13;
	@%p14 bra 	$L__BB11_6;
	setp.neu.f32 	%p21, %f3, 0f3F800000;
	add.f32 	%f75, %f1, %f1;
	mov.b32 	%r15, %f75;
	setp.lt.f32 	%p22, %f12, 0f00000000;
	xor.b32  	%r16, %r15, 2139095040;
	selp.b32 	%r17, %r16, %r15, %p22;
	and.b32  	%r18, %r17, 2147483647;
	selp.b32 	%r19, %r18, %r17, %p21;
	mov.b32 	%f77, %r19;
	bra.uni 	$L__BB11_9;
$L__BB11_6:
	setp.eq.f32 	%p15, %f1, 0fBF800000;
	setp.eq.f32 	%p16, %f70, 0f7F800000;
	and.pred  	%p17, %p15, %p16;
	@%p17 bra 	$L__BB11_9;
	setp.geu.f32 	%p18, %f1, 0f00000000;
	mov.f32 	%f77, %f5;
	@%p18 bra 	$L__BB11_9;
	setp.neu.f32 	%p19, %f3, 0f3F800000;
	neg.f32 	%f72, %f5;
	selp.f32 	%f73, %f5, %f72, %p19;
	cvt.rmi.f32.f32 	%f74, %f12;
	setp.neu.f32 	%p20, %f12, %f74;
	selp.f32 	%f77, 0f7FFFFFFF, %f73, %p20;
$L__BB11_9:
	cvta.to.global.u64 	%rd9, %rd3;
	add.s64 	%rd11, %rd9, %rd6;
	st.global.f32 	[%rd11], %f77;
$L__BB11_10:
	ret;

}
	// .globl	_Z10rem_kernelPKfS0_Pfi
.visible .entry _Z10rem_kernelPKfS0_Pfi(
	.param .u64 .ptr .align 1 _Z10rem_kernelPKfS0_Pfi_param_0,
	.param .u64 .ptr .align 1 _Z10rem_kernelPKfS0_Pfi_param_1,
	.param .u64 .ptr .align 1 _Z10rem_kernelPKfS0_Pfi_param_2,
	.param .u32 _Z10rem_kernelPKfS0_Pfi_param_3
)
{
	.reg .pred 	%p<16>;
	.reg .b32 	%r<26>;
	.reg .b32 	%f<47>;
	.reg .b64 	%rd<12>;

	ld.param.u64 	%rd1, [_Z10rem_kernelPKfS0_Pfi_param_0];
	ld.param.u64 	%rd2, [_Z10rem_kernelPKfS0_Pfi_param_1];
	ld.param.u64 	%rd3, [_Z10rem_kernelPKfS0_Pfi_param_2];
	ld.param.u32 	%r12, [_Z10rem_kernelPKfS0_Pfi_param_3];
	mov.u32 	%r13, %ctaid.x;
	mov.u32 	%r14, %ntid.x;
	mov.u32 	%r15, %tid.x;
	mad.lo.s32 	%r1, %r13, %r14, %r15;
	setp.ge.s32 	%p1, %r1, %r12;
	@%p1 bra 	$L__BB12_14;
	cvta.to.global.u64 	%rd4, %rd1;
	cvta.to.global.u64 	%rd5, %rd2;
	mul.wide.s32 	%rd6, %r1, 4;
	add.s64 	%rd7, %rd4, %rd6;
	ld.global.f32 	%f1, [%rd7];
	add.s64 	%rd8, %rd5, %rd6;
	ld.global.f32 	%f20, [%rd8];
	abs.f32 	%f2, %f20;
	abs.f32 	%f46, %f1;
	setp.lt.f32 	%p2, %f46, %f2;
	@%p2 bra 	$L__BB12_13;
	mul.f32 	%f4, %f2, 0f4B000000;
	setp.gtu.f32 	%p3, %f46, %f4;
	@%p3 bra 	$L__BB12_9;
	div.approx.f32 	%f21, %f46, %f2;
	cvt.rzi.f32.f32 	%f44, %f21;
	neg.f32 	%f6, %f2;
	fma.rn.f32 	%f7, %f6, %f44, %f46;
	mov.b32 	%r2, %f7;
	mov.b32 	%r16, %f2;
	setp.lt.u32 	%p4, %r2, %r16;
	@%p4 bra 	$L__BB12_8;
	setp.lt.u32 	%p5, %r2, -2147483647;
	@%p5 bra 	$L__BB12_6;
	add.f32 	%f26, %f44, 0fBF800000;
	setp.lt.f32 	%p8, %f7, %f6;
	add.f32 	%f27, %f26, 0fBF800000;
	selp.f32 	%f44, %f27, %f26, %p8;
	bra.uni 	$L__BB12_8;
$L__BB12_6:
	add.f32 	%f44, %f44, 0f3F800000;
	add.f32 	%f22, %f2, %f2;
	setp.ltu.f32 	%p6, %f7, %f22;
	@%p6 bra 	$L__BB12_8;
	add.f32 	%f23, %f44, 0f3F800000;
	fma.rn.f32 	%f24, %f2, 0fC0400000, %f7;
	setp.ge.f32 	%p7, %f24, 0f00000000;
	add.f32 	%f25, %f23, 0f3F800000;
	selp.f32 	%f44, %f25, %f23, %p7;
$L__BB12_8:
	fma.rn.f32 	%f46, %f6, %f44, %f46;
	bra.uni 	$L__BB12_13;
$L__BB12_9:
	mov.b32 	%r3, %f46;
	mov.b32 	%r17, %f4;
	and.b32  	%r4, %r17, -8388608;
	and.b32  	%r18, %r3, 8388607;
	or.b32  	%r24, %r18, 1065353216;
	and.b32  	%r19, %r17, 8388607;
	or.b32  	%r6, %r19, 1065353216;
	mov.b32 	%f45, %r24;
	sub.s32 	%r20, %r3, %r4;
	add.s32 	%r21, %r20, 192937984;
	and.b32  	%r25, %r21, -8388608;
	setp.eq.s32 	%p9, %r25, 0;
	@%p9 bra 	$L__BB12_12;
	mov.b32 	%f28, %r6;
	rcp.approx.ftz.f32 	%f14, %f28;
	neg.f32 	%f15, %f28;
$L__BB12_11:
	min.u32 	%r22, %r25, 192937984;
	add.s32 	%r23, %r24, %r22;
	mov.b32 	%f29, %r23;
	mul.f32 	%f30, %f14, %f29;
	fma.rn.f32 	%f31, %f15, %f30, %f29;
	fma.rn.f32 	%f32, %f31, %f14, %f30;
	fma.rn.f32 	%f33, %f15, %f32, %f29;
	fma.rz.f32 	%f34, %f33, %f14, %f32;
	cvt.rzi.f32.f32 	%f35, %f34;
	fma.rn.f32 	%f45, %f15, %f35, %f29;
	sub.s32 	%r25, %r25, %r22;
	mov.b32 	%r24, %f45;
	setp.ne.s32 	%p10, %r25, 0;
	setp.ne.s32 	%p11, %r24, 0;
	and.pred  	%p12, %p10, %p11;
	@%p12 bra 	$L__BB12_11;
$L__BB12_12:
	mov.b32 	%f37, %r4;
	setp.leu.f32 	%p13, %f2, 0f00000000;
	setp.gt.u32 	%p14, %r3, 2139095039;
	selp.f32 	%f38, 0f7FFFFFFF, %f37, %p14;
	selp.f32 	%f39, 0f7FFFFFFF, %f38, %p13;
	mul.f32 	%f40, %f45, 0f34000000;
	mul.f32 	%f46, %f39, %f40;
$L__BB12_13:
	abs.f32 	%f41, %f46;
	setp.nan.f32 	%p15, %f41, %f41;
	copysign.f32 	%f42, %f1, %f46;
	selp.f32 	%f43, %f46, %f42, %p15;
	cvta.to.global.u64 	%rd9, %rd3;
	add.s64 	%rd11, %rd9, %rd6;
	st.global.f32 	[%rd11], %f43;
$L__BB12_14:
	ret;

}
	// .globl	_Z9eq_kernelPKfS0_Pfi
.visible .entry _Z9eq_kernelPKfS0_Pfi(
	.param .u64 .ptr .align 1 _Z9eq_kernelPKfS0_Pfi_param_0,
	.param .u64 .ptr .align 1 _Z9eq_kernelPKfS0_Pfi_param_1,
	.param .u64 .ptr .align 1 _Z9eq_kernelPKfS0_Pfi_param_2,
	.param .u32 _Z9eq_kernelPKfS0_Pfi_param_3
)
{
	.reg .pred 	%p<3>;
	.reg .b32 	%r<6>;
	.reg .b32 	%f<6>;
	.reg .b64 	%rd<11>;

	ld.param.u64 	%rd1, [_Z9eq_kernelPKfS0_Pfi_param_0];
	ld.param.u64 	%rd2, [_Z9eq_kernelPKfS0_Pfi_param_1];
	ld.param.u64 	%rd3, [_Z9eq_kernelPKfS0_Pfi_param_2];
	ld.param.u32 	%r2, [_Z9eq_kernelPKfS0_Pfi_param_3];
	mov.u32 	%r3, %ctaid.x;
	mov.u32 	%r4, %ntid.x;
	mov.u32 	%r5, %tid.x;
	mad.lo.s32 	%r1, %r3, %r4, %r5;
	setp.ge.s32 	%p1, %r1, %r2;
	@%p1 bra 	$L__BB13_2;
	cvta.to.global.u64 	%rd4, %rd1;
	cvta.to.global.u64 	%rd5, %rd2;
	cvta.to.global.u64 	%rd6, %rd3;
	mul.wide.s32 	%rd7, %r1, 4;
	add.s64 	%rd8, %rd4, %rd7;
	ld.global.f32 	%f1, [%rd8];
	add.s64 	%rd9, %rd5, %rd7;
	ld.global.f32 	%f2, [%rd9];
	sub.f32 	%f3, %f1, %f2;
	abs.f32 	%f4, %f3;
	setp.lt.f32 	%p2, %f4, 0f358637BD;
	selp.f32 	%f5, 0f3F800000, 0f00000000, %p2;
	add.s64 	%rd10, %rd6, %rd7;
	st.global.f32 	[%rd10], %f5;
$L__BB13_2:
	ret;

}
	// .globl	_Z9ne_kernelPKfS0_Pfi
.visible .entry _Z9ne_kernelPKfS0_Pfi(
	.param .u64 .ptr .align 1 _Z9ne_kernelPKfS0_Pfi_param_0,
	.param .u64 .ptr .align 1 _Z9ne_kernelPKfS0_Pfi_param_1,
	.param .u64 .ptr .align 1 _Z9ne_kernelPKfS0_Pfi_param_2,
	.param .u32 _Z9ne_kernelPKfS0_Pfi_param_3
)
{
	.reg .pred 	%p<3>;
	.reg .b32 	%r<6>;
	.reg .b32 	%f<6>;
	.reg .b64 	%rd<11>;

	ld.param.u64 	%rd1, [_Z9ne_kernelPKfS0_Pfi_param_0];
	ld.param.u64 	%rd2, [_Z9ne_kernelPKfS0_Pfi_param_1];
	ld.param.u64 	%rd3, [_Z9ne_kernelPKfS0_Pfi_param_2];
	ld.param.u32 	%r2, [_Z9ne_kernelPKfS0_Pfi_param_3];
	mov.u32 	%r3, %ctaid.x;
	mov.u32 	%r4, %ntid.x;
	mov.u32 	%r5, %tid.x;
	mad.lo.s32 	%r1, %r3, %r4, %r5;
	setp.ge.s32 	%p1, %r1, %r2;
	@%p1 bra 	$L__BB14_2;
	cvta.to.global.u64 	%rd4, %rd1;
	cvta.to.global.u64 	%rd5, %rd2;
	cvta.to.global.u64 	%rd6, %rd3;
	mul.wide.s32 	%rd7, %r1, 4;
	add.s64 	%rd8, %rd4, %rd7;
	ld.global.f32 	%f1, [%rd8];
	add.s64 	%rd9, %rd5, %rd7;
	ld.global.f32 	%f2, [%rd9];
	sub.f32 	%f3, %f1, %f2;
	abs.f32 	%f4, %f3;
	setp.ge.f32 	%p2, %f4, 0f358637BD;
	selp.f32 	%f5, 0f3F800000, 0f00000000, %p2;
	add.s64 	%rd10, %rd6, %rd7;
	st.global.f32 	[%rd10], %f5;
$L__BB14_2:
	ret;

}
	// .globl	_Z9lt_kernelPKfS0_Pfi
.visible .entry _Z9lt_kernelPKfS0_Pfi(
	.param .u64 .ptr .align 1 _Z9lt_kernelPKfS0_Pfi_param_0,
	.param .u64 .ptr .align 1 _Z9lt_kernelPKfS0_Pfi_param_1,
	.param .u64 .ptr .align 1 _Z9lt_kernelPKfS0_Pfi_param_2,
	.param .u32 _Z9lt_kernelPKfS0_Pfi_param_3
)
{
	.reg .pred 	%p<3>;
	.reg .b32 	%r<6>;
	.reg .b32 	%f<4>;
	.reg .b64 	%rd<11>;

	ld.param.u64 	%rd1, [_Z9lt_kernelPKfS0_Pfi_param_0];
	ld.param.u64 	%rd2, [_Z9lt_kernelPKfS0_Pfi_param_1];
	ld.param.u64 	%rd3, [_Z9lt_kernelPKfS0_Pfi_param_2];
	ld.param.u32 	%r2, [_Z9lt_kernelPKfS0_Pfi_param_3];
	mov.u32 	%r3, %ctaid.x;
	mov.u32 	%r4, %ntid.x;
	mov.u32 	%r5, %tid.x;
	mad.lo.s32 	%r1, %r3, %r4, %r5;
	setp.ge.s32 	%p1, %r1, %r2;
	@%p1 bra 	$L__BB15_2;
	cvta.to.global.u64 	%rd4, %rd1;
	cvta.to.global.u64 	%rd5, %rd2;
	cvta.to.global.u64 	%rd6, %rd3;
	mul.wide.s32 	%rd7, %r1, 4;
	add.s64 	%rd8, %rd4, %rd7;
	ld.global.f32 	%f1, [%rd8];
	add.s64 	%rd9, %rd5, %rd7;
	ld.global.f32 	%f2, [%rd9];
	setp.lt.f32 	%p2, %f1, %f2;
	selp.f32 	%f3, 0f3F800000, 0f00000000, %p2;
	add.s64 	%rd10, %rd6, %rd7;
	st.global.f32 	[%rd10], %f3;
$L__BB15_2:
	ret;

}
	// .globl	_Z9le_kernelPKfS0_Pfi
.visible .entry _Z9le_kernelPKfS0_Pfi(
	.param .u64 .ptr .align 1 _Z9le_kernelPKfS0_Pfi_param_0,
	.param .u64 .ptr .align 1 _Z9le_kernelPKfS0_Pfi_param_1,
	.param .u64 .ptr .align 1 _Z9le_kernelPKfS0_Pfi_param_2,
	.param .u32 _Z9le_kernelPKfS0_Pfi_param_3
)
{
	.reg .pred 	%p<3>;
	.reg .b32 	%r<6>;
	.reg .b32 	%f<4>;
	.reg .b64 	%rd<11>;

	ld.param.u64 	%rd1, [_Z9le_kernelPKfS0_Pfi_param_0];
	ld.param.u64 	%rd2, [_Z9le_kernelPKfS0_Pfi_param_1];
	ld.param.u64 	%rd3, [_Z9le_kernelPKfS0_Pfi_param_2];
	ld.param.u32 	%r2, [_Z9le_kernelPKfS0_Pfi_param_3];
	mov.u32 	%r3, %ctaid.x;
	mov.u32 	%r4, %ntid.x;
	mov.u32 	%r5, %tid.x;
	mad.lo.s32 	%r1, %r3, %r4, %r5;
	setp.ge.s32 	%p1, %r1, %r2;
	@%p1 bra 	$L__BB16_2;
	cvta.to.global.u64 	%rd4, %rd1;
	cvta.to.global.u64 	%rd5, %rd2;
	cvta.to.global.u64 	%rd6, %rd3;
	mul.wide.s32 	%rd7, %r1, 4;
	add.s64 	%rd8, %rd4, %rd7;
	ld.global.f32 	%f1, [%rd8];
	add.s64 	%rd9, %rd5, %rd7;
	ld.global.f32 	%f2, [%rd9];
	setp.le.f32 	%p2, %f1, %f2;
	selp.f32 	%f3, 0f3F800000, 0f00000000, %p2;
	add.s64 	%rd10, %rd6, %rd7;
	st.global.f32 	[%rd10], %f3;
$L__BB16_2:
	ret;

}
	// .globl	_Z9gt_kernelPKfS0_Pfi
.visible .entry _Z9gt_kernelPKfS0_Pfi(
	.param .u64 .ptr .align 1 _Z9gt_kernelPKfS0_Pfi_param_0,
	.param .u64 .ptr .align 1 _Z9gt_kernelPKfS0_Pfi_param_1,
	.param .u64 .ptr .align 1 _Z9gt_kernelPKfS0_Pfi_param_2,
	.param .u32 _Z9gt_kernelPKfS0_Pfi_param_3
)
{
	.reg .pred 	%p<3>;
	.reg .b32 	%r<6>;
	.reg .b32 	%f<4>;
	.reg .b64 	%rd<11>;

	ld.param.u64 	%rd1, [_Z9gt_kernelPKfS0_Pfi_param_0];
	ld.param.u64 	%rd2, [_Z9gt_kernelPKfS0_Pfi_param_1];
	ld.param.u64 	%rd3, [_Z9gt_kernelPKfS0_Pfi_param_2];
	ld.param.u32 	%r2, [_Z9gt_kernelPKfS0_Pfi_param_3];
	mov.u32 	%r3, %ctaid.x;
	mov.u32 	%r4, %ntid.x;
	mov.u32 	%r5, %tid.x;
	mad.lo.s32 	%r1, %r3, %r4, %r5;
	setp.ge.s32 	%p1, %r1, %r2;
	@%p1 bra 	$L__BB17_2;
	cvta.to.global.u64 	%rd4, %rd1;
	cvta.to.global.u64 	%rd5, %rd2;
	cvta.to.global.u64 	%rd6, %rd3;
	mul.wide.s32 	%rd7, %r1, 4;
	add.s64 	%rd8, %rd4, %rd7;
	ld.global.f32 	%f1, [%rd8];
	add.s64 	%rd9, %rd5, %rd7;
	ld.global.f32 	%f2, [%rd9];
	setp.gt.f32 	%p2, %f1, %f2;
	selp.f32 	%f3, 0f3F800000, 0f00000000, %p2;
	add.s64 	%rd10, %rd6, %rd7;
	st.global.f32 	[%rd10], %f3;
$L__BB17_2:
	ret;

}
	// .globl	_Z9ge_kernelPKfS0_Pfi
.visible .entry _Z9ge_kernelPKfS0_Pfi(
	.param .u64 .ptr .align 1 _Z9ge_kernelPKfS0_Pfi_param_0,
	.param .u64 .ptr .align 1 _Z9ge_kernelPKfS0_Pfi_param_1,
	.param .u64 .ptr .align 1 _Z9ge_kernelPKfS0_Pfi_param_2,
	.param .u32 _Z9ge_kernelPKfS0_Pfi_param_3
)
{
	.reg .pred 	%p<3>;
	.reg .b32 	%r<6>;
	.reg .b32 	%f<4>;
	.reg .b64 	%rd<11>;

	ld.param.u64 	%rd1, [_Z9ge_kernelPKfS0_Pfi_param_0];
	ld.param.u64 	%rd2, [_Z9ge_kernelPKfS0_Pfi_param_1];
	ld.param.u64 	%rd3, [_Z9ge_kernelPKfS0_Pfi_param_2];
	ld.param.u32 	%r2, [_Z9ge_kernelPKfS0_Pfi_param_3];
	mov.u32 	%r3, %ctaid.x;
	mov.u32 	%r4, %ntid.x;
	mov.u32 	%r5, %tid.x;
	mad.lo.s32 	%r1, %r3, %r4, %r5;
	setp.ge.s32 	%p1, %r1, %r2;
	@%p1 bra 	$L__BB18_2;
	cvta.to.global.u64 	%rd4, %rd1;
	cvta.to.global.u64 	%rd5, %rd2;
	cvta.to.global.u64 	%rd6, %rd3;
	mul.wide.s32 	%rd7, %r1, 4;
	add.s64 	%rd8, %rd4, %rd7;
	ld.global.f32 	%f1, [%rd8];
	add.s64 	%rd9, %rd5, %rd7;
	ld.global.f32 	%f2, [%rd9];
	setp.ge.f32 	%p2, %f1, %f2;
	selp.f32 	%f3, 0f3F800000, 0f00000000, %p2;
	add.s64 	%rd10, %rd6, %rd7;
	st.global.f32 	[%rd10], %f3;
$L__BB18_2:
	ret;

}
	// .globl	_Z10neg_kernelPKfPfi
.visible .entry _Z10neg_kernelPKfPfi(
	.param .u64 .ptr .align 1 _Z10neg_kernelPKfPfi_param_0,
	.param .u64 .ptr .align 1 _Z10neg_kernelPKfPfi_param_1,
	.param .u32 _Z10neg_kernelPKfPfi_param_2
)
{
	.reg .pred 	%p<2>;
	.reg .b32 	%r<6>;
	.reg .b32 	%f<3>;
	.reg .b64 	%rd<8>;

	ld.param.u64 	%rd1, [_Z10neg_kernelPKfPfi_param_0];
	ld.param.u64 	%rd2, [_Z10neg_kernelPKfPfi_param_1];
	ld.param.u32 	%r2, [_Z10neg_kernelPKfPfi_param_2];
	mov.u32 	%r3, %ctaid.x;
	mov.u32 	%r4, %ntid.x;
	mov.u32 	%r5, %tid.x;
	mad.lo.s32 	%r1, %r3, %r4, %r5;
	setp.ge.s32 	%p1, %r1, %r2;
	@%p1 bra 	$L__BB19_2;
	cvta.to.global.u64 	%rd3, %rd1;
	cvta.to.global.u64 	%rd4, %rd2;
	mul.wide.s32 	%rd5, %r1, 4;
	add.s64 	%rd6, %rd3, %rd5;
	ld.global.f32 	%f1, [%rd6];
	neg.f32 	%f2, %f1;
	add.s64 	%rd7, %rd4, %rd5;
	st.global.f32 	[%rd7], %f2;
$L__BB19_2:
	ret;

}
	// .globl	_Z10abs_kernelPKfPfi
.visible .entry _Z10abs_kernelPKfPfi(
	.param .u64 .ptr .align 1 _Z10abs_kernelPKfPfi_param_0,
	.param .u64 .ptr .align 1 _Z10abs_kernelPKfPfi_param_1,
	.param .u32 _Z10abs_kernelPKfPfi_param_2
)
{
	.reg .pred 	%p<2>;
	.reg .b32 	%r<6>;
	.reg .b32 	%f<3>;
	.reg .b64 	%rd<8>;

	ld.param.u64 	%rd1, [_Z10abs_kernelPKfPfi_param_0];
	ld.param.u64 	%rd2, [_Z10abs_kernelPKfPfi_param_1];
	ld.param.u32 	%r2, [_Z10abs_kernelPKfPfi_param_2];
	mov.u32 	%r3, %ctaid.x;
	mov.u32 	%r4, %ntid.x;
	mov.u32 	%r5, %tid.x;
	mad.lo.s32 	%r1, %r3, %r4, %r5;
	setp.ge.s32 	%p1, %r1, %r2;
	@%p1 bra 	$L__BB20_2;
	cvta.to.global.u64 	%rd3, %rd1;
	cvta.to.global.u64 	%rd4, %rd2;
	mul.wide.s32 	%rd5, %r1, 4;
	add.s64 	%rd6, %rd3, %rd5;
	ld.global.f32 	%f1, [%rd6];
	abs.f32 	%f2, %f1;
	add.s64 	%rd7, %rd4, %rd5;
	st.global.f32 	[%rd7], %f2;
$L__BB20_2:
	ret;

}
	// .globl	_Z10exp_kernelPKfPfi
.visible .entry _Z10exp_kernelPKfPfi(
	.param .u64 .ptr .align 1 _Z10exp_kernelPKfPfi_param_0,
	.param .u64 .ptr .align 1 _Z10exp_kernelPKfPfi_param_1,
	.param .u32 _Z10exp_kernelPKfPfi_param_2
)
{
	.reg .pred 	%p<2>;
	.reg .b32 	%r<8>;
	.reg .b32 	%f<14>;
	.reg .b64 	%rd<8>;

	ld.param.u64 	%rd1, [_Z10exp_kernelPKfPfi_param_0];
	ld.param.u64 	%rd2, [_Z10exp_kernelPKfPfi_param_1];
	ld.param.u32 	%r2, [_Z10exp_kernelPKfPfi_param_2];
	mov.u32 	%r3, %ctaid.x;
	mov.u32 	%r4, %ntid.x;
	mov.u32 	%r5, %tid.x;
	mad.lo.s32 	%r1, %r3, %r4, %r5;
	setp.ge.s32 	%p1, %r1, %r2;
	@%p1 bra 	$L__BB21_2;
	cvta.to.global.u64 	%rd3, %rd1;
	cvta.to.global.u64 	%rd4, %rd2;
	mul.wide.s32 	%rd5, %r1, 4;
	add.s64 	%rd6, %rd3, %rd5;
	ld.global.f32 	%f1, [%rd6];
	fma.rn.f32 	%f2, %f1, 0f3BBB989D, 0f3F000000;
	cvt.sat.f32.f32 	%f3, %f2;
	mov.f32 	%f4, 0f4B400001;
	mov.f32 	%f5, 0f437C0000;
	fma.rm.f32 	%f6, %f3, %f5, %f4;
	add.f32 	%f7, %f6, 0fCB40007F;
	neg.f32 	%f8, %f7;
	fma.rn.f32 	%f9, %f1, 0f3FB8AA3B, %f8;
	fma.rn.f32 	%f10, %f1, 0f32A57060, %f9;
	mov.b32 	%r6, %f6;
	shl.b32 	%r7, %r6, 23;
	mov.b32 	%f11, %r7;
	ex2.approx.ftz.f32 	%f12, %f10;
	mul.f32 	%f13, %f12, %f11;
	add.s64 	%rd7, %rd4, %rd5;
	st.global.f32 	[%rd7], %f13;
$L__BB21_2:
	ret;

}
	// .globl	_Z10log_kernelPKfPfi
.visible .entry _Z10log_kernelPKfPfi(
	.param .u64 .ptr .align 1 _Z10log_kernelPKfPfi_param_0,
	.param .u64 .ptr .align 1 _Z10log_kernelPKfPfi_param_1,
	.param .u32 _Z10log_kernelPKfPfi_param_2
)
{
	.reg .pred 	%p<5>;
	.reg .b32 	%r<10>;
	.reg .b32 	%f<23>;
	.reg .b64 	%rd<8>;

	ld.param.u64 	%rd1, [_Z10log_kernelPKfPfi_param_0];
	ld.param.u64 	%rd2, [_Z10log_kernelPKfPfi_param_1];
	ld.param.u32 	%r2, [_Z10log_kernelPKfPfi_param_2];
	mov.u32 	%r3, %ctaid.x;
	mov.u32 	%r4, %ntid.x;
	mov.u32 	%r5, %tid.x;
	mad.lo.s32 	%r1, %r3, %r4, %r5;
	setp.ge.s32 	%p1, %r1, %r2;
	@%p1 bra 	$L__BB22_2;
	cvta.to.global.u64 	%rd3, %rd1;
	cvta.to.global.u64 	%rd4, %rd2;
	mul.wide.s32 	%rd5, %r1, 4;
	add.s64 	%rd6, %rd3, %rd5;
	ld.global.f32 	%f1, [%rd6];
	setp.lt.f32 	%p2, %f1, 0f00800000;
	mul.f32 	%f2, %f1, 0f4B000000;
	selp.f32 	%f3, %f2, %f1, %p2;
	selp.f32 	%f4, 0fC1B80000, 0f00000000, %p2;
	mov.b32 	%r6, %f3;
	add.s32 	%r7, %r6, -1059760811;
	and.b32  	%r8, %r7, -8388608;
	sub.s32 	%r9, %r6, %r8;
	mov.b32 	%f5, %r9;
	cvt.rn.f32.s32 	%f6, %r8;
	fma.rn.f32 	%f7, %f6, 0f34000000, %f4;
	add.f32 	%f8, %f5, 0fBF800000;
	fma.rn.f32 	%f9, %f8, 0fBE055027, 0f3E1039F6;
	fma.rn.f32 	%f10, %f9, %f8, 0fBDF8CDCC;
	fma.rn.f32 	%f11, %f10, %f8, 0f3E0F2955;
	fma.rn.f32 	%f12, %f11, %f8, 0fBE2AD8B9;
	fma.rn.f32 	%f13, %f12, %f8, 0f3E4CED0B;
	fma.rn.f32 	%f14, %f13, %f8, 0fBE7FFF22;
	fma.rn.f32 	%f15, %f14, %f8, 0f3EAAAA78;
	fma.rn.f32 	%f16, %f15, %f8, 0fBF000000;
	mul.f32 	%f17, %f8, %f16;
	fma.rn.f32 	%f18, %f17, %f8, %f8;
	fma.rn.f32 	%f19, %f7, 0f3F317218, %f18;
	setp.gt.u32 	%p3, %r6, 2139095039;
	fma.rn.f32 	%f20, %f3, 0f7F800000, 0f7F800000;
	selp.f32 	%f21, %f20, %f19, %p3;
	setp.eq.f32 	%p4, %f3, 0f00000000;
	selp.f32 	%f22, 0fFF800000, %f21, %p4;
	add.s64 	%rd7, %rd4, %rd5;
	st.global.f32 	[%rd7], %f22;
$L__BB22_2:
	ret;

}
	// .globl	_Z11sqrt_kernelPKfPfi
.visible .entry _Z11sqrt_kernelPKfPfi(
	.param .u64 .ptr .align 1 _Z11sqrt_kernelPKfPfi_param_0,
	.param .u64 .ptr .align 1 _Z11sqrt_kernelPKfPfi_param_1,
	.param .u32 _Z11sqrt_kernelPKfPfi_param_2
)
{
	.reg .pred 	%p<2>;
	.reg .b32 	%r<6>;
	.reg .b32 	%f<3>;
	.reg .b64 	%rd<8>;

	ld.param.u64 	%rd1, [_Z11sqrt_kernelPKfPfi_param_0];
	ld.param.u64 	%rd2, [_Z11sqrt_kernelPKfPfi_param_1];
	ld.param.u32 	%r2, [_Z11sqrt_kernelPKfPfi_param_2];
	mov.u32 	%r3, %ctaid.x;
	mov.u32 	%r4, %ntid.x;
	mov.u32 	%r5, %tid.x;
	mad.lo.s32 	%r1, %r3, %r4, %r5;
	setp.ge.s32 	%p1, %r1, %r2;
	@%p1 bra 	$L__BB23_2;
	cvta.to.global.u64 	%rd3, %rd1;
	cvta.to.global.u64 	%rd4, %rd2;
	mul.wide.s32 	%rd5, %r1, 4;
	add.s64 	%rd6, %rd3, %rd5;
	ld.global.f32 	%f1, [%rd6];
	sqrt.rn.f32 	%f2, %f1;
	add.s64 	%rd7, %rd4, %rd5;
	st.global.f32 	[%rd7], %f2;
$L__BB23_2:
	ret;

}
	// .globl	_Z11relu_kernelPKfPfi
.visible .entry _Z11relu_kernelPKfPfi(
	.param .u64 .ptr .align 1 _Z11relu_kernelPKfPfi_param_0,
	.param .u64 .ptr .align 1 _Z11relu_kernelPKfPfi_param_1,
	.param .u32 _Z11relu_kernelPKfPfi_param_2
)
{
	.reg .pred 	%p<2>;
	.reg .b32 	%r<6>;
	.reg .b32 	%f<3>;
	.reg .b64 	%rd<8>;

	ld.param.u64 	%rd1, [_Z11relu_kernelPKfPfi_param_0];
	ld.param.u64 	%rd2, [_Z11relu_kernelPKfPfi_param_1];
	ld.param.u32 	%r2, [_Z11relu_kernelPKfPfi_param_2];
	mov.u32 	%r3, %ctaid.x;
	mov.u32 	%r4, %ntid.x;
	mov.u32 	%r5, %tid.x;
	mad.lo.s32 	%r1, %r3, %r4, %r5;
	setp.ge.s32 	%p1, %r1, %r2;
	@%p1 bra 	$L__BB24_2;
	cvta.to.global.u64 	%rd3, %rd1;
	cvta.to.global.u64 	%rd4, %rd2;
	mul.wide.s32 	%rd5, %r1, 4;
	add.s64 	%rd6, %rd3, %rd5;
	ld.global.f32 	%f1, [%rd6];
	max.f32 	%f2, %f1, 0f00000000;
	add.s64 	%rd7, %rd4, %rd5;
	st.global.f32 	[%rd7], %f2;
$L__BB24_2:
	ret;

}
	// .globl	_Z15sigmoid_kernel2PKfPfi
.visible .entry _Z15sigmoid_kernel2PKfPfi(
	.param .u64 .ptr .align 1 _Z15sigmoid_kernel2PKfPfi_param_0,
	.param .u64 .ptr .align 1 _Z15sigmoid_kernel2PKfPfi_param_1,
	.param .u32 _Z15sigmoid_kernel2PKfPfi_param_2
)
{
	.reg .pred 	%p<2>;
	.reg .b32 	%r<8>;
	.reg .b32 	%f<15>;
	.reg .b64 	%rd<8>;

	ld.param.u64 	%rd1, [_Z15sigmoid_kernel2PKfPfi_param_0];
	ld.param.u64 	%rd2, [_Z15sigmoid_kernel2PKfPfi_param_1];
	ld.param.u32 	%r2, [_Z15sigmoid_kernel2PKfPfi_param_2];
	mov.u32 	%r3, %ctaid.x;
	mov.u32 	%r4, %ntid.x;
	mov.u32 	%r5, %tid.x;
	mad.lo.s32 	%r1, %r3, %r4, %r5;
	setp.ge.s32 	%p1, %r1, %r2;
	@%p1 bra 	$L__BB25_2;
	cvta.to.global.u64 	%rd3, %rd1;
	cvta.to.global.u64 	%rd4, %rd2;
	mul.wide.s32 	%rd5, %r1, 4;
	add.s64 	%rd6, %rd3, %rd5;
	ld.global.f32 	%f1, [%rd6];
	fma.rn.f32 	%f2, %f1, 0fBBBB989D, 0f3F000000;
	cvt.sat.f32.f32 	%f3, %f2;
	mov.f32 	%f4, 0f4B400001;
	mov.f32 	%f5, 0f437C0000;
	fma.rm.f32 	%f6, %f3, %f5, %f4;
	add.f32 	%f7, %f6, 0fCB40007F;
	neg.f32 	%f8, %f7;
	fma.rn.f32 	%f9, %f1, 0fBFB8AA3B, %f8;
	fma.rn.f32 	%f10, %f1, 0fB2A57060, %f9;
	mov.b32 	%r6, %f6;
	shl.b32 	%r7, %r6, 23;
	mov.b32 	%f11, %r7;
	ex2.approx.ftz.f32 	%f12, %f10;
	fma.rn.f32 	%f13, %f12, %f11, 0f3F800000;
	rcp.rn.f32 	%f14, %f13;
	add.s64 	%rd7, %rd4, %rd5;
	st.global.f32 	[%rd7], %f14;
$L__BB25_2:
	ret;

}
	// .globl	_Z11tanh_kernelPKfPfi
.visible .entry _Z11tanh_kernelPKfPfi(
	.param .u64 .ptr .align 1 _Z11tanh_kernelPKfPfi_param_0,
	.param .u64 .ptr .align 1 _Z11tanh_kernelPKfPfi_param_1,
	.param .u32 _Z11tanh_kernelPKfPfi_param_2
)
{
	.reg .pred 	%p<4>;
	.reg .b32 	%r<6>;
	.reg .b32 	%f<17>;
	.reg .b64 	%rd<8>;

	ld.param.u64 	%rd1, [_Z11tanh_kernelPKfPfi_param_0];
	ld.param.u64 	%rd2, [_Z11tanh_kernelPKfPfi_param_1];
	ld.param.u32 	%r2, [_Z11tanh_kernelPKfPfi_param_2];
	mov.u32 	%r3, %ctaid.x;
	mov.u32 	%r4, %ntid.x;
	mov.u32 	%r5, %tid.x;
	mad.lo.s32 	%r1, %r3, %r4, %r5;
	setp.ge.s32 	%p1, %r1, %r2;
	@%p1 bra 	$L__BB26_2;
	cvta.to.global.u64 	%rd3, %rd1;
	cvta.to.global.u64 	%rd4, %rd2;
	mul.wide.s32 	%rd5, %r1, 4;
	add.s64 	%rd6, %rd3, %rd5;
	ld.global.f32 	%f1, [%rd6];
	abs.f32 	%f2, %f1;
	mul.f32 	%f3, %f2, 0f4038AA3B;
	ex2.approx.ftz.f32 	%f4, %f3;
	add.f32 	%f5, %f4, 0f3F800000;
	rcp.approx.ftz.f32 	%f6, %f5;
	fma.rn.f32 	%f7, %f6, 0fC0000000, 0f3F800000;
	setp.ge.f32 	%p2, %f2, 0f41102CB4;
	selp.f32 	%f8, 0f3F800000, %f7, %p2;
	copysign.f32 	%f9, %f1, %f8;
	mul.f32 	%f10, %f1, %f1;
	fma.rn.f32 	%f11, %f10, 0f3C80F082, 0fBD563CAE;
	fma.rn.f32 	%f12, %f11, %f10, 0f3E085941;
	fma.rn.f32 	%f13, %f12, %f10, 0fBEAAA9ED;
	fma.rn.f32 	%f14, %f13, %f10, 0f00000000;
	fma.rn.f32 	%f15, %f14, %f1, %f1;
	setp.ge.f32 	%p3, %f2, 0f3F19999A;
	selp.f32 	%f16, %f9, %f15, %p3;
	add.s64 	%rd7, %rd4, %rd5;
	st.global.f32 	[%rd7], %f16;
$L__BB26_2:
	ret;

}
	// .globl	_Z11gelu_kernelPKfPfi
.visible .entry _Z11gelu_kernelPKfPfi(
	.param .u64 .ptr .align 1 _Z11gelu_kernelPKfPfi_param_0,
	.param .u64 .ptr .align 1 _Z11gelu_kernelPKfPfi_param_1,
	.param .u32 _Z11gelu_kernelPKfPfi_param_2
)
{
	.reg .pred 	%p<4>;
	.reg .b32 	%r<6>;
	.reg .b32 	%f<24>;
	.reg .b64 	%rd<8>;

	ld.param.u64 	%rd1, [_Z11gelu_kernelPKfPfi_param_0];
	ld.param.u64 	%rd2, [_Z11gelu_kernelPKfPfi_param_1];
	ld.param.u32 	%r2, [_Z11gelu_kernelPKfPfi_param_2];
	mov.u32 	%r3, %ctaid.x;
	mov.u32 	%r4, %ntid.x;
	mov.u32 	%r5, %tid.x;
	mad.lo.s32 	%r1, %r3, %r4, %r5;
	setp.ge.s32 	%p1, %r1, %r2;
	@%p1 bra 	$L__BB27_2;
	cvta.to.global.u64 	%rd3, %rd1;
	cvta.to.global.u64 	%rd4, %rd2;
	mul.wide.s32 	%rd5, %r1, 4;
	add.s64 	%rd6, %rd3, %rd5;
	ld.global.f32 	%f1, [%rd6];
	mul.f32 	%f2, %f1, 0f3D372713;
	mul.f32 	%f3, %f1, %f2;
	fma.rn.f32 	%f4, %f1, %f3, %f1;
	mul.f32 	%f5, %f4, 0f3F4C422A;
	mul.f32 	%f6, %f1, 0f3F000000;
	abs.f32 	%f7, %f5;
	mul.f32 	%f8, %f7, 0f4038AA3B;
	ex2.approx.ftz.f32 	%f9, %f8;
	add.f32 	%f10, %f9, 0f3F800000;
	rcp.approx.ftz.f32 	%f11, %f10;
	fma.rn.f32 	%f12, %f11, 0fC0000000, 0f3F800000;
	setp.ge.f32 	%p2, %f7, 0f41102CB4;
	selp.f32 	%f13, 0f3F800000, %f12, %p2;
	copysign.f32 	%f14, %f5, %f13;
	mul.f32 	%f15, %f5, %f5;
	fma.rn.f32 	%f16, %f15, 0f3C80F082, 0fBD563CAE;
	fma.rn.f32 	%f17, %f16, %f15, 0f3E085941;
	fma.rn.f32 	%f18, %f17, %f15, 0fBEAAA9ED;
	fma.rn.f32 	%f19, %f18, %f15, 0f00000000;
	fma.rn.f32 	%f20, %f19, %f5, %f5;
	setp.ge.f32 	%p3, %f7, 0f3F19999A;
	selp.f32 	%f21, %f14, %f20, %p3;
	add.f32 	%f22, %f21, 0f3F800000;
	mul.f32 	%f23, %f6, %f22;
	add.s64 	%rd7, %rd4, %rd5;
	st.global.f32 	[%rd7], %f23;
$L__BB27_2:
	ret;

}
	// .globl	_Z11silu_kernelPKfPfi
.visible .entry _Z11silu_kernelPKfPfi(
	.param .u64 .ptr .align 1 _Z11silu_kernelPKfPfi_param_0,
	.param .u64 .ptr .align 1 _Z11silu_kernelPKfPfi_param_1,
	.param .u32 _Z11silu_kernelPKfPfi_param_2
)
{
	.reg .pred 	%p<2>;
	.reg .b32 	%r<8>;
	.reg .b32 	%f<15>;
	.reg .b64 	%rd<8>;

	ld.param.u64 	%rd1, [_Z11silu_kernelPKfPfi_param_0];
	ld.param.u64 	%rd2, [_Z11silu_kernelPKfPfi_param_1];
	ld.param.u32 	%r2, [_Z11silu_kernelPKfPfi_param_2];
	mov.u32 	%r3, %ctaid.x;
	mov.u32 	%r4, %ntid.x;
	mov.u32 	%r5, %tid.x;
	mad.lo.s32 	%r1, %r3, %r4, %r5;
	setp.ge.s32 	%p1, %r1, %r2;
	@%p1 bra 	$L__BB28_2;
	cvta.to.global.u64 	%rd3, %rd1;
	cvta.to.global.u64 	%rd4, %rd2;
	mul.wide.s32 	%rd5, %r1, 4;
	add.s64 	%rd6, %rd3, %rd5;
	ld.global.f32 	%f1, [%rd6];
	fma.rn.f32 	%f2, %f1, 0fBBBB989D, 0f3F000000;
	cvt.sat.f32.f32 	%f3, %f2;
	mov.f32 	%f4, 0f4B400001;
	mov.f32 	%f5, 0f437C0000;
	fma.rm.f32 	%f6, %f3, %f5, %f4;
	add.f32 	%f7, %f6, 0fCB40007F;
	neg.f32 	%f8, %f7;
	fma.rn.f32 	%f9, %f1, 0fBFB8AA3B, %f8;
	fma.rn.f32 	%f10, %f1, 0fB2A57060, %f9;
	mov.b32 	%r6, %f6;
	shl.b32 	%r7, %r6, 23;
	mov.b32 	%f11, %r7;
	ex2.approx.ftz.f32 	%f12, %f10;
	fma.rn.f32 	%f13, %f12, %f11, 0f3F800000;
	div.rn.f32 	%f14, %f1, %f13;
	add.s64 	%rd7, %rd4, %rd5;
	st.global.f32 	[%rd7], %f14;
$L__BB28_2:
	ret;

}
	// .globl	_Z10sin_kernelPKfPfi
.visible .entry _Z10sin_kernelPKfPfi(
	.param .u64 .ptr .align 1 _Z10sin_kernelPKfPfi_param_0,
	.param .u64 .ptr .align 1 _Z10sin_kernelPKfPfi_param_1,
	.param .u32 _Z10sin_kernelPKfPfi_param_2
)
{
	.local .align 4 .b8 	__local_depot29[28];
	.reg .b64 	%SP;
	.reg .b64 	%SPL;
	.reg .pred 	%p<10>;
	.reg .b32 	%r<45>;
	.reg .b32 	%f<28>;
	.reg .b64 	%rd<29>;
	.reg .b64 	%fd<3>;

	mov.u64 	%SPL, __local_depot29;
	ld.param.u64 	%rd9, [_Z10sin_kernelPKfPfi_param_0];
	ld.param.u64 	%rd10, [_Z10sin_kernelPKfPfi_param_1];
	ld.param.u32 	%r16, [_Z10sin_kernelPKfPfi_param_2];
	add.u64 	%rd1, %SPL, 0;
	mov.u32 	%r17, %ctaid.x;
	mov.u32 	%r18, %ntid.x;
	mov.u32 	%r19, %tid.x;
	mad.lo.s32 	%r1, %r17, %r18, %r19;
	setp.ge.s32 	%p1, %r1, %r16;
	@%p1 bra 	$L__BB29_10;
	cvta.to.global.u64 	%rd12, %rd9;
	mul.wide.s32 	%rd13, %r1, 4;
	add.s64 	%rd14, %rd12, %rd13;
	ld.global.f32 	%f1, [%rd14];
	mul.f32 	%f7, %f1, 0f3F22F983;
	cvt.rni.s32.f32 	%r44, %f7;
	cvt.rn.f32.s32 	%f8, %r44;
	fma.rn.f32 	%f9, %f8, 0fBFC90FDA, %f1;
	fma.rn.f32 	%f10, %f8, 0fB3A22168, %f9;
	fma.rn.f32 	%f27, %f8, 0fA7C234C5, %f10;
	abs.f32 	%f3, %f1;
	setp.ltu.f32 	%p2, %f3, 0f47CE4780;
	@%p2 bra 	$L__BB29_9;
	setp.neu.f32 	%p3, %f3, 0f7F800000;
	@%p3 bra 	$L__BB29_4;
	mov.f32 	%f13, 0f00000000;
	mul.rn.f32 	%f27, %f1, %f13;
	mov.b32 	%r44, 0;
	bra.uni 	$L__BB29_9;
$L__BB29_4:
	mov.b32 	%r3, %f1;
	shl.b32 	%r21, %r3, 8;
	or.b32  	%r4, %r21, -2147483648;
	mov.b64 	%rd28, 0;
	mov.b32 	%r41, 0;
	mov.u64 	%rd26, __cudart_i2opi_f;
	mov.u64 	%rd27, %rd1;
$L__BB29_5:
	.pragma "nounroll";
	ld.global.nc.u32 	%r22, [%rd26];
	mad.wide.u32 	%rd17, %r22, %r4, %rd28;
	shr.u64 	%rd28, %rd17, 32;
	st.local.u32 	[%rd27], %rd17;
	add.s32 	%r41, %r41, 1;
	add.s64 	%rd27, %rd27, 4;
	add.s64 	%rd26, %rd26, 4;
	setp.ne.s32 	%p4, %r41, 6;
	@%p4 bra 	$L__BB29_5;
	shr.u32 	%r23, %r3, 23;
	st.local.u32 	[%rd1+24], %rd28;
	and.b32  	%r7, %r23, 31;
	and.b32  	%r24, %r23, 224;
	add.s32 	%r25, %r24, -128;
	shr.u32 	%r26, %r25, 5;
	mul.wide.u32 	%rd18, %r26, 4;
	sub.s64 	%rd8, %rd1, %rd18;
	ld.local.u32 	%r42, [%rd8+24];
	ld.local.u32 	%r43, [%rd8+20];
	setp.eq.s32 	%p5, %r7, 0;
	@%p5 bra 	$L__BB29_8;
	shf.l.wrap.b32 	%r42, %r43, %r42, %r7;
	ld.local.u32 	%r27, [%rd8+16];
	shf.l.wrap.b32 	%r43, %r27, %r43, %r7;
$L__BB29_8:
	shr.u32 	%r28, %r42, 30;
	shf.l.wrap.b32 	%r29, %r43, %r42, 2;
	shl.b32 	%r30, %r43, 2;
	shr.u32 	%r31, %r29, 31;
	add.s32 	%r32, %r31, %r28;
	neg.s32 	%r33, %r32;
	setp.lt.s32 	%p6, %r3, 0;
	selp.b32 	%r44, %r33, %r32, %p6;
	xor.b32  	%r34, %r29, %r3;
	shr.s32 	%r35, %r29, 31;
	xor.b32  	%r36, %r35, %r29;
	xor.b32  	%r37, %r35, %r30;
	cvt.u64.u32 	%rd19, %r36;
	shl.b64 	%rd20, %rd19, 32;
	cvt.u64.u32 	%rd21, %r37;
	or.b64  	%rd22, %rd20, %rd21;
	cvt.rn.f64.s64 	%fd1, %rd22;
	mul.f64 	%fd2, %fd1, 0d3BF921FB54442D19;
	cvt.rn.f32.f64 	%f11, %fd2;
	neg.f32 	%f12, %f11;
	setp.lt.s32 	%p7, %r34, 0;
	selp.f32 	%f27, %f12, %f11, %p7;
$L__BB29_9:
	mul.rn.f32 	%f14, %f27, %f27;
	and.b32  	%r39, %r44, 1;
	setp.eq.b32 	%p8, %r39, 1;
	selp.f32 	%f15, 0f3F800000, %f27, %p8;
	fma.rn.f32 	%f16, %f14, %f15, 0f00000000;
	fma.rn.f32 	%f17, %f14, 0f37CBAC00, 0fBAB607ED;
	selp.f32 	%f18, %f17, 0fB94D4153, %p8;
	selp.f32 	%f19, 0f3D2AAABB, 0f3C0885E4, %p8;
	fma.rn.f32 	%f20, %f18, %f14, %f19;
	selp.f32 	%f21, 0fBEFFFFFF, 0fBE2AAAA8, %p8;
	fma.rn.f32 	%f22, %f20, %f14, %f21;
	fma.rn.f32 	%f23, %f22, %f16, %f15;
	and.b32  	%r40, %r44, 2;
	setp.eq.s32 	%p9, %r40, 0;
	mov.f32 	%f24, 0f00000000;
	sub.f32 	%f25, %f24, %f23;
	selp.f32 	%f26, %f23, %f25, %p9;
	cvta.to.global.u64 	%rd23, %rd10;
	add.s64 	%rd25, %rd23, %rd13;
	st.global.f32 	[%rd25], %f26;
$L__BB29_10:
	ret;

}
	// .globl	_Z10cos_kernelPKfPfi
.visible .entry _Z10cos_kernelPKfPfi(
	.param .u64 .ptr .align 1 _Z10cos_kernelPKfPfi_param_0,
	.param .u64 .ptr .align 1 _Z10cos_kernelPKfPfi_param_1,
	.param .u32 _Z10cos_kernelPKfPfi_param_2
)
{
	.local .align 4 .b8 	__local_depot30[28];
	.reg .b64 	%SP;
	.reg .b64 	%SPL;
	.reg .pred 	%p<10>;
	.reg .b32 	%r<46>;
	.reg .b32 	%f<28>;
	.reg .b64 	%rd<29>;
	.reg .b64 	%fd<3>;

	mov.u64 	%SPL, __local_depot30;
	ld.param.u64 	%rd9, [_Z10cos_kernelPKfPfi_param_0];
	ld.param.u64 	%rd10, [_Z10cos_kernelPKfPfi_param_1];
	ld.param.u32 	%r16, [_Z10cos_kernelPKfPfi_param_2];
	add.u64 	%rd1, %SPL, 0;
	mov.u32 	%r17, %ctaid.x;
	mov.u32 	%r18, %ntid.x;
	mov.u32 	%r19, %tid.x;
	mad.lo.s32 	%r1, %r17, %r18, %r19;
	setp.ge.s32 	%p1, %r1, %r16;
	@%p1 bra 	$L__BB30_10;
	cvta.to.global.u64 	%rd12, %rd9;
	mul.wide.s32 	%rd13, %r1, 4;
	add.s64 	%rd14, %rd12, %rd13;
	ld.global.f32 	%f1, [%rd14];
	mul.f32 	%f7, %f1, 0f3F22F983;
	cvt.rni.s32.f32 	%r45, %f7;
	cvt.rn.f32.s32 	%f8, %r45;
	fma.rn.f32 	%f9, %f8, 0fBFC90FDA, %f1;
	fma.rn.f32 	%f10, %f8, 0fB3A22168, %f9;
	fma.rn.f32 	%f27, %f8, 0fA7C234C5, %f10;
	abs.f32 	%f3, %f1;
	setp.ltu.f32 	%p2, %f3, 0f47CE4780;
	@%p2 bra 	$L__BB30_9;
	setp.neu.f32 	%p3, %f3, 0f7F800000;
	@%p3 bra 	$L__BB30_4;
	mov.f32 	%f13, 0f00000000;
	mul.rn.f32 	%f27, %f1, %f13;
	mov.b32 	%r45, 0;
	bra.uni 	$L__BB30_9;
$L__BB30_4:
	mov.b32 	%r3, %f1;
	shl.b32 	%r21, %r3, 8;
	or.b32  	%r4, %r21, -2147483648;
	mov.b64 	%rd28, 0;
	mov.b32 	%r42, 0;
	mov.u64 	%rd26, __cudart_i2opi_f;
	mov.u64 	%rd27, %rd1;
$L__BB30_5:
	.pragma "nounroll";
	ld.global.nc.u32 	%r22, [%rd26];
	mad.wide.u32 	%rd17, %r22, %r4, %rd28;
	shr.u64 	%rd28, %rd17, 32;
	st.local.u32 	[%rd27], %rd17;
	add.s32 	%r42, %r42, 1;
	add.s64 	%rd27, %rd27, 4;
	add.s64 	%rd26, %rd26, 4;
	setp.ne.s32 	%p4, %r42, 6;
	@%p4 bra 	$L__BB30_5;
	shr.u32 	%r23, %r3, 23;
	st.local.u32 	[%rd1+24], %rd28;
	and.b32  	%r7, %r23, 31;
	and.b32  	%r24, %r23, 224;
	add.s32 	%r25, %r24, -128;
	shr.u32 	%r26, %r25, 5;
	mul.wide.u32 	%rd18, %r26, 4;
	sub.s64 	%rd8, %rd1, %rd18;
	ld.local.u32 	%r43, [%rd8+24];
	ld.local.u32 	%r44, [%rd8+20];
	setp.eq.s32 	%p5, %r7, 0;
	@%p5 bra 	$L__BB30_8;
	shf.l.wrap.b32 	%r43, %r44, %r43, %r7;
	ld.local.u32 	%r27, [%rd8+16];
	shf.l.wrap.b32 	%r44, %r27, %r44, %r7;
$L__BB30_8:
	shr.u32 	%r28, %r43, 30;
	shf.l.wrap.b32 	%r29, %r44, %r43, 2;
	shl.b32 	%r30, %r44, 2;
	shr.u32 	%r31, %r29, 31;
	add.s32 	%r32, %r31, %r28;
	neg.s32 	%r33, %r32;
	setp.lt.s32 	%p6, %r3, 0;
	selp.b32 	%r45, %r33, %r32, %p6;
	xor.b32  	%r34, %r29, %r3;
	shr.s32 	%r35, %r29, 31;
	xor.b32  	%r36, %r35, %r29;
	xor.b32  	%r37, %r35, %r30;
	cvt.u64.u32 	%rd19, %r36;
	shl.b64 	%rd20, %rd19, 32;
	cvt.u64.u32 	%rd21, %r37;
	or.b64  	%rd22, %rd20, %rd21;
	cvt.rn.f64.s64 	%fd1, %rd22;
	mul.f64 	%fd2, %fd1, 0d3BF921FB54442D19;
	cvt.rn.f32.f64 	%f11, %fd2;
	neg.f32 	%f12, %f11;
	setp.lt.s32 	%p7, %r34, 0;
	selp.f32 	%f27, %f12, %f11, %p7;
$L__BB30_9:
	add.s32 	%r39, %r45, 1;
	mul.rn.f32 	%f14, %f27, %f27;
	and.b32  	%r40, %r45, 1;
	setp.eq.b32 	%p8, %r40, 1;
	selp.f32 	%f15, %f27, 0f3F800000, %p8;
	fma.rn.f32 	%f16, %f14, %f15, 0f00000000;
	fma.rn.f32 	%f17, %f14, 0f37CBAC00, 0fBAB607ED;
	selp.f32 	%f18, 0fB94D4153, %f17, %p8;
	selp.f32 	%f19, 0f3C0885E4, 0f3D2AAABB, %p8;
	fma.rn.f32 	%f20, %f18, %f14, %f19;
	selp.f32 	%f21, 0fBE2AAAA8, 0fBEFFFFFF, %p8;
	fma.rn.f32 	%f22, %f20, %f14, %f21;
	fma.rn.f32 	%f23, %f22, %f16, %f15;
	and.b32  	%r41, %r39, 2;
	setp.eq.s32 	%p9, %r41, 0;
	mov.f32 	%f24, 0f00000000;
	sub.f32 	%f25, %f24, %f23;
	selp.f32 	%f26, %f23, %f25, %p9;
	cvta.to.global.u64 	%rd23, %rd10;
	add.s64 	%rd25, %rd23, %rd13;
	st.global.f32 	[%rd25], %f26;
$L__BB30_10:
	ret;

}
	// .globl	_Z10tan_kernelPKfPfi
.visible .entry _Z10tan_kernelPKfPfi(
	.param .u64 .ptr .align 1 _Z10tan_kernelPKfPfi_param_0,
	.param .u64 .ptr .align 1 _Z10tan_kernelPKfPfi_param_1,
	.param .u32 _Z10tan_kernelPKfPfi_param_2
)
{
	.local .align 4 .b8 	__local_depot31[28];
	.reg .b64 	%SP;
	.reg .b64 	%SPL;
	.reg .pred 	%p<10>;
	.reg .b32 	%r<44>;
	.reg .b32 	%f<28>;
	.reg .b64 	%rd<29>;
	.reg .b64 	%fd<3>;

	mov.u64 	%SPL, __local_depot31;
	ld.param.u64 	%rd9, [_Z10tan_kernelPKfPfi_param_0];
	ld.param.u64 	%rd10, [_Z10tan_kernelPKfPfi_param_1];
	ld.param.u32 	%r16, [_Z10tan_kernelPKfPfi_param_2];
	add.u64 	%rd1, %SPL, 0;
	mov.u32 	%r17, %ctaid.x;
	mov.u32 	%r18, %ntid.x;
	mov.u32 	%r19, %tid.x;
	mad.lo.s32 	%r1, %r17, %r18, %r19;
	setp.ge.s32 	%p1, %r1, %r16;
	@%p1 bra 	$L__BB31_10;
	cvta.to.global.u64 	%rd12, %rd9;
	mul.wide.s32 	%rd13, %r1, 4;
	add.s64 	%rd14, %rd12, %rd13;
	ld.global.f32 	%f1, [%rd14];
	mul.f32 	%f7, %f1, 0f3F22F983;
	cvt.rni.s32.f32 	%r43, %f7;
	cvt.rn.f32.s32 	%f8, %r43;
	fma.rn.f32 	%f9, %f8, 0fBFC90FDA, %f1;
	fma.rn.f32 	%f10, %f8, 0fB3A22168, %f9;
	fma.rn.f32 	%f27, %f8, 0fA7C234C5, %f10;
	abs.f32 	%f3, %f1;
	setp.ltu.f32 	%p2, %f3, 0f47CE4780;
	@%p2 bra 	$L__BB31_9;
	setp.neu.f32 	%p3, %f3, 0f7F800000;
	@%p3 bra 	$L__BB31_4;
	mov.f32 	%f13, 0f00000000;
	mul.rn.f32 	%f27, %f1, %f13;
	mov.b32 	%r43, 0;
	bra.uni 	$L__BB31_9;
$L__BB31_4:
	mov.b32 	%r3, %f1;
	shl.b32 	%r21, %r3, 8;
	or.b32  	%r4, %r21, -2147483648;
	mov.b64 	%rd28, 0;
	mov.b32 	%r40, 0;
	mov.u64 	%rd26, __cudart_i2opi_f;
	mov.u64 	%rd27, %rd1;
$L__BB31_5:
	.pragma "nounroll";
	ld.global.nc.u32 	%r22, [%rd26];
	mad.wide.u32 	%rd17, %r22, %r4, %rd28;
	shr.u64 	%rd28, %rd17, 32;
	st.local.u32 	[%rd27], %rd17;
	add.s32 	%r40, %r40, 1;
	add.s64 	%rd27, %rd27, 4;
	add.s64 	%rd26, %rd26, 4;
	setp.ne.s32 	%p4, %r40, 6;
	@%p4 bra 	$L__BB31_5;
	shr.u32 	%r23, %r3, 23;
	st.local.u32 	[%rd1+24], %rd28;
	and.b32  	%r7, %r23, 31;
	and.b32  	%r24, %r23, 224;
	add.s32 	%r25, %r24, -128;
	shr.u32 	%r26, %r25, 5;
	mul.wide.u32 	%rd18, %r26, 4;
	sub.s64 	%rd8, %rd1, %rd18;
	ld.local.u32 	%r41, [%rd8+24];
	ld.local.u32 	%r42, [%rd8+20];
	setp.eq.s32 	%p5, %r7, 0;
	@%p5 bra 	$L__BB31_8;
	shf.l.wrap.b32 	%r41, %r42, %r41, %r7;
	ld.local.u32 	%r27, [%rd8+16];
	shf.l.wrap.b32 	%r42, %r27, %r42, %r7;
$L__BB31_8:
	shr.u32 	%r28, %r41, 30;
	shf.l.wrap.b32 	%r29, %r42, %r41, 2;
	shl.b32 	%r30, %r42, 2;
	shr.u32 	%r31, %r29, 31;
	add.s32 	%r32, %r31, %r28;
	neg.s32 	%r33, %r32;
	setp.lt.s32 	%p6, %r3, 0;
	selp.b32 	%r43, %r33, %r32, %p6;
	xor.b32  	%r34, %r29, %r3;
	shr.s32 	%r35, %r29, 31;
	xor.b32  	%r36, %r35, %r29;
	xor.b32  	%r37, %r35, %r30;
	cvt.u64.u32 	%rd19, %r36;
	shl.b64 	%rd20, %rd19, 32;
	cvt.u64.u32 	%rd21, %r37;
	or.b64  	%rd22, %rd20, %rd21;
	cvt.rn.f64.s64 	%fd1, %rd22;
	mul.f64 	%fd2, %fd1, 0d3BF921FB54442D19;
	cvt.rn.f32.f64 	%f11, %fd2;
	neg.f32 	%f12, %f11;
	setp.lt.s32 	%p7, %r34, 0;
	selp.f32 	%f27, %f12, %f11, %p7;
$L__BB31_9:
	mul.f32 	%f14, %f27, %f27;
	fma.rn.f32 	%f15, %f14, 0f3C190000, 0f3B560000;
	fma.rn.f32 	%f16, %f15, %f14, 0f3CC70000;
	fma.rn.f32 	%f17, %f16, %f14, 0f3D5B0000;
	fma.rn.f32 	%f18, %f17, %f14, 0f3E089438;
	fma.rn.f32 	%f19, %f18, %f14, 0f3EAAAA88;
	mul.rn.f32 	%f20, %f14, %f27;
	fma.rn.f32 	%f21, %f19, %f20, %f27;
	abs.f32 	%f22, %f27;
	setp.eq.f32 	%p8, %f22, 0f3A00B43C;
	selp.f32 	%f23, %f27, %f21, %p8;
	and.b32  	%r39, %r43, 1;
	setp.eq.b32 	%p9, %r39, 1;
	neg.f32 	%f24, %f23;
	rcp.approx.ftz.f32 	%f25, %f24;
	selp.f32 	%f26, %f25, %f23, %p9;
	cvta.to.global.u64 	%rd23, %rd10;
	add.s64 	%rd25, %rd23, %rd13;
	st.global.f32 	[%rd25], %f26;
$L__BB31_10:
	ret;

}
	// .globl	_Z12floor_kernelPKfPfi
.visible .entry _Z12floor_kernelPKfPfi(
	.param .u64 .ptr .align 1 _Z12floor_kernelPKfPfi_param_0,
	.param .u64 .ptr .align 1 _Z12floor_kernelPKfPfi_param_1,
	.param .u32 _Z12floor_kernelPKfPfi_param_2
)
{
	.reg .pred 	%p<2>;
	.reg .b32 	%r<6>;
	.reg .b32 	%f<3>;
	.reg .b64 	%rd<8>;

	ld.param.u64 	%rd1, [_Z12floor_kernelPKfPfi_param_0];
	ld.param.u64 	%rd2, [_Z12floor_kernelPKfPfi_param_1];
	ld.param.u32 	%r2, [_Z12floor_kernelPKfPfi_param_2];
	mov.u32 	%r3, %ctaid.x;
	mov.u32 	%r4, %ntid.x;
	mov.u32 	%r5, %tid.x;
	mad.lo.s32 	%r1, %r3, %r4, %r5;
	setp.ge.s32 	%p1, %r1, %r2;
	@%p1 bra 	$L__BB32_2;
	cvta.to.global.u64 	%rd3, %rd1;
	cvta.to.global.u64 	%rd4, %rd2;
	mul.wide.s32 	%rd5, %r1, 4;
	add.s64 	%rd6, %rd3, %rd5;
	ld.global.f32 	%f1, [%rd6];
	cvt.rmi.f32.f32 	%f2, %f1;
	add.s64 	%rd7, %rd4, %rd5;
	st.global.f32 	[%rd7], %f2;
$L__BB32_2:
	ret;

}
	// .globl	_Z11ceil_kernelPKfPfi
.visible .entry _Z11ceil_kernelPKfPfi(
	.param .u64 .ptr .align 1 _Z11ceil_kernelPKfPfi_param_0,
	.param .u64 .ptr .align 1 _Z11ceil_kernelPKfPfi_param_1,
	.param .u32 _Z11ceil_kernelPKfPfi_param_2
)
{
	.reg .pred 	%p<2>;
	.reg .b32 	%r<6>;
	.reg .b32 	%f<3>;
	.reg .b64 	%rd<8>;

	ld.param.u64 	%rd1, [_Z11ceil_kernelPKfPfi_param_0];
	ld.param.u64 	%rd2, [_Z11ceil_kernelPKfPfi_param_1];
	ld.param.u32 	%r2, [_Z11ceil_kernelPKfPfi_param_2];
	mov.u32 	%r3, %ctaid.x;
	mov.u32 	%r4, %ntid.x;
	mov.u32 	%r5, %tid.x;
	mad.lo.s32 	%r1, %r3, %r4, %r5;
	setp.ge.s32 	%p1, %r1, %r2;
	@%p1 bra 	$L__BB33_2;
	cvta.to.global.u64 	%rd3, %rd1;
	cvta.to.global.u64 	%rd4, %rd2;
	mul.wide.s32 	%rd5, %r1, 4;
	add.s64 	%rd6, %rd3, %rd5;
	ld.global.f32 	%f1, [%rd6];
	cvt.rpi.f32.f32 	%f2, %f1;
	add.s64 	%rd7, %rd4, %rd5;
	st.global.f32 	[%rd7], %f2;
$L__BB33_2:
	ret;

}
	// .globl	_Z12round_kernelPKfPfi
.visible .entry _Z12round_kernelPKfPfi(
	.param .u64 .ptr .align 1 _Z12round_kernelPKfPfi_param_0,
	.param .u64 .ptr .align 1 _Z12round_kernelPKfPfi_param_1,
	.param .u32 _Z12round_kernelPKfPfi_param_2
)
{
	.reg .pred 	%p<2>;
	.reg .b32 	%r<6>;
	.reg .b32 	%f<6>;
	.reg .b64 	%rd<8>;

	ld.param.u64 	%rd1, [_Z12round_kernelPKfPfi_param_0];
	ld.param.u64 	%rd2, [_Z12round_kernelPKfPfi_param_1];
	ld.param.u32 	%r2, [_Z12round_kernelPKfPfi_param_2];
	mov.u32 	%r3, %ctaid.x;
	mov.u32 	%r4, %ntid.x;
	mov.u32 	%r5, %tid.x;
	mad.lo.s32 	%r1, %r3, %r4, %r5;
	setp.ge.s32 	%p1, %r1, %r2;
	@%p1 bra 	$L__BB34_2;
	cvta.to.global.u64 	%rd3, %rd1;
	cvta.to.global.u64 	%rd4, %rd2;
	mul.wide.s32 	%rd5, %r1, 4;
	add.s64 	%rd6, %rd3, %rd5;
	ld.global.f32 	%f1, [%rd6];
	mov.f32 	%f2, 0f3F000000;
	copysign.f32 	%f3, %f1, %f2;
	add.rz.f32 	%f4, %f1, %f3;
	cvt.rzi.f32.f32 	%f5, %f4;
	add.s64 	%rd7, %rd4, %rd5;
	st.global.f32 	[%rd7], %f5;
$L__BB34_2:
	ret;

}
	// .globl	_Z14max_all_kernelPKfPfi
.visible .entry _Z14max_all_kernelPKfPfi(
	.param .u64 .ptr .align 1 _Z14max_all_kernelPKfPfi_param_0,
	.param .u64 .ptr .align 1 _Z14max_all_kernelPKfPfi_param_1,
	.param .u32 _Z14max_all_kernelPKfPfi_param_2
)
{
	.reg .pred 	%p<7>;
	.reg .b32 	%r<19>;
	.reg .b32 	%f<11>;
	.reg .b64 	%rd<7>;

	ld.param.u64 	%rd2, [_Z14max_all_kernelPKfPfi_param_0];
	ld.param.u64 	%rd3, [_Z14max_all_kernelPKfPfi_param_1];
	ld.param.u32 	%r10, [_Z14max_all_kernelPKfPfi_param_2];
	cvta.to.global.u64 	%rd1, %rd3;
	mov.u32 	%r1, %tid.x;
	mov.u32 	%r11, %ctaid.x;
	mov.u32 	%r17, %ntid.x;
	mad.lo.s32 	%r3, %r11, %r17, %r1;
	setp.ge.s32 	%p1, %r3, %r10;
	mov.f32 	%f10, 0fFF7FFFFF;
	@%p1 bra 	$L__BB35_2;
	cvta.to.global.u64 	%rd4, %rd2;
	mul.wide.s32 	%rd5, %r3, 4;
	add.s64 	%rd6, %rd4, %rd5;
	ld.global.f32 	%f10, [%rd6];
$L__BB35_2:
	shl.b32 	%r12, %r1, 2;
	mov.u32 	%r13, sdata;
	add.s32 	%r4, %r13, %r12;
	st.shared.f32 	[%r4], %f10;
	bar.sync 	0;
	setp.lt.u32 	%p2, %r17, 2;
	@%p2 bra 	$L__BB35_6;
$L__BB35_3:
	shr.u32 	%r6, %r17, 1;
	setp.ge.u32 	%p3, %r1, %r6;
	@%p3 bra 	$L__BB35_5;
	ld.shared.f32 	%f5, [%r4];
	shl.b32 	%r14, %r6, 2;
	add.s32 	%r15, %r4, %r14;
	ld.shared.f32 	%f6, [%r15];
	max.f32 	%f7, %f5, %f6;
	st.shared.f32 	[%r4], %f7;
$L__BB35_5:
	bar.sync 	0;
	setp.gt.u32 	%p4, %r17, 3;
	mov.u32 	%r17, %r6;
	@%p4 bra 	$L__BB35_3;
$L__BB35_6:
	setp.ne.s32 	%p5, %r1, 0;
	@%p5 bra 	$L__BB35_9;
	ld.shared.f32 	%f3, [sdata];
	ld.global.u32 	%r18, [%rd1];
$L__BB35_8:
	mov.b32 	%f8, %r18;
	max.f32 	%f9, %f8, %f3;
	mov.b32 	%r16, %f9;
	atom.relaxed.global.cas.b32 	%r9, [%rd1], %r18, %r16;
	setp.ne.s32 	%p6, %r18, %r9;
	mov.u32 	%r18, %r9;
	@%p6 bra 	$L__BB35_8;
$L__BB35_9:
	ret;

}
	// .globl	_Z14min_all_kernelPKfPfi
.visible .entry _Z14min_all_kernelPKfPfi(
	.param .u64 .ptr .align 1 _Z14min_all_kernelPKfPfi_param_0,
	.param .u64 .ptr .align 1 _Z14min_all_kernelPKfPfi_param_1,
	.param .u32 _Z14min_all_kernelPKfPfi_param_2
)
{
	.reg .pred 	%p<7>;
	.reg .b32 	%r<19>;
	.reg .b32 	%f<11>;
	.reg .b64 	%rd<7>;

	ld.param.u64 	%rd2, [_Z14min_all_kernelPKfPfi_param_0];
	ld.param.u64 	%rd3, [_Z14min_all_kernelPKfPfi_param_1];
	ld.param.u32 	%r10, [_Z14min_all_kernelPKfPfi_param_2];
	cvta.to.global.u64 	%rd1, %rd3;
	mov.u32 	%r1, %tid.x;
	mov.u32 	%r11, %ctaid.x;
	mov.u32 	%r17, %ntid.x;
	mad.lo.s32 	%r3, %r11, %r17, %r1;
	setp.ge.s32 	%p1, %r3, %r10;
	mov.f32 	%f10, 0f7F7FFFFF;
	@%p1 bra 	$L__BB36_2;
	cvta.to.global.u64 	%rd4, %rd2;
	mul.wide.s32 	%rd5, %r3, 4;
	add.s64 	%rd6, %rd4, %rd5;
	ld.global.f32 	%f10, [%rd6];
$L__BB36_2:
	shl.b32 	%r12, %r1, 2;
	mov.u32 	%r13, sdata;
	add.s32 	%r4, %r13, %r12;
	st.shared.f32 	[%r4], %f10;
	bar.sync 	0;
	setp.lt.u32 	%p2, %r17, 2;
	@%p2 bra 	$L__BB36_6;
$L__BB36_3:
	shr.u32 	%r6, %r17, 1;
	setp.ge.u32 	%p3, %r1, %r6;
	@%p3 bra 	$L__BB36_5;
	ld.shared.f32 	%f5, [%r4];
	shl.b32 	%r14, %r6, 2;
	add.s32 	%r15, %r4, %r14;
	ld.shared.f32 	%f6, [%r15];
	min.f32 	%f7, %f5, %f6;
	st.shared.f32 	[%r4], %f7;
$L__BB36_5:
	bar.sync 	0;
	setp.gt.u32 	%p4, %r17, 3;
	mov.u32 	%r17, %r6;
	@%p4 bra 	$L__BB36_3;
$L__BB36_6:
	setp.ne.s32 	%p5, %r1, 0;
	@%p5 bra 	$L__BB36_9;
	ld.shared.f32 	%f3, [sdata];
	ld.global.u32 	%r18, [%rd1];
$L__BB36_8:
	mov.b32 	%f8, %r18;
	min.f32 	%f9, %f8, %f3;
	mov.b32 	%r16, %f9;
	atom.relaxed.global.cas.b32 	%r9, [%rd1], %r18, %r16;
	setp.ne.s32 	%p6, %r18, %r9;
	mov.u32 	%r18, %r9;
	@%p6 bra 	$L__BB36_8;
$L__BB36_9:
	ret;

}
	// .globl	_Z14sum_all_kernelPKfPfi
.visible .entry _Z14sum_all_kernelPKfPfi(
	.param .u64 .ptr .align 1 _Z14sum_all_kernelPKfPfi_param_0,
	.param .u64 .ptr .align 1 _Z14sum_all_kernelPKfPfi_param_1,
	.param .u32 _Z14sum_all_kernelPKfPfi_param_2
)
{
	.reg .pred 	%p<6>;
	.reg .b32 	%r<14>;
	.reg .b32 	%f<10>;
	.reg .b64 	%rd<7>;

	ld.param.u64 	%rd1, [_Z14sum_all_kernelPKfPfi_param_0];
	ld.param.u64 	%rd2, [_Z14sum_all_kernelPKfPfi_param_1];
	ld.param.u32 	%r7, [_Z14sum_all_kernelPKfPfi_param_2];
	mov.u32 	%r1, %tid.x;
	mov.u32 	%r8, %ctaid.x;
	mov.u32 	%r13, %ntid.x;
	mad.lo.s32 	%r3, %r8, %r13, %r1;
	setp.ge.s32 	%p1, %r3, %r7;
	mov.f32 	%f9, 0f00000000;
	@%p1 bra 	$L__BB37_2;
	cvta.to.global.u64 	%rd3, %rd1;
	mul.wide.s32 	%rd4, %r3, 4;
	add.s64 	%rd5, %rd3, %rd4;
	ld.global.f32 	%f9, [%rd5];
$L__BB37_2:
	shl.b32 	%r9, %r1, 2;
	mov.u32 	%r10, sdata;
	add.s32 	%r4, %r10, %r9;
	st.shared.f32 	[%r4], %f9;
	bar.sync 	0;
	setp.lt.u32 	%p2, %r13, 2;
	@%p2 bra 	$L__BB37_6;
$L__BB37_3:
	shr.u32 	%r6, %r13, 1;
	setp.ge.u32 	%p3, %r1, %r6;
	@%p3 bra 	$L__BB37_5;
	shl.b32 	%r11, %r6, 2;
	add.s32 	%r12, %r4, %r11;
	ld.shared.f32 	%f4, [%r12];
	ld.shared.f32 	%f5, [%r4];
	add.f32 	%f6, %f4, %f5;
	st.shared.f32 	[%r4], %f6;
$L__BB37_5:
	bar.sync 	0;
	setp.gt.u32 	%p4, %r13, 3;
	mov.u32 	%r13, %r6;
	@%p4 bra 	$L__BB37_3;
$L__BB37_6:
	setp.ne.s32 	%p5, %r1, 0;
	@%p5 bra 	$L__BB37_8;
	ld.shared.f32 	%f7, [sdata];
	cvta.to.global.u64 	%rd6, %rd2;
	atom.global.add.f32 	%f8, [%rd6], %f7;
$L__BB37_8:
	ret;

}
	// .globl	_Z19matmul_naive_kernelPKfS0_Pfiiiii
.visible .entry _Z19matmul_naive_kernelPKfS0_Pfiiiii(
	.param .u64 .ptr .align 1 _Z19matmul_naive_kernelPKfS0_Pfiiiii_param_0,
	.param .u64 .ptr .align 1 _Z19matmul_naive_kernelPKfS0_Pfiiiii_param_1,
	.param .u64 .ptr .align 1 _Z19matmul_naive_kernelPKfS0_Pfiiiii_param_2,
	.param .u32 _Z19matmul_naive_kernelPKfS0_Pfiiiii_param_3,
	.param .u32 _Z19matmul_naive_kernelPKfS0_Pfiiiii_param_4,
	.param .u32 _Z19matmul_naive_kernelPKfS0_Pfiiiii_param_5,
	.param .u32 _Z19matmul_naive_kernelPKfS0_Pfiiiii_param_6,
	.param .u32 _Z19matmul_naive_kernelPKfS0_Pfiiiii_param_7
)
{
	.reg .pred 	%p<12>;
	.reg .b32 	%r<57>;
	.reg .b32 	%f<68>;
	.reg .b64 	%rd<40>;

	ld.param.u64 	%rd5, [_Z19matmul_naive_kernelPKfS0_Pfiiiii_param_0];
	ld.param.u64 	%rd6, [_Z19matmul_naive_kernelPKfS0_Pfiiiii_param_1];
	ld.param.u64 	%rd4, [_Z19matmul_naive_kernelPKfS0_Pfiiiii_param_2];
	ld.param.u32 	%r25, [_Z19matmul_naive_kernelPKfS0_Pfiiiii_param_3];
	ld.param.u32 	%r26, [_Z19matmul_naive_kernelPKfS0_Pfiiiii_param_4];
	ld.param.u32 	%r27, [_Z19matmul_naive_kernelPKfS0_Pfiiiii_param_5];
	ld.param.u32 	%r29, [_Z19matmul_naive_kernelPKfS0_Pfiiiii_param_6];
	ld.param.u32 	%r28, [_Z19matmul_naive_kernelPKfS0_Pfiiiii_param_7];
	cvta.to.global.u64 	%rd1, %rd6;
	cvta.to.global.u64 	%rd2, %rd5;
	mov.u32 	%r30, %ctaid.x;
	mov.u32 	%r31, %ntid.x;
	mov.u32 	%r32, %tid.x;
	mad.lo.s32 	%r1, %r30, %r31, %r32;
	mul.lo.s32 	%r2, %r27, %r25;
	mul.lo.s32 	%r33, %r2, %r29;
	setp.ge.s32 	%p1, %r1, %r33;
	@%p1 bra 	$L__BB38_14;
	div.s32 	%r34, %r1, %r2;
	mul.lo.s32 	%r35, %r34, %r2;
	sub.s32 	%r36, %r1, %r35;
	div.s32 	%r3, %r36, %r27;
	mul.lo.s32 	%r37, %r3, %r27;
	sub.s32 	%r4, %r36, %r37;
	mul.lo.s32 	%r5, %r34, %r25;
	setp.eq.s32 	%p2, %r28, 0;
	mul.lo.s32 	%r38, %r27, %r26;
	mul.lo.s32 	%r39, %r38, %r34;
	selp.b32 	%r6, 0, %r39, %p2;
	setp.lt.s32 	%p3, %r26, 1;
	mov.f32 	%f67, 0f00000000;
	@%p3 bra 	$L__BB38_13;
	add.s32 	%r41, %r3, %r5;
	mul.lo.s32 	%r7, %r41, %r26;
	add.s32 	%r8, %r4, %r6;
	and.b32  	%r9, %r26, 7;
	setp.lt.u32 	%p4, %r26, 8;
	mov.f32 	%f67, 0f00000000;
	mov.b32 	%r55, 0;
	@%p4 bra 	$L__BB38_5;
	and.b32  	%r55, %r26, 2147483640;
	neg.s32 	%r53, %r55;
	shl.b32 	%r12, %r27, 3;
	add.s64 	%rd3, %rd2, 16;
	mov.f32 	%f67, 0f00000000;
	mul.wide.s32 	%rd11, %r27, 4;
	mov.u32 	%r51, %r7;
	mov.u32 	%r52, %r8;
$L__BB38_4:
	.pragma "nounroll";
	mul.wide.s32 	%rd7, %r51, 4;
	add.s64 	%rd8, %rd3, %rd7;
	ld.global.f32 	%f17, [%rd8+-16];
	mul.wide.s32 	%rd9, %r52, 4;
	add.s64 	%rd10, %rd1, %rd9;
	ld.global.f32 	%f18, [%rd10];
	fma.rn.f32 	%f19, %f17, %f18, %f67;
	ld.global.f32 	%f20, [%rd8+-12];
	add.s64 	%rd12, %rd10, %rd11;
	ld.global.f32 	%f21, [%rd12];
	fma.rn.f32 	%f22, %f20, %f21, %f19;
	ld.global.f32 	%f23, [%rd8+-8];
	add.s64 	%rd13, %rd12, %rd11;
	ld.global.f32 	%f24, [%rd13];
	fma.rn.f32 	%f25, %f23, %f24, %f22;
	ld.global.f32 	%f26, [%rd8+-4];
	add.s64 	%rd14, %rd13, %rd11;
	ld.global.f32 	%f27, [%rd14];
	fma.rn.f32 	%f28, %f26, %f27, %f25;
	ld.global.f32 	%f29, [%rd8];
	add.s64 	%rd15, %rd14, %rd11;
	ld.global.f32 	%f30, [%rd15];
	fma.rn.f32 	%f31, %f29, %f30, %f28;
	ld.global.f32 	%f32, [%rd8+4];
	add.s64 	%rd16, %rd15, %rd11;
	ld.global.f32 	%f33, [%rd16];
	fma.rn.f32 	%f34, %f32, %f33, %f31;
	ld.global.f32 	%f35, [%rd8+8];
	add.s64 	%rd17, %rd16, %rd11;
	ld.global.f32 	%f36, [%rd17];
	fma.rn.f32 	%f37, %f35, %f36, %f34;
	ld.global.f32 	%f38, [%rd8+12];
	add.s64 	%rd18, %rd17, %rd11;
	ld.global.f32 	%f39, [%rd18];
	fma.rn.f32 	%f67, %f38, %f39, %f37;
	add.s32 	%r53, %r53, 8;
	add.s32 	%r52, %r52, %r12;
	add.s32 	%r51, %r51, 8;
	setp.ne.s32 	%p5, %r53, 0;
	@%p5 bra 	$L__BB38_4;
$L__BB38_5:
	setp.eq.s32 	%p6, %r9, 0;
	@%p6 bra 	$L__BB38_13;
	and.b32  	%r20, %r26, 3;
	setp.lt.u32 	%p7, %r9, 4;
	@%p7 bra 	$L__BB38_8;
	add.s32 	%r42, %r55, %r7;
	mul.wide.s32 	%rd19, %r42, 4;
	add.s64 	%rd20, %rd2, %rd19;
	ld.global.f32 	%f41, [%rd20];
	mad.lo.s32 	%r43, %r55, %r27, %r8;
	mul.wide.s32 	%rd21, %r43, 4;
	add.s64 	%rd22, %rd1, %rd21;
	ld.global.f32 	%f42, [%rd22];
	fma.rn.f32 	%f43, %f41, %f42, %f67;
	ld.global.f32 	%f44, [%rd20+4];
	mul.wide.s32 	%rd23, %r27, 4;
	add.s64 	%rd24, %rd22, %rd23;
	ld.global.f32 	%f45, [%rd24];
	fma.rn.f32 	%f46, %f44, %f45, %f43;
	ld.global.f32 	%f47, [%rd20+8];
	add.s64 	%rd25, %rd24, %rd23;
	ld.global.f32 	%f48, [%rd25];
	fma.rn.f32 	%f49, %f47, %f48, %f46;
	ld.global.f32 	%f50, [%rd20+12];
	add.s64 	%rd26, %rd25, %rd23;
	ld.global.f32 	%f51, [%rd26];
	fma.rn.f32 	%f67, %f50, %f51, %f49;
	add.s32 	%r55, %r55, 4;
$L__BB38_8:
	setp.eq.s32 	%p8, %r20, 0;
	@%p8 bra 	$L__BB38_13;
	setp.eq.s32 	%p9, %r20, 1;
	@%p9 bra 	$L__BB38_11;
	add.s32 	%r44, %r55, %r7;
	mul.wide.s32 	%rd27, %r44, 4;
	add.s64 	%rd28, %rd2, %rd27;
	ld.global.f32 	%f53, [%rd28];
	mad.lo.s32 	%r45, %r55, %r27, %r8;
	mul.wide.s32 	%rd29, %r45, 4;
	add.s64 	%rd30, %rd1, %rd29;
	ld.global.f32 	%f54, [%rd30];
	fma.rn.f32 	%f55, %f53, %f54, %f67;
	ld.global.f32 	%f56, [%rd28+4];
	mul.wide.s32 	%rd31, %r27, 4;
	add.s64 	%rd32, %rd30, %rd31;
	ld.global.f32 	%f57, [%rd32];
	fma.rn.f32 	%f67, %f56, %f57, %f55;
	add.s32 	%r55, %r55, 2;
$L__BB38_11:
	and.b32  	%r46, %r26, 1;
	setp.eq.b32 	%p10, %r46, 1;
	not.pred 	%p11, %p10;
	@%p11 bra 	$L__BB38_13;
	add.s32 	%r47, %r55, %r7;
	mul.wide.s32 	%rd33, %r47, 4;
	add.s64 	%rd34, %rd2, %rd33;
	ld.global.f32 	%f58, [%rd34];
	mad.lo.s32 	%r48, %r55, %r27, %r8;
	mul.wide.s32 	%rd35, %r48, 4;
	add.s64 	%rd36, %rd1, %rd35;
	ld.global.f32 	%f59, [%rd36];
	fma.rn.f32 	%f67, %f58, %f59, %f67;
$L__BB38_13:
	add.s32 	%r49, %r3, %r5;
	mad.lo.s32 	%r50, %r49, %r27, %r4;
	cvta.to.global.u64 	%rd37, %rd4;
	mul.wide.s32 	%rd38, %r50, 4;
	add.s64 	%rd39, %rd37, %rd38;
	st.global.f32 	[%rd39], %f67;
$L__BB38_14:
	ret;

}
	// .globl	_Z14softmax_kernelPKfPfiii
.visible .entry _Z14softmax_kernelPKfPfiii(
	.param .u64 .ptr .align 1 _Z14softmax_kernelPKfPfiii_param_0,
	.param .u64 .ptr .align 1 _Z14softmax_kernelPKfPfiii_param_1,
	.param .u32 _Z14softmax_kernelPKfPfiii_param_2,
	.param .u32 _Z14softmax_kernelPKfPfiii_param_3,
	.param .u32 _Z14softmax_kernelPKfPfiii_param_4
)
{
	.reg .pred 	%p<58>;
	.reg .b32 	%r<132>;
	.reg .b32 	%f<367>;
	.reg .b64 	%rd<114>;

	ld.param.u64 	%rd3, [_Z14softmax_kernelPKfPfiii_param_0];
	ld.param.u64 	%rd4, [_Z14softmax_kernelPKfPfiii_param_1];
	ld.param.u32 	%r63, [_Z14softmax_kernelPKfPfiii_param_2];
	ld.param.u32 	%r61, [_Z14softmax_kernelPKfPfiii_param_3];
	ld.param.u32 	%r62, [_Z14softmax_kernelPKfPfiii_param_4];
	cvta.to.global.u64 	%rd1, %rd3;
	cvta.to.global.u64 	%rd2, %rd4;
	mov.u32 	%r64, %ctaid.x;
	mov.u32 	%r65, %ntid.x;
	mov.u32 	%r66, %tid.x;
	mad.lo.s32 	%r1, %r64, %r65, %r66;
	mul.lo.s32 	%r67, %r62, %r63;
	setp.ge.s32 	%p1, %r1, %r67;
	@%p1 bra 	$L__BB39_39;
	div.s32 	%r2, %r1, %r62;
	mul.lo.s32 	%r68, %r2, %r62;
	sub.s32 	%r3, %r1, %r68;
	mul.lo.s32 	%r69, %r62, %r61;
	mad.lo.s32 	%r4, %r69, %r2, %r3;
	setp.lt.s32 	%p2, %r61, 1;
	mov.f32 	%f357, 0fFF7FFFFF;
	@%p2 bra 	$L__BB39_14;
	and.b32  	%r5, %r61, 15;
	setp.lt.u32 	%p3, %r61, 16;
	mov.f32 	%f357, 0fFF7FFFFF;
	mov.b32 	%r113, 0;
	@%p3 bra 	$L__BB39_5;
	and.b32  	%r113, %r61, 2147483632;
	neg.s32 	%r119, %r113;
	shl.b32 	%r8, %r62, 4;
	mov.f32 	%f357, 0fFF7FFFFF;
	mul.wide.s32 	%rd7, %r62, 4;
	mov.u32 	%r118, %r4;
$L__BB39_4:
	.pragma "nounroll";
	mul.wide.s32 	%rd5, %r118, 4;
	add.s64 	%rd6, %rd1, %rd5;
	ld.global.f32 	%f31, [%rd6];
	setp.gt.f32 	%p4, %f31, %f357;
	selp.f32 	%f32, %f31, %f357, %p4;
	add.s64 	%rd8, %rd6, %rd7;
	ld.global.f32 	%f33, [%rd8];
	setp.gt.f32 	%p5, %f33, %f32;
	selp.f32 	%f34, %f33, %f32, %p5;
	add.s64 	%rd9, %rd8, %rd7;
	ld.global.f32 	%f35, [%rd9];
	setp.gt.f32 	%p6, %f35, %f34;
	selp.f32 	%f36, %f35, %f34, %p6;
	add.s64 	%rd10, %rd9, %rd7;
	ld.global.f32 	%f37, [%rd10];
	setp.gt.f32 	%p7, %f37, %f36;
	selp.f32 	%f38, %f37, %f36, %p7;
	add.s64 	%rd11, %rd10, %rd7;
	ld.global.f32 	%f39, [%rd11];
	setp.gt.f32 	%p8, %f39, %f38;
	selp.f32 	%f40, %f39, %f38, %p8;
	add.s64 	%rd12, %rd11, %rd7;
	ld.global.f32 	%f41, [%rd12];
	setp.gt.f32 	%p9, %f41, %f40;
	selp.f32 	%f42, %f41, %f40, %p9;
	add.s64 	%rd13, %rd12, %rd7;
	ld.global.f32 	%f43, [%rd13];
	setp.gt.f32 	%p10, %f43, %f42;
	selp.f32 	%f44, %f43, %f42, %p10;
	add.s64 	%rd14, %rd13, %rd7;
	ld.global.f32 	%f45, [%rd14];
	setp.gt.f32 	%p11, %f45, %f44;
	selp.f32 	%f46, %f45, %f44, %p11;
	add.s64 	%rd15, %rd14, %rd7;
	ld.global.f32 	%f47, [%rd15];
	setp.gt.f32 	%p12, %f47, %f46;
	selp.f32 	%f48, %f47, %f46, %p12;
	add.s64 	%rd16, %rd15, %rd7;
	ld.global.f32 	%f49, [%rd16];
	setp.gt.f32 	%p13, %f49, %f48;
	selp.f32 	%f50, %f49, %f48, %p13;
	add.s64 	%rd17, %rd16, %rd7;
	ld.global.f32 	%f51, [%rd17];
	setp.gt.f32 	%p14, %f51, %f50;
	selp.f32 	%f52, %f51, %f50, %p14;
	add.s64 	%rd18, %rd17, %rd7;
	ld.global.f32 	%f53, [%rd18];
	setp.gt.f32 	%p15, %f53, %f52;
	selp.f32 	%f54, %f53, %f52, %p15;
	add.s64 	%rd19, %rd18, %rd7;
	ld.global.f32 	%f55, [%rd19];
	setp.gt.f32 	%p16, %f55, %f54;
	selp.f32 	%f56, %f55, %f54, %p16;
	add.s64 	%rd20, %rd19, %rd7;
	ld.global.f32 	%f57, [%rd20];
	setp.gt.f32 	%p17, %f57, %f56;
	selp.f32 	%f58, %f57, %f56, %p17;
	add.s64 	%rd21, %rd20, %rd7;
	ld.global.f32 	%f59, [%rd21];
	setp.gt.f32 	%p18, %f59, %f58;
	selp.f32 	%f60, %f59, %f58, %p18;
	add.s64 	%rd22, %rd21, %rd7;
	ld.global.f32 	%f61, [%rd22];
	setp.gt.f32 	%p19, %f61, %f60;
	selp.f32 	%f357, %f61, %f60, %p19;
	add.s32 	%r119, %r119, 16;
	add.s32 	%r118, %r118, %r8;
	setp.eq.s32 	%p20, %r119, 0;
	@%p20 bra 	$L__BB39_5;
	bra.uni 	$L__BB39_4;
$L__BB39_5:
	setp.eq.s32 	%p21, %r5, 0;
	@%p21 bra 	$L__BB39_14;
	and.b32  	%r10, %r61, 7;
	setp.lt.u32 	%p22, %r5, 8;
	@%p22 bra 	$L__BB39_8;
	mad.lo.s32 	%r71, %r113, %r62, %r4;
	mul.wide.s32 	%rd23, %r71, 4;
	add.s64 	%rd24, %rd1, %rd23;
	ld.global.f32 	%f63, [%rd24];
	setp.gt.f32 	%p23, %f63, %f357;
	selp.f32 	%f64, %f63, %f357, %p23;
	mul.wide.s32 	%rd25, %r62, 4;
	add.s64 	%rd26, %rd24, %rd25;
	ld.global.f32 	%f65, [%rd26];
	setp.gt.f32 	%p24, %f65, %f64;
	selp.f32 	%f66, %f65, %f64, %p24;
	add.s64 	%rd27, %rd26, %rd25;
	ld.global.f32 	%f67, [%rd27];
	setp.gt.f32 	%p25, %f67, %f66;
	selp.f32 	%f68, %f67, %f66, %p25;
	add.s64 	%rd28, %rd27, %rd25;
	ld.global.f32 	%f69, [%rd28];
	setp.gt.f32 	%p26, %f69, %f68;
	selp.f32 	%f70, %f69, %f68, %p26;
	add.s64 	%rd29, %rd28, %rd25;
	ld.global.f32 	%f71, [%rd29];
	setp.gt.f32 	%p27, %f71, %f70;
	selp.f32 	%f72, %f71, %f70, %p27;
	add.s64 	%rd30, %rd29, %rd25;
	ld.global.f32 	%f73, [%rd30];
	setp.gt.f32 	%p28, %f73, %f72;
	selp.f32 	%f74, %f73, %f72, %p28;
	add.s64 	%rd31, %rd30, %rd25;
	ld.global.f32 	%f75, [%rd31];
	setp.gt.f32 	%p29, %f75, %f74;
	selp.f32 	%f76, %f75, %f74, %p29;
	add.s64 	%rd32, %rd31, %rd25;
	ld.global.f32 	%f77, [%rd32];
	setp.gt.f32 	%p30, %f77, %f76;
	selp.f32 	%f357, %f77, %f76, %p30;
	add.s32 	%r113, %r113, 8;
$L__BB39_8:
	setp.eq.s32 	%p31, %r10, 0;
	@%p31 bra 	$L__BB39_14;
	and.b32  	%r13, %r61, 3;
	setp.lt.u32 	%p32, %r10, 4;
	@%p32 bra 	$L__BB39_11;
	mad.lo.s32 	%r72, %r113, %r62, %r4;
	mul.wide.s32 	%rd33, %r72, 4;
	add.s64 	%rd34, %rd1, %rd33;
	ld.global.f32 	%f79, [%rd34];
	setp.gt.f32 	%p33, %f79, %f357;
	selp.f32 	%f80, %f79, %f357, %p33;
	mul.wide.s32 	%rd35, %r62, 4;
	add.s64 	%rd36, %rd34, %rd35;
	ld.global.f32 	%f81, [%rd36];
	setp.gt.f32 	%p34, %f81, %f80;
	selp.f32 	%f82, %f81, %f80, %p34;
	add.s64 	%rd37, %rd36, %rd35;
	ld.global.f32 	%f83, [%rd37];
	setp.gt.f32 	%p35, %f83, %f82;
	selp.f32 	%f84, %f83, %f82, %p35;
	add.s64 	%rd38, %rd37, %rd35;
	ld.global.f32 	%f85, [%rd38];
	setp.gt.f32 	%p36, %f85, %f84;
	selp.f32 	%f357, %f85, %f84, %p36;
	add.s32 	%r113, %r113, 4;
$L__BB39_11:
	setp.eq.s32 	%p37, %r13, 0;
	@%p37 bra 	$L__BB39_14;
	mad.lo.s32 	%r73, %r2, %r61, %r113;
	mad.lo.s32 	%r117, %r62, %r73, %r3;
	neg.s32 	%r116, %r13;
$L__BB39_13:
	.pragma "nounroll";
	mul.wide.s32 	%rd39, %r117, 4;
	add.s64 	%rd40, %rd1, %rd39;
	ld.global.f32 	%f86, [%rd40];
	setp.gt.f32 	%p38, %f86, %f357;
	selp.f32 	%f357, %f86, %f357, %p38;
	add.s32 	%r117, %r117, %r62;
	add.s32 	%r116, %r116, 1;
	setp.ne.s32 	%p39, %r116, 0;
	@%p39 bra 	$L__BB39_13;
$L__BB39_14:
	setp.lt.s32 	%p40, %r61, 1;
	mov.f32 	%f366, 0f00000000;
	@%p40 bra 	$L__BB39_26;
	and.b32  	%r22, %r61, 7;
	setp.lt.u32 	%p41, %r61, 8;
	mov.f32 	%f366, 0f00000000;
	mov.b32 	%r122, 0;
	@%p41 bra 	$L__BB39_18;
	and.b32  	%r122, %r61, 2147483640;
	neg.s32 	%r121, %r122;
	shl.b32 	%r25, %r62, 3;
	mov.f32 	%f366, 0f00000000;
	mul.wide.s32 	%rd44, %r62, 4;
	mov.u32 	%r120, %r4;
$L__BB39_17:
	.pragma "nounroll";
	mul.wide.s32 	%rd41, %r120, 4;
	add.s64 	%rd42, %rd1, %rd41;
	ld.global.f32 	%f91, [%rd42];
	sub.f32 	%f92, %f91, %f357;
	fma.rn.f32 	%f93, %f92, 0f3BBB989D, 0f3F000000;
	cvt.sat.f32.f32 	%f94, %f93;
	mov.f32 	%f95, 0f4B400001;
	mov.f32 	%f96, 0f437C0000;
	fma.rm.f32 	%f97, %f94, %f96, %f95;
	add.f32 	%f98, %f97, 0fCB40007F;
	neg.f32 	%f99, %f98;
	fma.rn.f32 	%f100, %f92, 0f3FB8AA3B, %f99;
	fma.rn.f32 	%f101, %f92, 0f32A57060, %f100;
	mov.b32 	%r75, %f97;
	shl.b32 	%r76, %r75, 23;
	mov.b32 	%f102, %r76;
	ex2.approx.ftz.f32 	%f103, %f101;
	mul.f32 	%f104, %f103, %f102;
	add.s64 	%rd43, %rd2, %rd41;
	st.global.f32 	[%rd43], %f104;
	add.f32 	%f105, %f366, %f104;
	add.s64 	%rd45, %rd42, %rd44;
	ld.global.f32 	%f106, [%rd45];
	sub.f32 	%f107, %f106, %f357;
	fma.rn.f32 	%f108, %f107, 0f3BBB989D, 0f3F000000;
	cvt.sat.f32.f32 	%f109, %f108;
	fma.rm.f32 	%f110, %f109, %f96, %f95;
	add.f32 	%f111, %f110, 0fCB40007F;
	neg.f32 	%f112, %f111;
	fma.rn.f32 	%f113, %f107, 0f3FB8AA3B, %f112;
	fma.rn.f32 	%f114, %f107, 0f32A57060, %f113;
	mov.b32 	%r77, %f110;
	shl.b32 	%r78, %r77, 23;
	mov.b32 	%f115, %r78;
	ex2.approx.ftz.f32 	%f116, %f114;
	mul.f32 	%f117, %f116, %f115;
	add.s64 	%rd46, %rd43, %rd44;
	st.global.f32 	[%rd46], %f117;
	add.f32 	%f118, %f105, %f117;
	add.s64 	%rd47, %rd45, %rd44;
	ld.global.f32 	%f119, [%rd47];
	sub.f32 	%f120, %f119, %f357;
	fma.rn.f32 	%f121, %f120, 0f3BBB989D, 0f3F000000;
	cvt.sat.f32.f32 	%f122, %f121;
	fma.rm.f32 	%f123, %f122, %f96, %f95;
	add.f32 	%f124, %f123, 0fCB40007F;
	neg.f32 	%f125, %f124;
	fma.rn.f32 	%f126, %f120, 0f3FB8AA3B, %f125;
	fma.rn.f32 	%f127, %f120, 0f32A57060, %f126;
	mov.b32 	%r79, %f123;
	shl.b32 	%r80, %r79, 23;
	mov.b32 	%f128, %r80;
	ex2.approx.ftz.f32 	%f129, %f127;
	mul.f32 	%f130, %f129, %f128;
	add.s64 	%rd48, %rd46, %rd44;
	st.global.f32 	[%rd48], %f130;
	add.f32 	%f131, %f118, %f130;
	add.s64 	%rd49, %rd47, %rd44;
	ld.global.f32 	%f132, [%rd49];
	sub.f32 	%f133, %f132, %f357;
	fma.rn.f32 	%f134, %f133, 0f3BBB989D, 0f3F000000;
	cvt.sat.f32.f32 	%f135, %f134;
	fma.rm.f32 	%f136, %f135, %f96, %f95;
	add.f32 	%f137, %f136, 0fCB40007F;
	neg.f32 	%f138, %f137;
	fma.rn.f32 	%f139, %f133, 0f3FB8AA3B, %f138;
	fma.rn.f32 	%f140, %f133, 0f32A57060, %f139;
	mov.b32 	%r81, %f136;
	shl.b32 	%r82, %r81, 23;
	mov.b32 	%f141, %r82;
	ex2.approx.ftz.f32 	%f142, %f140;
	mul.f32 	%f143, %f142, %f141;
	add.s64 	%rd50, %rd48, %rd44;
	st.global.f32 	[%rd50], %f143;
	add.f32 	%f144, %f131, %f143;
	add.s64 	%rd51, %rd49, %rd44;
	ld.global.f32 	%f145, [%rd51];
	sub.f32 	%f146, %f145, %f357;
	fma.rn.f32 	%f147, %f146, 0f3BBB989D, 0f3F000000;
	cvt.sat.f32.f32 	%f148, %f147;
	fma.rm.f32 	%f149, %f148, %f96, %f95;
	add.f32 	%f150, %f149, 0fCB40007F;
	neg.f32 	%f151, %f150;
	fma.rn.f32 	%f152, %f146, 0f3FB8AA3B, %f151;
	fma.rn.f32 	%f153, %f146, 0f32A57060, %f152;
	mov.b32 	%r83, %f149;
	shl.b32 	%r84, %r83, 23;
	mov.b32 	%f154, %r84;
	ex2.approx.ftz.f32 	%f155, %f153;
	mul.f32 	%f156, %f155, %f154;
	add.s64 	%rd52, %rd50, %rd44;
	st.global.f32 	[%rd52], %f156;
	add.f32 	%f157, %f144, %f156;
	add.s64 	%rd53, %rd51, %rd44;
	ld.global.f32 	%f158, [%rd53];
	sub.f32 	%f159, %f158, %f357;
	fma.rn.f32 	%f160, %f159, 0f3BBB989D, 0f3F000000;
	cvt.sat.f32.f32 	%f161, %f160;
	fma.rm.f32 	%f162, %f161, %f96, %f95;
	add.f32 	%f163, %f162, 0fCB40007F;
	neg.f32 	%f164, %f163;
	fma.rn.f32 	%f165, %f159, 0f3FB8AA3B, %f164;
	fma.rn.f32 	%f166, %f159, 0f32A57060, %f165;
	mov.b32 	%r85, %f162;
	shl.b32 	%r86, %r85, 23;
	mov.b32 	%f167, %r86;
	ex2.approx.ftz.f32 	%f168, %f166;
	mul.f32 	%f169, %f168, %f167;
	add.s64 	%rd54, %rd52, %rd44;
	st.global.f32 	[%rd54], %f169;
	add.f32 	%f170, %f157, %f169;
	add.s64 	%rd55, %rd53, %rd44;
	ld.global.f32 	%f171, [%rd55];
	sub.f32 	%f172, %f171, %f357;
	fma.rn.f32 	%f173, %f172, 0f3BBB989D, 0f3F000000;
	cvt.sat.f32.f32 	%f174, %f173;
	fma.rm.f32 	%f175, %f174, %f96, %f95;
	add.f32 	%f176, %f175, 0fCB40007F;
	neg.f32 	%f177, %f176;
	fma.rn.f32 	%f178, %f172, 0f3FB8AA3B, %f177;
	fma.rn.f32 	%f179, %f172, 0f32A57060, %f178;
	mov.b32 	%r87, %f175;
	shl.b32 	%r88, %r87, 23;
	mov.b32 	%f180, %r88;
	ex2.approx.ftz.f32 	%f181, %f179;
	mul.f32 	%f182, %f181, %f180;
	add.s64 	%rd56, %rd54, %rd44;
	st.global.f32 	[%rd56], %f182;
	add.f32 	%f183, %f170, %f182;
	add.s64 	%rd57, %rd55, %rd44;
	ld.global.f32 	%f184, [%rd57];
	sub.f32 	%f185, %f184, %f357;
	fma.rn.f32 	%f186, %f185, 0f3BBB989D, 0f3F000000;
	cvt.sat.f32.f32 	%f187, %f186;
	fma.rm.f32 	%f188, %f187, %f96, %f95;
	add.f32 	%f189, %f188, 0fCB40007F;
	neg.f32 	%f190, %f189;
	fma.rn.f32 	%f191, %f185, 0f3FB8AA3B, %f190;
	fma.rn.f32 	%f192, %f185, 0f32A57060, %f191;
	mov.b32 	%r89, %f188;
	shl.b32 	%r90, %r89, 23;
	mov.b32 	%f193, %r90;
	ex2.approx.ftz.f32 	%f194, %f192;
	mul.f32 	%f195, %f194, %f193;
	add.s64 	%rd58, %rd56, %rd44;
	st.global.f32 	[%rd58], %f195;
	add.f32 	%f366, %f183, %f195;
	add.s32 	%r121, %r121, 8;
	add.s32 	%r120, %r120, %r25;
	setp.ne.s32 	%p42, %r121, 0;
	@%p42 bra 	$L__BB39_17;
$L__BB39_18:
	setp.eq.s32 	%p43, %r22, 0;
	@%p43 bra 	$L__BB39_26;
	and.b32  	%r35, %r61, 3;
	setp.lt.u32 	%p44, %r22, 4;
	@%p44 bra 	$L__BB39_21;
	mad.lo.s32 	%r91, %r122, %r62, %r4;
	mul.wide.s32 	%rd59, %r91, 4;
	add.s64 	%rd60, %rd1, %rd59;
	ld.global.f32 	%f197, [%rd60];
	sub.f32 	%f198, %f197, %f357;
	fma.rn.f32 	%f199, %f198, 0f3BBB989D, 0f3F000000;
	cvt.sat.f32.f32 	%f200, %f199;
	mov.f32 	%f201, 0f4B400001;
	mov.f32 	%f202, 0f437C0000;
	fma.rm.f32 	%f203, %f200, %f202, %f201;
	add.f32 	%f204, %f203, 0fCB40007F;
	neg.f32 	%f205, %f204;
	fma.rn.f32 	%f206, %f198, 0f3FB8AA3B, %f205;
	fma.rn.f32 	%f207, %f198, 0f32A57060, %f206;
	mov.b32 	%r92, %f203;
	shl.b32 	%r93, %r92, 23;
	mov.b32 	%f208, %r93;
	ex2.approx.ftz.f32 	%f209, %f207;
	mul.f32 	%f210, %f209, %f208;
	add.s64 	%rd61, %rd2, %rd59;
	st.global.f32 	[%rd61], %f210;
	add.f32 	%f211, %f366, %f210;
	mul.wide.s32 	%rd62, %r62, 4;
	add.s64 	%rd63, %rd60, %rd62;
	ld.global.f32 	%f212, [%rd63];
	sub.f32 	%f213, %f212, %f357;
	fma.rn.f32 	%f214, %f213, 0f3BBB989D, 0f3F000000;
	cvt.sat.f32.f32 	%f215, %f214;
	fma.rm.f32 	%f216, %f215, %f202, %f201;
	add.f32 	%f217, %f216, 0fCB40007F;
	neg.f32 	%f218, %f217;
	fma.rn.f32 	%f219, %f213, 0f3FB8AA3B, %f218;
	fma.rn.f32 	%f220, %f213, 0f32A57060, %f219;
	mov.b32 	%r94, %f216;
	shl.b32 	%r95, %r94, 23;
	mov.b32 	%f221, %r95;
	ex2.approx.ftz.f32 	%f222, %f220;
	mul.f32 	%f223, %f222, %f221;
	add.s64 	%rd64, %rd61, %rd62;
	st.global.f32 	[%rd64], %f223;
	add.f32 	%f224, %f211, %f223;
	add.s64 	%rd65, %rd63, %rd62;
	ld.global.f32 	%f225, [%rd65];
	sub.f32 	%f226, %f225, %f357;
	fma.rn.f32 	%f227, %f226, 0f3BBB989D, 0f3F000000;
	cvt.sat.f32.f32 	%f228, %f227;
	fma.rm.f32 	%f229, %f228, %f202, %f201;
	add.f32 	%f230, %f229, 0fCB40007F;
	neg.f32 	%f231, %f230;
	fma.rn.f32 	%f232, %f226, 0f3FB8AA3B, %f231;
	fma.rn.f32 	%f233, %f226, 0f32A57060, %f232;
	mov.b32 	%r96, %f229;
	shl.b32 	%r97, %r96, 23;
	mov.b32 	%f234, %r97;
	ex2.approx.ftz.f32 	%f235, %f233;
	mul.f32 	%f236, %f235, %f234;
	add.s64 	%rd66, %rd64, %rd62;
	st.global.f32 	[%rd66], %f236;
	add.f32 	%f237, %f224, %f236;
	add.s64 	%rd67, %rd65, %rd62;
	ld.global.f32 	%f238, [%rd67];
	sub.f32 	%f239, %f238, %f357;
	fma.rn.f32 	%f240, %f239, 0f3BBB989D, 0f3F000000;
	cvt.sat.f32.f32 	%f241, %f240;
	fma.rm.f32 	%f242, %f241, %f202, %f201;
	add.f32 	%f243, %f242, 0fCB40007F;
	neg.f32 	%f244, %f243;
	fma.rn.f32 	%f245, %f239, 0f3FB8AA3B, %f244;
	fma.rn.f32 	%f246, %f239, 0f32A57060, %f245;
	mov.b32 	%r98, %f242;
	shl.b32 	%r99, %r98, 23;
	mov.b32 	%f247, %r99;
	ex2.approx.ftz.f32 	%f248, %f246;
	mul.f32 	%f249, %f248, %f247;
	add.s64 	%rd68, %rd66, %rd62;
	st.global.f32 	[%rd68], %f249;
	add.f32 	%f366, %f237, %f249;
	add.s32 	%r122, %r122, 4;
$L__BB39_21:
	setp.eq.s32 	%p45, %r35, 0;
	@%p45 bra 	$L__BB39_26;
	setp.eq.s32 	%p46, %r35, 1;
	@%p46 bra 	$L__BB39_24;
	mad.lo.s32 	%r100, %r122, %r62, %r4;
	mul.wide.s32 	%rd69, %r100, 4;
	add.s64 	%rd70, %rd1, %rd69;
	ld.global.f32 	%f251, [%rd70];
	sub.f32 	%f252, %f251, %f357;
	fma.rn.f32 	%f253, %f252, 0f3BBB989D, 0f3F000000;
	cvt.sat.f32.f32 	%f254, %f253;
	mov.f32 	%f255, 0f4B400001;
	mov.f32 	%f256, 0f437C0000;
	fma.rm.f32 	%f257, %f254, %f256, %f255;
	add.f32 	%f258, %f257, 0fCB40007F;
	neg.f32 	%f259, %f258;
	fma.rn.f32 	%f260, %f252, 0f3FB8AA3B, %f259;
	fma.rn.f32 	%f261, %f252, 0f32A57060, %f260;
	mov.b32 	%r101, %f257;
	shl.b32 	%r102, %r101, 23;
	mov.b32 	%f262, %r102;
	ex2.approx.ftz.f32 	%f263, %f261;
	mul.f32 	%f264, %f263, %f262;
	add.s64 	%rd71, %rd2, %rd69;
	st.global.f32 	[%rd71], %f264;
	add.f32 	%f265, %f366, %f264;
	mul.wide.s32 	%rd72, %r62, 4;
	add.s64 	%rd73, %rd70, %rd72;
	ld.global.f32 	%f266, [%rd73];
	sub.f32 	%f267, %f266, %f357;
	fma.rn.f32 	%f268, %f267, 0f3BBB989D, 0f3F000000;
	cvt.sat.f32.f32 	%f269, %f268;
	fma.rm.f32 	%f270, %f269, %f256, %f255;
	add.f32 	%f271, %f270, 0fCB40007F;
	neg.f32 	%f272, %f271;
	fma.rn.f32 	%f273, %f267, 0f3FB8AA3B, %f272;
	fma.rn.f32 	%f274, %f267, 0f32A57060, %f273;
	mov.b32 	%r103, %f270;
	shl.b32 	%r104, %r103, 23;
	mov.b32 	%f275, %r104;
	ex2.approx.ftz.f32 	%f276, %f274;
	mul.f32 	%f277, %f276, %f275;
	add.s64 	%rd74, %rd71, %rd72;
	st.global.f32 	[%rd74], %f277;
	add.f32 	%f366, %f265, %f277;
	add.s32 	%r122, %r122, 2;
$L__BB39_24:
	and.b32  	%r105, %r61, 1;
	setp.eq.b32 	%p47, %r105, 1;
	not.pred 	%p48, %p47;
	@%p48 bra 	$L__BB39_26;
	mad.lo.s32 	%r106, %r122, %r62, %r4;
	mul.wide.s32 	%rd75, %r106, 4;
	add.s64 	%rd76, %rd1, %rd75;
	ld.global.f32 	%f278, [%rd76];
	sub.f32 	%f279, %f278, %f357;
	fma.rn.f32 	%f280, %f279, 0f3BBB989D, 0f3F000000;
	cvt.sat.f32.f32 	%f281, %f280;
	mov.f32 	%f282, 0f4B400001;
	mov.f32 	%f283, 0f437C0000;
	fma.rm.f32 	%f284, %f281, %f283, %f282;
	add.f32 	%f285, %f284, 0fCB40007F;
	neg.f32 	%f286, %f285;
	fma.rn.f32 	%f287, %f279, 0f3FB8AA3B, %f286;
	fma.rn.f32 	%f288, %f279, 0f32A57060, %f287;
	mov.b32 	%r107, %f284;
	shl.b32 	%r108, %r107, 23;
	mov.b32 	%f289, %r108;
	ex2.approx.ftz.f32 	%f290, %f288;
	mul.f32 	%f291, %f290, %f289;
	add.s64 	%rd77, %rd2, %rd75;
	st.global.f32 	[%rd77], %f291;
	add.f32 	%f366, %f366, %f291;
$L__BB39_26:
	setp.lt.s32 	%p49, %r61, 1;
	rcp.rn.f32 	%f26, %f366;
	@%p49 bra 	$L__BB39_39;
	and.b32  	%r40, %r61, 15;
	setp.lt.u32 	%p50, %r61, 16;
	mov.b32 	%r128, 0;
	@%p50 bra 	$L__BB39_30;
	and.b32  	%r128, %r61, 2147483632;
	neg.s32 	%r126, %r128;
	shl.b32 	%r43, %r62, 4;
	mul.wide.s32 	%rd80, %r62, 4;
	mov.u32 	%r125, %r4;
$L__BB39_29:
	.pragma "nounroll";
	mul.wide.s32 	%rd78, %r125, 4;
	add.s64 	%rd79, %rd2, %rd78;
	ld.global.f32 	%f292, [%rd79];
	mul.f32 	%f293, %f26, %f292;
	st.global.f32 	[%rd79], %f293;
	add.s64 	%rd81, %rd79, %rd80;
	ld.global.f32 	%f294, [%rd81];
	mul.f32 	%f295, %f26, %f294;
	st.global.f32 	[%rd81], %f295;
	add.s64 	%rd82, %rd81, %rd80;
	ld.global.f32 	%f296, [%rd82];
	mul.f32 	%f297, %f26, %f296;
	st.global.f32 	[%rd82], %f297;
	add.s64 	%rd83, %rd82, %rd80;
	ld.global.f32 	%f298, [%rd83];
	mul.f32 	%f299, %f26, %f298;
	st.global.f32 	[%rd83], %f299;
	add.s64 	%rd84, %rd83, %rd80;
	ld.global.f32 	%f300, [%rd84];
	mul.f32 	%f301, %f26, %f300;
	st.global.f32 	[%rd84], %f301;
	add.s64 	%rd85, %rd84, %rd80;
	ld.global.f32 	%f302, [%rd85];
	mul.f32 	%f303, %f26, %f302;
	st.global.f32 	[%rd85], %f303;
	add.s64 	%rd86, %rd85, %rd80;
	ld.global.f32 	%f304, [%rd86];
	mul.f32 	%f305, %f26, %f304;
	st.global.f32 	[%rd86], %f305;
	add.s64 	%rd87, %rd86, %rd80;
	ld.global.f32 	%f306, [%rd87];
	mul.f32 	%f307, %f26, %f306;
	st.global.f32 	[%rd87], %f307;
	add.s64 	%rd88, %rd87, %rd80;
	ld.global.f32 	%f308, [%rd88];
	mul.f32 	%f309, %f26, %f308;
	st.global.f32 	[%rd88], %f309;
	add.s64 	%rd89, %rd88, %rd80;
	ld.global.f32 	%f310, [%rd89];
	mul.f32 	%f311, %f26, %f310;
	st.global.f32 	[%rd89], %f311;
	add.s64 	%rd90, %rd89, %rd80;
	ld.global.f32 	%f312, [%rd90];
	mul.f32 	%f313, %f26, %f312;
	st.global.f32 	[%rd90], %f313;
	add.s64 	%rd91, %rd90, %rd80;
	ld.global.f32 	%f314, [%rd91];
	mul.f32 	%f315, %f26, %f314;
	st.global.f32 	[%rd91], %f315;
	add.s64 	%rd92, %rd91, %rd80;
	ld.global.f32 	%f316, [%rd92];
	mul.f32 	%f317, %f26, %f316;
	st.global.f32 	[%rd92], %f317;
	add.s64 	%rd93, %rd92, %rd80;
	ld.global.f32 	%f318, [%rd93];
	mul.f32 	%f319, %f26, %f318;
	st.global.f32 	[%rd93], %f319;
	add.s64 	%rd94, %rd93, %rd80;
	ld.global.f32 	%f320, [%rd94];
	mul.f32 	%f321, %f26, %f320;
	st.global.f32 	[%rd94], %f321;
	add.s64 	%rd95, %rd94, %rd80;
	ld.global.f32 	%f322, [%rd95];
	mul.f32 	%f323, %f26, %f322;
	st.global.f32 	[%rd95], %f323;
	add.s32 	%r126, %r126, 16;
	add.s32 	%r125, %r125, %r43;
	setp.ne.s32 	%p51, %r126, 0;
	@%p51 bra 	$L__BB39_29;
$L__BB39_30:
	setp.eq.s32 	%p52, %r40, 0;
	@%p52 bra 	$L__BB39_39;
	and.b32  	%r49, %r61, 7;
	setp.lt.u32 	%p53, %r40, 8;
	@%p53 bra 	$L__BB39_33;
	mad.lo.s32 	%r110, %r128, %r62, %r4;
	mul.wide.s32 	%rd96, %r110, 4;
	add.s64 	%rd97, %rd2, %rd96;
	ld.global.f32 	%f324, [%rd97];
	mul.f32 	%f325, %f26, %f324;
	st.global.f32 	[%rd97], %f325;
	mul.wide.s32 	%rd98, %r62, 4;
	add.s64 	%rd99, %rd97, %rd98;
	ld.global.f32 	%f326, [%rd99];
	mul.f32 	%f327, %f26, %f326;
	st.global.f32 	[%rd99], %f327;
	add.s64 	%rd100, %rd99, %rd98;
	ld.global.f32 	%f328, [%rd100];
	mul.f32 	%f329, %f26, %f328;
	st.global.f32 	[%rd100], %f329;
	add.s64 	%rd101, %rd100, %rd98;
	ld.global.f32 	%f330, [%rd101];
	mul.f32 	%f331, %f26, %f330;
	st.global.f32 	[%rd101], %f331;
	add.s64 	%rd102, %rd101, %rd98;
	ld.global.f32 	%f332, [%rd102];
	mul.f32 	%f333, %f26, %f332;
	st.global.f32 	[%rd102], %f333;
	add.s64 	%rd103, %rd102, %rd98;
	ld.global.f32 	%f334, [%rd103];
	mul.f32 	%f335, %f26, %f334;
	st.global.f32 	[%rd103], %f335;
	add.s64 	%rd104, %rd103, %rd98;
	ld.global.f32 	%f336, [%rd104];
	mul.f32 	%f337, %f26, %f336;
	st.global.f32 	[%rd104], %f337;
	add.s64 	%rd105, %rd104, %rd98;
	ld.global.f32 	%f338, [%rd105];
	mul.f32 	%f339, %f26, %f338;
	st.global.f32 	[%rd105], %f339;
	add.s32 	%r128, %r128, 8;
$L__BB39_33:
	setp.eq.s32 	%p54, %r49, 0;
	@%p54 bra 	$L__BB39_39;
	and.b32  	%r52, %r61, 3;
	setp.lt.u32 	%p55, %r49, 4;
	@%p55 bra 	$L__BB39_36;
	mad.lo.s32 	%r111, %r128, %r62, %r4;
	mul.wide.s32 	%rd106, %r111, 4;
	add.s64 	%rd107, %rd2, %rd106;
	ld.global.f32 	%f340, [%rd107];
	mul.f32 	%f341, %f26, %f340;
	st.global.f32 	[%rd107], %f341;
	mul.wide.s32 	%rd108, %r62, 4;
	add.s64 	%rd109, %rd107, %rd108;
	ld.global.f32 	%f342, [%rd109];
	mul.f32 	%f343, %f26, %f342;
	st.global.f32 	[%rd109], %f343;
	add.s64 	%rd110, %rd109, %rd108;
	ld.global.f32 	%f344, [%rd110];
	mul.f32 	%f345, %f26, %f344;
	st.global.f32 	[%rd110], %f345;
	add.s64 	%rd111, %rd110, %rd108;
	ld.global.f32 	%f346, [%rd111];
	mul.f32 	%f347, %f26, %f346;
	st.global.f32 	[%rd111], %f347;
	add.s32 	%r128, %r128, 4;
$L__BB39_36:
	setp.eq.s32 	%p56, %r52, 0;
	@%p56 bra 	$L__BB39_39;
	mad.lo.s32 	%r112, %r2, %r61, %r128;
	mad.lo.s32 	%r131, %r62, %r112, %r3;
	neg.s32 	%r130, %r52;
$L__BB39_38:
	.pragma "nounroll";
	mul.wide.s32 	%rd112, %r131, 4;
	add.s64 	%rd113, %rd2, %rd112;
	ld.global.f32 	%f348, [%rd113];
	mul.f32 	%f349, %f26, %f348;
	st.global.f32 	[%rd113], %f349;
	add.s32 	%r131, %r131, %r62;
	add.s32 	%r130, %r130, 1;
	setp.ne.s32 	%p57, %r130, 0;
	@%p57 bra 	$L__BB39_38;
$L__BB39_39:
	ret;

}
	// .globl	_Z16embedding_kernelPKfPKxPfiii
.visible .entry _Z16embedding_kernelPKfPKxPfiii(
	.param .u64 .ptr .align 1 _Z16embedding_kernelPKfPKxPfiii_param_0,
	.param .u64 .ptr .align 1 _Z16embedding_kernelPKfPKxPfiii_param_1,
	.param .u64 .ptr .align 1 _Z16embedding_kernelPKfPKxPfiii_param_2,
	.param .u32 _Z16embedding_kernelPKfPKxPfiii_param_3,
	.param .u32 _Z16embedding_kernelPKfPKxPfiii_param_4,
	.param .u32 _Z16embedding_kernelPKfPKxPfiii_param_5
)
{
	.reg .pred 	%p<5>;
	.reg .b32 	%r<14>;
	.reg .b32 	%f<2>;
	.reg .b64 	%rd<13>;

	ld.param.u64 	%rd1, [_Z16embedding_kernelPKfPKxPfiii_param_0];
	ld.param.u64 	%rd2, [_Z16embedding_kernelPKfPKxPfiii_param_1];
	ld.param.u64 	%rd3, [_Z16embedding_kernelPKfPKxPfiii_param_2];
	ld.param.u32 	%r6, [_Z16embedding_kernelPKfPKxPfiii_param_3];
	ld.param.u32 	%r4, [_Z16embedding_kernelPKfPKxPfiii_param_4];
	ld.param.u32 	%r5, [_Z16embedding_kernelPKfPKxPfiii_param_5];
	mov.u32 	%r7, %ctaid.x;
	mov.u32 	%r8, %ntid.x;
	mov.u32 	%r9, %tid.x;
	mad.lo.s32 	%r1, %r7, %r8, %r9;
	mul.lo.s32 	%r10, %r4, %r6;
	setp.ge.s32 	%p1, %r1, %r10;
	@%p1 bra 	$L__BB40_3;
	cvta.to.global.u64 	%rd4, %rd2;
	div.s32 	%r2, %r1, %r4;
	mul.wide.s32 	%rd5, %r2, 8;
	add.s64 	%rd6, %rd4, %rd5;
	ld.global.u32 	%r3, [%rd6];
	setp.lt.s32 	%p2, %r3, 0;
	setp.le.s32 	%p3, %r5, %r3;
	or.pred  	%p4, %p2, %p3;
	@%p4 bra 	$L__BB40_3;
	rem.s32 	%r11, %r1, %r4;
	mad.lo.s32 	%r12, %r4, %r3, %r11;
	cvta.to.global.u64 	%rd7, %rd1;
	mul.wide.s32 	%rd8, %r12, 4;
	add.s64 	%rd9, %rd7, %rd8;
	ld.global.f32 	%f1, [%rd9];
	mad.lo.s32 	%r13, %r2, %r4, %r11;
	cvta.to.global.u64 	%rd10, %rd3;
	mul.wide.s32 	%rd11, %r13, 4;
	add.s64 	%rd12, %rd10, %rd11;
	st.global.f32 	[%rd12], %f1;
$L__BB40_3:
	ret;

}
	// .globl	_Z20cross_entropy_kernelPKfPKxPfii
.visible .entry _Z20cross_entropy_kernelPKfPKxPfii(
	.param .u64 .ptr .align 1 _Z20cross_entropy_kernelPKfPKxPfii_param_0,
	.param .u64 .ptr .align 1 _Z20cross_entropy_kernelPKfPKxPfii_param_1,
	.param .u64 .ptr .align 1 _Z20cross_entropy_kernelPKfPKxPfii_param_2,
	.param .u32 _Z20cross_entropy_kernelPKfPKxPfii_param_3,
	.param .u32 _Z20cross_entropy_kernelPKfPKxPfii_param_4
)
{
	.reg .pred 	%p<52>;
	.reg .b32 	%r<80>;
	.reg .b32 	%f<317>;
	.reg .b64 	%rd<46>;

	ld.param.u64 	%rd12, [_Z20cross_entropy_kernelPKfPKxPfii_param_0];
	ld.param.u64 	%rd13, [_Z20cross_entropy_kernelPKfPKxPfii_param_1];
	ld.param.u64 	%rd14, [_Z20cross_entropy_kernelPKfPKxPfii_param_2];
	ld.param.u32 	%r30, [_Z20cross_entropy_kernelPKfPKxPfii_param_3];
	ld.param.u32 	%r29, [_Z20cross_entropy_kernelPKfPKxPfii_param_4];
	mov.u32 	%r31, %ctaid.x;
	mov.u32 	%r32, %ntid.x;
	mov.u32 	%r33, %tid.x;
	mad.lo.s32 	%r1, %r31, %r32, %r33;
	setp.ge.s32 	%p1, %r1, %r30;
	@%p1 bra 	$L__BB41_27;
	cvta.to.global.u64 	%rd1, %rd12;
	mul.lo.s32 	%r2, %r29, %r1;
	mul.wide.s32 	%rd15, %r2, 4;
	add.s64 	%rd2, %rd1, %rd15;
	setp.lt.s32 	%p2, %r29, 1;
	mov.f32 	%f307, 0fFF7FFFFF;
	@%p2 bra 	$L__BB41_14;
	and.b32  	%r3, %r29, 15;
	setp.lt.u32 	%p3, %r29, 16;
	mov.f32 	%f307, 0fFF7FFFFF;
	mov.b32 	%r71, 0;
	@%p3 bra 	$L__BB41_5;
	and.b32  	%r71, %r29, 2147483632;
	neg.s32 	%r75, %r71;
	add.s64 	%rd17, %rd15, %rd1;
	add.s64 	%rd44, %rd17, 32;
	mov.f32 	%f307, 0fFF7FFFFF;
$L__BB41_4:
	.pragma "nounroll";
	ld.global.f32 	%f30, [%rd44+-32];
	setp.gt.f32 	%p4, %f30, %f307;
	selp.f32 	%f31, %f30, %f307, %p4;
	ld.global.f32 	%f32, [%rd44+-28];
	setp.gt.f32 	%p5, %f32, %f31;
	selp.f32 	%f33, %f32, %f31, %p5;
	ld.global.f32 	%f34, [%rd44+-24];
	setp.gt.f32 	%p6, %f34, %f33;
	selp.f32 	%f35, %f34, %f33, %p6;
	ld.global.f32 	%f36, [%rd44+-20];
	setp.gt.f32 	%p7, %f36, %f35;
	selp.f32 	%f37, %f36, %f35, %p7;
	ld.global.f32 	%f38, [%rd44+-16];
	setp.gt.f32 	%p8, %f38, %f37;
	selp.f32 	%f39, %f38, %f37, %p8;
	ld.global.f32 	%f40, [%rd44+-12];
	setp.gt.f32 	%p9, %f40, %f39;
	selp.f32 	%f41, %f40, %f39, %p9;
	ld.global.f32 	%f42, [%rd44+-8];
	setp.gt.f32 	%p10, %f42, %f41;
	selp.f32 	%f43, %f42, %f41, %p10;
	ld.global.f32 	%f44, [%rd44+-4];
	setp.gt.f32 	%p11, %f44, %f43;
	selp.f32 	%f45, %f44, %f43, %p11;
	ld.global.f32 	%f46, [%rd44];
	setp.gt.f32 	%p12, %f46, %f45;
	selp.f32 	%f47, %f46, %f45, %p12;
	ld.global.f32 	%f48, [%rd44+4];
	setp.gt.f32 	%p13, %f48, %f47;
	selp.f32 	%f49, %f48, %f47, %p13;
	ld.global.f32 	%f50, [%rd44+8];
	setp.gt.f32 	%p14, %f50, %f49;
	selp.f32 	%f51, %f50, %f49, %p14;
	ld.global.f32 	%f52, [%rd44+12];
	setp.gt.f32 	%p15, %f52, %f51;
	selp.f32 	%f53, %f52, %f51, %p15;
	ld.global.f32 	%f54, [%rd44+16];
	setp.gt.f32 	%p16, %f54, %f53;
	selp.f32 	%f55, %f54, %f53, %p16;
	ld.global.f32 	%f56, [%rd44+20];
	setp.gt.f32 	%p17, %f56, %f55;
	selp.f32 	%f57, %f56, %f55, %p17;
	ld.global.f32 	%f58, [%rd44+24];
	setp.gt.f32 	%p18, %f58, %f57;
	selp.f32 	%f59, %f58, %f57, %p18;
	ld.global.f32 	%f60, [%rd44+28];
	setp.gt.f32 	%p19, %f60, %f59;
	selp.f32 	%f307, %f60, %f59, %p19;
	add.s32 	%r75, %r75, 16;
	add.s64 	%rd44, %rd44, 64;
	setp.eq.s32 	%p20, %r75, 0;
	@%p20 bra 	$L__BB41_5;
	bra.uni 	$L__BB41_4;
$L__BB41_5:
	setp.eq.s32 	%p21, %r3, 0;
	@%p21 bra 	$L__BB41_14;
	and.b32  	%r7, %r29, 7;
	setp.lt.u32 	%p22, %r3, 8;
	@%p22 bra 	$L__BB41_8;
	mul.wide.u32 	%rd18, %r71, 4;
	add.s64 	%rd19, %rd2, %rd18;
	ld.global.f32 	%f62, [%rd19];
	setp.gt.f32 	%p23, %f62, %f307;
	selp.f32 	%f63, %f62, %f307, %p23;
	ld.global.f32 	%f64, [%rd19+4];
	setp.gt.f32 	%p24, %f64, %f63;
	selp.f32 	%f65, %f64, %f63, %p24;
	ld.global.f32 	%f66, [%rd19+8];
	setp.gt.f32 	%p25, %f66, %f65;
	selp.f32 	%f67, %f66, %f65, %p25;
	ld.global.f32 	%f68, [%rd19+12];
	setp.gt.f32 	%p26, %f68, %f67;
	selp.f32 	%f69, %f68, %f67, %p26;
	ld.global.f32 	%f70, [%rd19+16];
	setp.gt.f32 	%p27, %f70, %f69;
	selp.f32 	%f71, %f70, %f69, %p27;
	ld.global.f32 	%f72, [%rd19+20];
	setp.gt.f32 	%p28, %f72, %f71;
	selp.f32 	%f73, %f72, %f71, %p28;
	ld.global.f32 	%f74, [%rd19+24];
	setp.gt.f32 	%p29, %f74, %f73;
	selp.f32 	%f75, %f74, %f73, %p29;
	ld.global.f32 	%f76, [%rd19+28];
	setp.gt.f32 	%p30, %f76, %f75;
	selp.f32 	%f307, %f76, %f75, %p30;
	add.s32 	%r71, %r71, 8;
$L__BB41_8:
	setp.eq.s32 	%p31, %r7, 0;
	@%p31 bra 	$L__BB41_14;
	and.b32  	%r10, %r29, 3;
	setp.lt.u32 	%p32, %r7, 4;
	@%p32 bra 	$L__BB41_11;
	mul.wide.u32 	%rd20, %r71, 4;
	add.s64 	%rd21, %rd2, %rd20;
	ld.global.f32 	%f78, [%rd21];
	setp.gt.f32 	%p33, %f78, %f307;
	selp.f32 	%f79, %f78, %f307, %p33;
	ld.global.f32 	%f80, [%rd21+4];
	setp.gt.f32 	%p34, %f80, %f79;
	selp.f32 	%f81, %f80, %f79, %p34;
	ld.global.f32 	%f82, [%rd21+8];
	setp.gt.f32 	%p35, %f82, %f81;
	selp.f32 	%f83, %f82, %f81, %p35;
	ld.global.f32 	%f84, [%rd21+12];
	setp.gt.f32 	%p36, %f84, %f83;
	selp.f32 	%f307, %f84, %f83, %p36;
	add.s32 	%r71, %r71, 4;
$L__BB41_11:
	setp.eq.s32 	%p37, %r10, 0;
	@%p37 bra 	$L__BB41_14;
	mul.wide.u32 	%rd23, %r71, 4;
	add.s64 	%rd24, %rd15, %rd23;
	add.s64 	%rd43, %rd1, %rd24;
	neg.s32 	%r74, %r10;
$L__BB41_13:
	.pragma "nounroll";
	ld.global.f32 	%f85, [%rd43];
	setp.gt.f32 	%p38, %f85, %f307;
	selp.f32 	%f307, %f85, %f307, %p38;
	add.s64 	%rd43, %rd43, 4;
	add.s32 	%r74, %r74, 1;
	setp.ne.s32 	%p39, %r74, 0;
	@%p39 bra 	$L__BB41_13;
$L__BB41_14:
	setp.lt.s32 	%p40, %r29, 1;
	mov.f32 	%f316, 0f00000000;
	@%p40 bra 	$L__BB41_26;
	and.b32  	%r16, %r29, 7;
	setp.lt.u32 	%p41, %r29, 8;
	mov.f32 	%f316, 0f00000000;
	mov.b32 	%r77, 0;
	@%p41 bra 	$L__BB41_18;
	and.b32  	%r77, %r29, 2147483640;
	neg.s32 	%r76, %r77;
	add.s64 	%rd26, %rd15, %rd1;
	add.s64 	%rd45, %rd26, 16;
	mov.f32 	%f316, 0f00000000;
$L__BB41_17:
	.pragma "nounroll";
	ld.global.f32 	%f90, [%rd45+-16];
	sub.f32 	%f91, %f90, %f307;
	fma.rn.f32 	%f92, %f91, 0f3BBB989D, 0f3F000000;
	cvt.sat.f32.f32 	%f93, %f92;
	mov.f32 	%f94, 0f4B400001;
	mov.f32 	%f95, 0f437C0000;
	fma.rm.f32 	%f96, %f93, %f95, %f94;
	add.f32 	%f97, %f96, 0fCB40007F;
	neg.f32 	%f98, %f97;
	fma.rn.f32 	%f99, %f91, 0f3FB8AA3B, %f98;
	fma.rn.f32 	%f100, %f91, 0f32A57060, %f99;
	mov.b32 	%r36, %f96;
	shl.b32 	%r37, %r36, 23;
	mov.b32 	%f101, %r37;
	ex2.approx.ftz.f32 	%f102, %f100;
	fma.rn.f32 	%f103, %f102, %f101, %f316;
	ld.global.f32 	%f104, [%rd45+-12];
	sub.f32 	%f105, %f104, %f307;
	fma.rn.f32 	%f106, %f105, 0f3BBB989D, 0f3F000000;
	cvt.sat.f32.f32 	%f107, %f106;
	fma.rm.f32 	%f108, %f107, %f95, %f94;
	add.f32 	%f109, %f108, 0fCB40007F;
	neg.f32 	%f110, %f109;
	fma.rn.f32 	%f111, %f105, 0f3FB8AA3B, %f110;
	fma.rn.f32 	%f112, %f105, 0f32A57060, %f111;
	mov.b32 	%r38, %f108;
	shl.b32 	%r39, %r38, 23;
	mov.b32 	%f113, %r39;
	ex2.approx.ftz.f32 	%f114, %f112;
	fma.rn.f32 	%f115, %f114, %f113, %f103;
	ld.global.f32 	%f116, [%rd45+-8];
	sub.f32 	%f117, %f116, %f307;
	fma.rn.f32 	%f118, %f117, 0f3BBB989D, 0f3F000000;
	cvt.sat.f32.f32 	%f119, %f118;
	fma.rm.f32 	%f120, %f119, %f95, %f94;
	add.f32 	%f121, %f120, 0fCB40007F;
	neg.f32 	%f122, %f121;
	fma.rn.f32 	%f123, %f117, 0f3FB8AA3B, %f122;
	fma.rn.f32 	%f124, %f117, 0f32A57060, %f123;
	mov.b32 	%r40, %f120;
	shl.b32 	%r41, %r40, 23;
	mov.b32 	%f125, %r41;
	ex2.approx.ftz.f32 	%f126, %f124;
	fma.rn.f32 	%f127, %f126, %f125, %f115;
	ld.global.f32 	%f128, [%rd45+-4];
	sub.f32 	%f129, %f128, %f307;
	fma.rn.f32 	%f130, %f129, 0f3BBB989D, 0f3F000000;
	cvt.sat.f32.f32 	%f131, %f130;
	fma.rm.f32 	%f132, %f131, %f95, %f94;
	add.f32 	%f133, %f132, 0fCB40007F;
	neg.f32 	%f134, %f133;
	fma.rn.f32 	%f135, %f129, 0f3FB8AA3B, %f134;
	fma.rn.f32 	%f136, %f129, 0f32A57060, %f135;
	mov.b32 	%r42, %f132;
	shl.b32 	%r43, %r42, 23;
	mov.b32 	%f137, %r43;
	ex2.approx.ftz.f32 	%f138, %f136;
	fma.rn.f32 	%f139, %f138, %f137, %f127;
	ld.global.f32 	%f140, [%rd45];
	sub.f32 	%f141, %f140, %f307;
	fma.rn.f32 	%f142, %f141, 0f3BBB989D, 0f3F000000;
	cvt.sat.f32.f32 	%f143, %f142;
	fma.rm.f32 	%f144, %f143, %f95, %f94;
	add.f32 	%f145, %f144, 0fCB40007F;
	neg.f32 	%f146, %f145;
	fma.rn.f32 	%f147, %f141, 0f3FB8AA3B, %f146;
	fma.rn.f32 	%f148, %f141, 0f32A57060, %f147;
	mov.b32 	%r44, %f144;
	shl.b32 	%r45, %r44, 23;
	mov.b32 	%f149, %r45;
	ex2.approx.ftz.f32 	%f150, %f148;
	fma.rn.f32 	%f151, %f150, %f149, %f139;
	ld.global.f32 	%f152, [%rd45+4];
	sub.f32 	%f153, %f152, %f307;
	fma.rn.f32 	%f154, %f153, 0f3BBB989D, 0f3F000000;
	cvt.sat.f32.f32 	%f155, %f154;
	fma.rm.f32 	%f156, %f155, %f95, %f94;
	add.f32 	%f157, %f156, 0fCB40007F;
	neg.f32 	%f158, %f157;
	fma.rn.f32 	%f159, %f153, 0f3FB8AA3B, %f158;
	fma.rn.f32 	%f160, %f153, 0f32A57060, %f159;
	mov.b32 	%r46, %f156;
	shl.b32 	%r47, %r46, 23;
	mov.b32 	%f161, %r47;
	ex2.approx.ftz.f32 	%f162, %f160;
	fma.rn.f32 	%f163, %f162, %f161, %f151;
	ld.global.f32 	%f164, [%rd45+8];
	sub.f32 	%f165, %f164, %f307;
	fma.rn.f32 	%f166, %f165, 0f3BBB989D, 0f3F000000;
	cvt.sat.f32.f32 	%f167, %f166;
	fma.rm.f32 	%f168, %f167, %f95, %f94;
	add.f32 	%f169, %f168, 0fCB40007F;
	neg.f32 	%f170, %f169;
	fma.rn.f32 	%f171, %f165, 0f3FB8AA3B, %f170;
	fma.rn.f32 	%f172, %f165, 0f32A57060, %f171;
	mov.b32 	%r48, %f168;
	shl.b32 	%r49, %r48, 23;
	mov.b32 	%f173, %r49;
	ex2.approx.ftz.f32 	%f174, %f172;
	fma.rn.f32 	%f175, %f174, %f173, %f163;
	ld.global.f32 	%f176, [%rd45+12];
	sub.f32 	%f177, %f176, %f307;
	fma.rn.f32 	%f178, %f177, 0f3BBB989D, 0f3F000000;
	cvt.sat.f32.f32 	%f179, %f178;
	fma.rm.f32 	%f180, %f179, %f95, %f94;
	add.f32 	%f181, %f180, 0fCB40007F;
	neg.f32 	%f182, %f181;
	fma.rn.f32 	%f183, %f177, 0f3FB8AA3B, %f182;
	fma.rn.f32 	%f184, %f177, 0f32A57060, %f183;
	mov.b32 	%r50, %f180;
	shl.b32 	%r51, %r50, 23;
	mov.b32 	%f185, %r51;
	ex2.approx.ftz.f32 	%f186, %f184;
	fma.rn.f32 	%f316, %f186, %f185, %f175;
	add.s32 	%r76, %r76, 8;
	add.s64 	%rd45, %rd45, 32;
	setp.ne.s32 	%p42, %r76, 0;
	@%p42 bra 	$L__BB41_17;
$L__BB41_18:
	setp.eq.s32 	%p43, %r16, 0;
	@%p43 bra 	$L__BB41_26;
	and.b32  	%r24, %r29, 3;
	setp.lt.u32 	%p44, %r16, 4;
	@%p44 bra 	$L__BB41_21;
	mul.wide.u32 	%rd27, %r77, 4;
	add.s64 	%rd28, %rd2, %rd27;
	ld.global.f32 	%f188, [%rd28];
	sub.f32 	%f189, %f188, %f307;
	fma.rn.f32 	%f190, %f189, 0f3BBB989D, 0f3F000000;
	cvt.sat.f32.f32 	%f191, %f190;
	mov.f32 	%f192, 0f4B400001;
	mov.f32 	%f193, 0f437C0000;
	fma.rm.f32 	%f194, %f191, %f193, %f192;
	add.f32 	%f195, %f194, 0fCB40007F;
	neg.f32 	%f196, %f195;
	fma.rn.f32 	%f197, %f189, 0f3FB8AA3B, %f196;
	fma.rn.f32 	%f198, %f189, 0f32A57060, %f197;
	mov.b32 	%r52, %f194;
	shl.b32 	%r53, %r52, 23;
	mov.b32 	%f199, %r53;
	ex2.approx.ftz.f32 	%f200, %f198;
	fma.rn.f32 	%f201, %f200, %f199, %f316;
	ld.global.f32 	%f202, [%rd28+4];
	sub.f32 	%f203, %f202, %f307;
	fma.rn.f32 	%f204, %f203, 0f3BBB989D, 0f3F000000;
	cvt.sat.f32.f32 	%f205, %f204;
	fma.rm.f32 	%f206, %f205, %f193, %f192;
	add.f32 	%f207, %f206, 0fCB40007F;
	neg.f32 	%f208, %f207;
	fma.rn.f32 	%f209, %f203, 0f3FB8AA3B, %f208;
	fma.rn.f32 	%f210, %f203, 0f32A57060, %f209;
	mov.b32 	%r54, %f206;
	shl.b32 	%r55, %r54, 23;
	mov.b32 	%f211, %r55;
	ex2.approx.ftz.f32 	%f212, %f210;
	fma.rn.f32 	%f213, %f212, %f211, %f201;
	ld.global.f32 	%f214, [%rd28+8];
	sub.f32 	%f215, %f214, %f307;
	fma.rn.f32 	%f216, %f215, 0f3BBB989D, 0f3F000000;
	cvt.sat.f32.f32 	%f217, %f216;
	fma.rm.f32 	%f218, %f217, %f193, %f192;
	add.f32 	%f219, %f218, 0fCB40007F;
	neg.f32 	%f220, %f219;
	fma.rn.f32 	%f221, %f215, 0f3FB8AA3B, %f220;
	fma.rn.f32 	%f222, %f215, 0f32A57060, %f221;
	mov.b32 	%r56, %f218;
	shl.b32 	%r57, %r56, 23;
	mov.b32 	%f223, %r57;
	ex2.approx.ftz.f32 	%f224, %f222;
	fma.rn.f32 	%f225, %f224, %f223, %f213;
	ld.global.f32 	%f226, [%rd28+12];
	sub.f32 	%f227, %f226, %f307;
	fma.rn.f32 	%f228, %f227, 0f3BBB989D, 0f3F000000;
	cvt.sat.f32.f32 	%f229, %f228;
	fma.rm.f32 	%f230, %f229, %f193, %f192;
	add.f32 	%f231, %f230, 0fCB40007F;
	neg.f32 	%f232, %f231;
	fma.rn.f32 	%f233, %f227, 0f3FB8AA3B, %f232;
	fma.rn.f32 	%f234, %f227, 0f32A57060, %f233;
	mov.b32 	%r58, %f230;
	shl.b32 	%r59, %r58, 23;
	mov.b32 	%f235, %r59;
	ex2.approx.ftz.f32 	%f236, %f234;
	fma.rn.f32 	%f316, %f236, %f235, %f225;
	add.s32 	%r77, %r77, 4;
$L__BB41_21:
	setp.eq.s32 	%p45, %r24, 0;
	@%p45 bra 	$L__BB41_26;
	setp.eq.s32 	%p46, %r24, 1;
	@%p46 bra 	$L__BB41_24;
	mul.wide.u32 	%rd29, %r77, 4;
	add.s64 	%rd30, %rd2, %rd29;
	ld.global.f32 	%f238, [%rd30];
	sub.f32 	%f239, %f238, %f307;
	fma.rn.f32 	%f240, %f239, 0f3BBB989D, 0f3F000000;
	cvt.sat.f32.f32 	%f241, %f240;
	mov.f32 	%f242, 0f4B400001;
	mov.f32 	%f243, 0f437C0000;
	fma.rm.f32 	%f244, %f241, %f243, %f242;
	add.f32 	%f245, %f244, 0fCB40007F;
	neg.f32 	%f246, %f245;
	fma.rn.f32 	%f247, %f239, 0f3FB8AA3B, %f246;
	fma.rn.f32 	%f248, %f239, 0f32A57060, %f247;
	mov.b32 	%r60, %f244;
	shl.b32 	%r61, %r60, 23;
	mov.b32 	%f249, %r61;
	ex2.approx.ftz.f32 	%f250, %f248;
	fma.rn.f32 	%f251, %f250, %f249, %f316;
	ld.global.f32 	%f252, [%rd30+4];
	sub.f32 	%f253, %f252, %f307;
	fma.rn.f32 	%f254, %f253, 0f3BBB989D, 0f3F000000;
	cvt.sat.f32.f32 	%f255, %f254;
	fma.rm.f32 	%f256, %f255, %f243, %f242;
	add.f32 	%f257, %f256, 0fCB40007F;
	neg.f32 	%f258, %f257;
	fma.rn.f32 	%f259, %f253, 0f3FB8AA3B, %f258;
	fma.rn.f32 	%f260, %f253, 0f32A57060, %f259;
	mov.b32 	%r62, %f256;
	shl.b32 	%r63, %r62, 23;
	mov.b32 	%f261, %r63;
	ex2.approx.ftz.f32 	%f262, %f260;
	fma.rn.f32 	%f316, %f262, %f261, %f251;
	add.s32 	%r77, %r77, 2;
$L__BB41_24:
	and.b32  	%r64, %r29, 1;
	setp.eq.b32 	%p47, %r64, 1;
	not.pred 	%p48, %p47;
	@%p48 bra 	$L__BB41_26;
	mul.wide.u32 	%rd31, %r77, 4;
	add.s64 	%rd32, %rd2, %rd31;
	ld.global.f32 	%f263, [%rd32];
	sub.f32 	%f264, %f263, %f307;
	fma.rn.f32 	%f265, %f264, 0f3BBB989D, 0f3F000000;
	cvt.sat.f32.f32 	%f266, %f265;
	mov.f32 	%f267, 0f4B400001;
	mov.f32 	%f268, 0f437C0000;
	fma.rm.f32 	%f269, %f266, %f268, %f267;
	add.f32 	%f270, %f269, 0fCB40007F;
	neg.f32 	%f271, %f270;
	fma.rn.f32 	%f272, %f264, 0f3FB8AA3B, %f271;
	fma.rn.f32 	%f273, %f264, 0f32A57060, %f272;
	mov.b32 	%r65, %f269;
	shl.b32 	%r66, %r65, 23;
	mov.b32 	%f274, %r66;
	ex2.approx.ftz.f32 	%f275, %f273;
	fma.rn.f32 	%f316, %f275, %f274, %f316;
$L__BB41_26:
	cvta.to.global.u64 	%rd33, %rd13;
	mul.wide.s32 	%rd34, %r1, 8;
	add.s64 	%rd35, %rd33, %rd34;
	ld.global.u64 	%rd36, [%rd35];
	setp.lt.f32 	%p49, %f316, 0f00800000;
	mul.f32 	%f276, %f316, 0f4B000000;
	selp.f32 	%f277, %f276, %f316, %p49;
	selp.f32 	%f278, 0fC1B80000, 0f00000000, %p49;
	mov.b32 	%r67, %f277;
	add.s32 	%r68, %r67, -1059760811;
	and.b32  	%r69, %r68, -8388608;
	sub.s32 	%r70, %r67, %r69;
	mov.b32 	%f279, %r70;
	cvt.rn.f32.s32 	%f280, %r69;
	fma.rn.f32 	%f281, %f280, 0f34000000, %f278;
	add.f32 	%f282, %f279, 0fBF800000;
	fma.rn.f32 	%f283, %f282, 0fBE055027, 0f3E1039F6;
	fma.rn.f32 	%f284, %f283, %f282, 0fBDF8CDCC;
	fma.rn.f32 	%f285, %f284, %f282, 0f3E0F2955;
	fma.rn.f32 	%f286, %f285, %f282, 0fBE2AD8B9;
	fma.rn.f32 	%f287, %f286, %f282, 0f3E4CED0B;
	fma.rn.f32 	%f288, %f287, %f282, 0fBE7FFF22;
	fma.rn.f32 	%f289, %f288, %f282, 0f3EAAAA78;
	fma.rn.f32 	%f290, %f289, %f282, 0fBF000000;
	mul.f32 	%f291, %f282, %f290;
	fma.rn.f32 	%f292, %f291, %f282, %f282;
	fma.rn.f32 	%f293, %f281, 0f3F317218, %f292;
	setp.gt.u32 	%p50, %r67, 2139095039;
	fma.rn.f32 	%f294, %f277, 0f7F800000, 0f7F800000;
	selp.f32 	%f295, %f294, %f293, %p50;
	setp.eq.f32 	%p51, %f277, 0f00000000;
	selp.f32 	%f296, 0fFF800000, %f295, %p51;
	add.f32 	%f297, %f307, %f296;
	shl.b64 	%rd37, %rd36, 32;
	shr.s64 	%rd38, %rd37, 30;
	add.s64 	%rd39, %rd2, %rd38;
	ld.global.f32 	%f298, [%rd39];
	sub.f32 	%f299, %f297, %f298;
	cvta.to.global.u64 	%rd40, %rd14;
	mul.wide.s32 	%rd41, %r1, 4;
	add.s64 	%rd42, %rd40, %rd41;
	st.global.f32 	[%rd42], %f299;
$L__BB41_27:
	ret;

}
	// .globl	_Z11tril_kernelPKfPfiiii
.visible .entry _Z11tril_kernelPKfPfiiii(
	.param .u64 .ptr .align 1 _Z11tril_kernelPKfPfiiii_param_0,
	.param .u64 .ptr .align 1 _Z11tril_kernelPKfPfiiii_param_1,
	.param .u32 _Z11tril_kernelPKfPfiiii_param_2,
	.param .u32 _Z11tril_kernelPKfPfiiii_param_3,
	.param .u32 _Z11tril_kernelPKfPfiiii_param_4,
	.param .u32 _Z11tril_kernelPKfPfiiii_param_5
)
{
	.reg .pred 	%p<3>;
	.reg .b32 	%r<16>;
	.reg .b32 	%f<5>;
	.reg .b64 	%rd<9>;

	ld.param.u64 	%rd1, [_Z11tril_kernelPKfPfiiii_param_0];
	ld.param.u64 	%rd2, [_Z11tril_kernelPKfPfiiii_param_1];
	ld.param.u32 	%r5, [_Z11tril_kernelPKfPfiiii_param_2];
	ld.param.u32 	%r3, [_Z11tril_kernelPKfPfiiii_param_3];
	ld.param.u32 	%r6, [_Z11tril_kernelPKfPfiiii_param_4];
	ld.param.u32 	%r4, [_Z11tril_kernelPKfPfiiii_param_5];
	mov.u32 	%r7, %ctaid.x;
	mov.u32 	%r8, %ntid.x;
	mov.u32 	%r9, %tid.x;
	mad.lo.s32 	%r1, %r7, %r8, %r9;
	mul.lo.s32 	%r2, %r3, %r5;
	mul.lo.s32 	%r10, %r2, %r6;
	setp.ge.s32 	%p1, %r1, %r10;
	@%p1 bra 	$L__BB42_4;
	rem.s32 	%r11, %r1, %r2;
	div.s32 	%r12, %r11, %r3;
	mul.lo.s32 	%r13, %r12, %r3;
	sub.s32 	%r14, %r11, %r13;
	add.s32 	%r15, %r12, %r4;
	setp.gt.s32 	%p2, %r14, %r15;
	mov.f32 	%f4, 0f00000000;
	@%p2 bra 	$L__BB42_3;
	cvta.to.global.u64 	%rd3, %rd1;
	mul.wide.s32 	%rd4, %r1, 4;
	add.s64 	%rd5, %rd3, %rd4;
	ld.global.f32 	%f4, [%rd5];
$L__BB42_3:
	cvta.to.global.u64 	%rd6, %rd2;
	mul.wide.s32 	%rd7, %r1, 4;
	add.s64 	%rd8, %rd6, %rd7;
	st.global.f32 	[%rd8], %f4;
$L__BB42_4:
	ret;

}
	// .globl	_Z17where_cond_kernelPKfS0_S0_Pfi
.visible .entry _Z17where_cond_kernelPKfS0_S0_Pfi(
	.param .u64 .ptr .align 1 _Z17where_cond_kernelPKfS0_S0_Pfi_param_0,
	.param .u64 .ptr .align 1 _Z17where_cond_kernelPKfS0_S0_Pfi_param_1,
	.param .u64 .ptr .align 1 _Z17where_cond_kernelPKfS0_S0_Pfi_param_2,
	.param .u64 .ptr .align 1 _Z17where_cond_kernelPKfS0_S0_Pfi_param_3,
	.param .u32 _Z17where_cond_kernelPKfS0_S0_Pfi_param_4
)
{
	.reg .pred 	%p<3>;
	.reg .b32 	%r<6>;
	.reg .b32 	%f<6>;
	.reg .b64 	%rd<17>;

	ld.param.u64 	%rd1, [_Z17where_cond_kernelPKfS0_S0_Pfi_param_0];
	ld.param.u64 	%rd2, [_Z17where_cond_kernelPKfS0_S0_Pfi_param_1];
	ld.param.u64 	%rd3, [_Z17where_cond_kernelPKfS0_S0_Pfi_param_2];
	ld.param.u64 	%rd4, [_Z17where_cond_kernelPKfS0_S0_Pfi_param_3];
	ld.param.u32 	%r2, [_Z17where_cond_kernelPKfS0_S0_Pfi_param_4];
	mov.u32 	%r3, %ctaid.x;
	mov.u32 	%r4, %ntid.x;
	mov.u32 	%r5, %tid.x;
	mad.lo.s32 	%r1, %r3, %r4, %r5;
	setp.ge.s32 	%p1, %r1, %r2;
	@%p1 bra 	$L__BB43_5;
	cvta.to.global.u64 	%rd5, %rd1;
	mul.wide.s32 	%rd6, %r1, 4;
	add.s64 	%rd7, %rd5, %rd6;
	ld.global.f32 	%f4, [%rd7];
	setp.leu.f32 	%p2, %f4, 0f00000000;
	@%p2 bra 	$L__BB43_3;
	cvta.to.global.u64 	%rd11, %rd2;
	add.s64 	%rd13, %rd11, %rd6;
	ld.global.f32 	%f5, [%rd13];
	bra.uni 	$L__BB43_4;
$L__BB43_3:
	cvta.to.global.u64 	%rd8, %rd3;
	add.s64 	%rd10, %rd8, %rd6;
	ld.global.f32 	%f5, [%rd10];
$L__BB43_4:
	cvta.to.global.u64 	%rd14, %rd4;
	add.s64 	%rd16, %rd14, %rd6;
	st.global.f32 	[%rd16], %f5;
$L__BB43_5:
	ret;

}
	// .globl	_Z15rms_norm_kernelPKfPfiif
.visible .entry _Z15rms_norm_kernelPKfPfiif(
	.param .u64 .ptr .align 1 _Z15rms_norm_kernelPKfPfiif_param_0,
	.param .u64 .ptr .align 1 _Z15rms_norm_kernelPKfPfiif_param_1,
	.param .u32 _Z15rms_norm_kernelPKfPfiif_param_2,
	.param .u32 _Z15rms_norm_kernelPKfPfiif_param_3,
	.param .f32 _Z15rms_norm_kernelPKfPfiif_param_4
)
{
	.reg .pred 	%p<20>;
	.reg .b32 	%r<68>;
	.reg .b32 	%f<146>;
	.reg .b64 	%rd<28>;

	ld.param.u64 	%rd6, [_Z15rms_norm_kernelPKfPfiif_param_0];
	ld.param.u64 	%rd7, [_Z15rms_norm_kernelPKfPfiif_param_1];
	ld.param.u32 	%r44, [_Z15rms_norm_kernelPKfPfiif_param_2];
	ld.param.u32 	%r43, [_Z15rms_norm_kernelPKfPfiif_param_3];
	ld.param.f32 	%f15, [_Z15rms_norm_kernelPKfPfiif_param_4];
	cvta.to.global.u64 	%rd1, %rd7;
	cvta.to.global.u64 	%rd2, %rd6;
	mov.u32 	%r45, %ctaid.x;
	mov.u32 	%r46, %ntid.x;
	mov.u32 	%r47, %tid.x;
	mad.lo.s32 	%r1, %r45, %r46, %r47;
	setp.ge.s32 	%p1, %r1, %r44;
	@%p1 bra 	$L__BB44_27;
	mul.lo.s32 	%r2, %r43, %r1;
	setp.lt.s32 	%p2, %r43, 1;
	mov.f32 	%f145, 0f00000000;
	@%p2 bra 	$L__BB44_14;
	and.b32  	%r3, %r43, 15;
	setp.lt.u32 	%p3, %r43, 16;
	mov.f32 	%f145, 0f00000000;
	mov.b32 	%r57, 0;
	@%p3 bra 	$L__BB44_5;
	and.b32  	%r57, %r43, 2147483632;
	neg.s32 	%r55, %r57;
	add.s64 	%rd3, %rd2, 32;
	mov.f32 	%f145, 0f00000000;
	mov.u32 	%r54, %r2;
$L__BB44_4:
	.pragma "nounroll";
	mul.wide.s32 	%rd8, %r54, 4;
	add.s64 	%rd9, %rd3, %rd8;
	ld.global.f32 	%f20, [%rd9+-32];
	fma.rn.f32 	%f21, %f20, %f20, %f145;
	ld.global.f32 	%f22, [%rd9+-28];
	fma.rn.f32 	%f23, %f22, %f22, %f21;
	ld.global.f32 	%f24, [%rd9+-24];
	fma.rn.f32 	%f25, %f24, %f24, %f23;
	ld.global.f32 	%f26, [%rd9+-20];
	fma.rn.f32 	%f27, %f26, %f26, %f25;
	ld.global.f32 	%f28, [%rd9+-16];
	fma.rn.f32 	%f29, %f28, %f28, %f27;
	ld.global.f32 	%f30, [%rd9+-12];
	fma.rn.f32 	%f31, %f30, %f30, %f29;
	ld.global.f32 	%f32, [%rd9+-8];
	fma.rn.f32 	%f33, %f32, %f32, %f31;
	ld.global.f32 	%f34, [%rd9+-4];
	fma.rn.f32 	%f35, %f34, %f34, %f33;
	ld.global.f32 	%f36, [%rd9];
	fma.rn.f32 	%f37, %f36, %f36, %f35;
	ld.global.f32 	%f38, [%rd9+4];
	fma.rn.f32 	%f39, %f38, %f38, %f37;
	ld.global.f32 	%f40, [%rd9+8];
	fma.rn.f32 	%f41, %f40, %f40, %f39;
	ld.global.f32 	%f42, [%rd9+12];
	fma.rn.f32 	%f43, %f42, %f42, %f41;
	ld.global.f32 	%f44, [%rd9+16];
	fma.rn.f32 	%f45, %f44, %f44, %f43;
	ld.global.f32 	%f46, [%rd9+20];
	fma.rn.f32 	%f47, %f46, %f46, %f45;
	ld.global.f32 	%f48, [%rd9+24];
	fma.rn.f32 	%f49, %f48, %f48, %f47;
	ld.global.f32 	%f50, [%rd9+28];
	fma.rn.f32 	%f145, %f50, %f50, %f49;
	add.s32 	%r55, %r55, 16;
	add.s32 	%r54, %r54, 16;
	setp.ne.s32 	%p4, %r55, 0;
	@%p4 bra 	$L__BB44_4;
$L__BB44_5:
	setp.eq.s32 	%p5, %r3, 0;
	@%p5 bra 	$L__BB44_14;
	and.b32  	%r11, %r43, 7;
	setp.lt.u32 	%p6, %r3, 8;
	@%p6 bra 	$L__BB44_8;
	add.s32 	%r49, %r57, %r2;
	mul.wide.s32 	%rd10, %r49, 4;
	add.s64 	%rd11, %rd2, %rd10;
	ld.global.f32 	%f52, [%rd11];
	fma.rn.f32 	%f53, %f52, %f52, %f145;
	ld.global.f32 	%f54, [%rd11+4];
	fma.rn.f32 	%f55, %f54, %f54, %f53;
	ld.global.f32 	%f56, [%rd11+8];
	fma.rn.f32 	%f57, %f56, %f56, %f55;
	ld.global.f32 	%f58, [%rd11+12];
	fma.rn.f32 	%f59, %f58, %f58, %f57;
	ld.global.f32 	%f60, [%rd11+16];
	fma.rn.f32 	%f61, %f60, %f60, %f59;
	ld.global.f32 	%f62, [%rd11+20];
	fma.rn.f32 	%f63, %f62, %f62, %f61;
	ld.global.f32 	%f64, [%rd11+24];
	fma.rn.f32 	%f65, %f64, %f64, %f63;
	ld.global.f32 	%f66, [%rd11+28];
	fma.rn.f32 	%f145, %f66, %f66, %f65;
	add.s32 	%r57, %r57, 8;
$L__BB44_8:
	setp.eq.s32 	%p7, %r11, 0;
	@%p7 bra 	$L__BB44_14;
	and.b32  	%r14, %r43, 3;
	setp.lt.u32 	%p8, %r11, 4;
	@%p8 bra 	$L__BB44_11;
	add.s32 	%r50, %r57, %r2;
	mul.wide.s32 	%rd12, %r50, 4;
	add.s64 	%rd13, %rd2, %rd12;
	ld.global.f32 	%f68, [%rd13];
	fma.rn.f32 	%f69, %f68, %f68, %f145;
	ld.global.f32 	%f70, [%rd13+4];
	fma.rn.f32 	%f71, %f70, %f70, %f69;
	ld.global.f32 	%f72, [%rd13+8];
	fma.rn.f32 	%f73, %f72, %f72, %f71;
	ld.global.f32 	%f74, [%rd13+12];
	fma.rn.f32 	%f145, %f74, %f74, %f73;
	add.s32 	%r57, %r57, 4;
$L__BB44_11:
	setp.eq.s32 	%p9, %r14, 0;
	@%p9 bra 	$L__BB44_14;
	add.s32 	%r60, %r57, %r2;
	neg.s32 	%r59, %r14;
$L__BB44_13:
	.pragma "nounroll";
	mul.wide.s32 	%rd14, %r60, 4;
	add.s64 	%rd15, %rd2, %rd14;
	ld.global.f32 	%f75, [%rd15];
	fma.rn.f32 	%f145, %f75, %f75, %f145;
	add.s32 	%r60, %r60, 1;
	add.s32 	%r59, %r59, 1;
	setp.ne.s32 	%p10, %r59, 0;
	@%p10 bra 	$L__BB44_13;
$L__BB44_14:
	setp.lt.s32 	%p11, %r43, 1;
	cvt.rn.f32.s32 	%f76, %r43;
	div.rn.f32 	%f77, %f145, %f76;
	add.f32 	%f78, %f15, %f77;
	rsqrt.approx.f32 	%f14, %f78;
	@%p11 bra 	$L__BB44_27;
	and.b32  	%r23, %r43, 15;
	setp.lt.u32 	%p12, %r43, 16;
	mov.b32 	%r64, 0;
	@%p12 bra 	$L__BB44_18;
	and.b32  	%r64, %r43, 2147483632;
	neg.s32 	%r62, %r64;
	add.s64 	%rd4, %rd2, 32;
	add.s64 	%rd5, %rd1, 32;
	mov.u32 	%r61, %r2;
$L__BB44_17:
	.pragma "nounroll";
	mul.wide.s32 	%rd16, %r61, 4;
	add.s64 	%rd17, %rd4, %rd16;
	add.s64 	%rd18, %rd5, %rd16;
	ld.global.f32 	%f79, [%rd17+-32];
	mul.f32 	%f80, %f14, %f79;
	st.global.f32 	[%rd18+-32], %f80;
	ld.global.f32 	%f81, [%rd17+-28];
	mul.f32 	%f82, %f14, %f81;
	st.global.f32 	[%rd18+-28], %f82;
	ld.global.f32 	%f83, [%rd17+-24];
	mul.f32 	%f84, %f14, %f83;
	st.global.f32 	[%rd18+-24], %f84;
	ld.global.f32 	%f85, [%rd17+-20];
	mul.f32 	%f86, %f14, %f85;
	st.global.f32 	[%rd18+-20], %f86;
	ld.global.f32 	%f87, [%rd17+-16];
	mul.f32 	%f88, %f14, %f87;
	st.global.f32 	[%rd18+-16], %f88;
	ld.global.f32 	%f89, [%rd17+-12];
	mul.f32 	%f90, %f14, %f89;
	st.global.f32 	[%rd18+-12], %f90;
	ld.global.f32 	%f91, [%rd17+-8];
	mul.f32 	%f92, %f14, %f91;
	st.global.f32 	[%rd18+-8], %f92;
	ld.global.f32 	%f93, [%rd17+-4];
	mul.f32 	%f94, %f14, %f93;
	st.global.f32 	[%rd18+-4], %f94;
	ld.global.f32 	%f95, [%rd17];
	mul.f32 	%f96, %f14, %f95;
	st.global.f32 	[%rd18], %f96;
	ld.global.f32 	%f97, [%rd17+4];
	mul.f32 	%f98, %f14, %f97;
	st.global.f32 	[%rd18+4], %f98;
	ld.global.f32 	%f99, [%rd17+8];
	mul.f32 	%f100, %f14, %f99;
	st.global.f32 	[%rd18+8], %f100;
	ld.global.f32 	%f101, [%rd17+12];
	mul.f32 	%f102, %f14, %f101;
	st.global.f32 	[%rd18+12], %f102;
	ld.global.f32 	%f103, [%rd17+16];
	mul.f32 	%f104, %f14, %f103;
	st.global.f32 	[%rd18+16], %f104;
	ld.global.f32 	%f105, [%rd17+20];
	mul.f32 	%f106, %f14, %f105;
	st.global.f32 	[%rd18+20], %f106;
	ld.global.f32 	%f107, [%rd17+24];
	mul.f32 	%f108, %f14, %f107;
	st.global.f32 	[%rd18+24], %f108;
	ld.global.f32 	%f109, [%rd17+28];
	mul.f32 	%f110, %f14, %f109;
	st.global.f32 	[%rd18+28], %f110;
	add.s32 	%r62, %r62, 16;
	add.s32 	%r61, %r61, 16;
	setp.ne.s32 	%p13, %r62, 0;
	@%p13 bra 	$L__BB44_17;
$L__BB44_18:
	setp.eq.s32 	%p14, %r23, 0;
	@%p14 bra 	$L__BB44_27;
	and.b32  	%r31, %r43, 7;
	setp.lt.u32 	%p15, %r23, 8;
	@%p15 bra 	$L__BB44_21;
	add.s32 	%r52, %r64, %r2;
	mul.wide.s32 	%rd19, %r52, 4;
	add.s64 	%rd20, %rd2, %rd19;
	ld.global.f32 	%f111, [%rd20];
	mul.f32 	%f112, %f14, %f111;
	add.s64 	%rd21, %rd1, %rd19;
	st.global.f32 	[%rd21], %f112;
	ld.global.f32 	%f113, [%rd20+4];
	mul.f32 	%f114, %f14, %f113;
	st.global.f32 	[%rd21+4], %f114;
	ld.global.f32 	%f115, [%rd20+8];
	mul.f32 	%f116, %f14, %f115;
	st.global.f32 	[%rd21+8], %f116;
	ld.global.f32 	%f117, [%rd20+12];
	mul.f32 	%f118, %f14, %f117;
	st.global.f32 	[%rd21+12], %f118;
	ld.global.f32 	%f119, [%rd20+16];
	mul.f32 	%f120, %f14, %f119;
	st.global.f32 	[%rd21+16], %f120;
	ld.global.f32 	%f121, [%rd20+20];
	mul.f32 	%f122, %f14, %f121;
	st.global.f32 	[%rd21+20], %f122;
	ld.global.f32 	%f123, [%rd20+24];
	mul.f32 	%f124, %f14, %f123;
	st.global.f32 	[%rd21+24], %f124;
	ld.global.f32 	%f125, [%rd20+28];
	mul.f32 	%f126, %f14, %f125;
	st.global.f32 	[%rd21+28], %f126;
	add.s32 	%r64, %r64, 8;
$L__BB44_21:
	setp.eq.s32 	%p16, %r31, 0;
	@%p16 bra 	$L__BB44_27;
	and.b32  	%r34, %r43, 3;
	setp.lt.u32 	%p17, %r31, 4;
	@%p17 bra 	$L__BB44_24;
	add.s32 	%r53, %r64, %r2;
	mul.wide.s32 	%rd22, %r53, 4;
	add.s64 	%rd23, %rd2, %rd22;
	ld.global.f32 	%f127, [%rd23];
	mul.f32 	%f128, %f14, %f127;
	add.s64 	%rd24, %rd1, %rd22;
	st.global.f32 	[%rd24], %f128;
	ld.global.f32 	%f129, [%rd23+4];
	mul.f32 	%f130, %f14, %f129;
	st.global.f32 	[%rd24+4], %f130;
	ld.global.f32 	%f131, [%rd23+8];
	mul.f32 	%f132, %f14, %f131;
	st.global.f32 	[%rd24+8], %f132;
	ld.global.f32 	%f133, [%rd23+12];
	mul.f32 	%f134, %f14, %f133;
	st.global.f32 	[%rd24+12], %f134;
	add.s32 	%r64, %r64, 4;
$L__BB44_24:
	setp.eq.s32 	%p18, %r34, 0;
	@%p18 bra 	$L__BB44_27;
	add.s32 	%r67, %r64, %r2;
	neg.s32 	%r66, %r34;
$L__BB44_26:
	.pragma "nounroll";
	mul.wide.s32 	%rd25, %r67, 4;
	add.s64 	%rd26, %rd1, %rd25;
	add.s64 	%rd27, %rd2, %rd25;
	ld.global.f32 	%f135, [%rd27];
	mul.f32 	%f136, %f14, %f135;
	st.global.f32 	[%rd26], %f136;
	add.s32 	%r67, %r67, 1;
	add.s32 	%r66, %r66, 1;
	setp.ne.s32 	%p19, %r66, 0;
	@%p19 bra 	$L__BB44_26;
$L__BB44_27:
	ret;

}
	// .globl	_Z18causal_mask_kernelPfi
.visible .entry _Z18causal_mask_kernelPfi(
	.param .u64 .ptr .align 1 _Z18causal_mask_kernelPfi_param_0,
	.param .u32 _Z18causal_mask_kernelPfi_param_1
)
{
	.reg .pred 	%p<3>;
	.reg .b32 	%r<10>;
	.reg .b32 	%f<2>;
	.reg .b64 	%rd<5>;

	ld.param.u64 	%rd1, [_Z18causal_mask_kernelPfi_param_0];
	ld.param.u32 	%r2, [_Z18causal_mask_kernelPfi_param_1];
	mov.u32 	%r3, %ctaid.x;
	mov.u32 	%r4, %ntid.x;
	mov.u32 	%r5, %tid.x;
	mad.lo.s32 	%r1, %r3, %r4, %r5;
	mul.lo.s32 	%r6, %r2, %r2;
	setp.ge.s32 	%p1, %r1, %r6;
	@%p1 bra 	$L__BB45_2;
	cvta.to.global.u64 	%rd2, %rd1;
	div.s32 	%r7, %r1, %r2;
	mul.lo.s32 	%r8, %r7, %r2;
	sub.s32 	%r9, %r1, %r8;
	setp.gt.s32 	%p2, %r9, %r7;
	selp.f32 	%f1, 0fFF7FFFFF, 0f00000000, %p2;
	mul.wide.s32 	%rd3, %r1, 4;
	add.s64 	%rd4, %rd2, %rd3;
	st.global.f32 	[%rd4], %f1;
$L__BB45_2:
	ret;

}
	// .globl	_Z19transpose_2d_kernelPKfPfii
.visible .entry _Z19transpose_2d_kernelPKfPfii(
	.param .u64 .ptr .align 1 _Z19transpose_2d_kernelPKfPfii_param_0,
	.param .u64 .ptr .align 1 _Z19transpose_2d_kernelPKfPfii_param_1,
	.param .u32 _Z19transpose_2d_kernelPKfPfii_param_2,
	.param .u32 _Z19transpose_2d_kernelPKfPfii_param_3
)
{
	.reg .pred 	%p<2>;
	.reg .b32 	%r<12>;
	.reg .b32 	%f<2>;
	.reg .b64 	%rd<9>;

	ld.param.u64 	%rd1, [_Z19transpose_2d_kernelPKfPfii_param_0];
	ld.param.u64 	%rd2, [_Z19transpose_2d_kernelPKfPfii_param_1];
	ld.param.u32 	%r2, [_Z19transpose_2d_kernelPKfPfii_param_2];
	ld.param.u32 	%r3, [_Z19transpose_2d_kernelPKfPfii_param_3];
	mov.u32 	%r4, %ctaid.x;
	mov.u32 	%r5, %ntid.x;
	mov.u32 	%r6, %tid.x;
	mad.lo.s32 	%r1, %r4, %r5, %r6;
	mul.lo.s32 	%r7, %r3, %r2;
	setp.ge.s32 	%p1, %r1, %r7;
	@%p1 bra 	$L__BB46_2;
	cvta.to.global.u64 	%rd3, %rd1;
	cvta.to.global.u64 	%rd4, %rd2;
	div.s32 	%r8, %r1, %r3;
	mul.lo.s32 	%r9, %r8, %r3;
	sub.s32 	%r10, %r1, %r9;
	mul.wide.s32 	%rd5, %r1, 4;
	add.s64 	%rd6, %rd3, %rd5;
	ld.global.f32 	%f1, [%rd6];
	mad.lo.s32 	%r11, %r10, %r2, %r8;
	mul.wide.s32 	%rd7, %r11, 4;
	add.s64 	%rd8, %rd4, %rd7;
	st.global.f32 	[%rd8], %f1;
$L__BB46_2:
	ret;

}
	// .globl	_Z20broadcast_add_kernelPKfS0_PfPKiS3_S3_ii
.visible .entry _Z20broadcast_add_kernelPKfS0_PfPKiS3_S3_ii(
	.param .u64 .ptr .align 1 _Z20broadcast_add_kernelPKfS0_PfPKiS3_S3_ii_param_0,
	.param .u64 .ptr .align 1 _Z20broadcast_add_kernelPKfS0_PfPKiS3_S3_ii_param_1,
	.param .u64 .ptr .align 1 _Z20broadcast_add_kernelPKfS0_PfPKiS3_S3_ii_param_2,
	.param .u64 .ptr .align 1 _Z20broadcast_add_kernelPKfS0_PfPKiS3_S3_ii_param_3,
	.param .u64 .ptr .align 1 _Z20broadcast_add_kernelPKfS0_PfPKiS3_S3_ii_param_4,
	.param .u64 .ptr .align 1 _Z20broadcast_add_kernelPKfS0_PfPKiS3_S3_ii_param_5,
	.param .u32 _Z20broadcast_add_kernelPKfS0_PfPKiS3_S3_ii_param_6,
	.param .u32 _Z20broadcast_add_kernelPKfS0_PfPKiS3_S3_ii_param_7
)
{
	.reg .pred 	%p<23>;
	.reg .b32 	%r<157>;
	.reg .b32 	%f<4>;
	.reg .b64 	%rd<54>;

	ld.param.u64 	%rd8, [_Z20broadcast_add_kernelPKfS0_PfPKiS3_S3_ii_param_0];
	ld.param.u64 	%rd9, [_Z20broadcast_add_kernelPKfS0_PfPKiS3_S3_ii_param_1];
	ld.param.u64 	%rd10, [_Z20broadcast_add_kernelPKfS0_PfPKiS3_S3_ii_param_2];
	ld.param.u64 	%rd11, [_Z20broadcast_add_kernelPKfS0_PfPKiS3_S3_ii_param_3];
	ld.param.u64 	%rd12, [_Z20broadcast_add_kernelPKfS0_PfPKiS3_S3_ii_param_4];
	ld.param.u64 	%rd13, [_Z20broadcast_add_kernelPKfS0_PfPKiS3_S3_ii_param_5];
	ld.param.u32 	%r46, [_Z20broadcast_add_kernelPKfS0_PfPKiS3_S3_ii_param_6];
	ld.param.u32 	%r47, [_Z20broadcast_add_kernelPKfS0_PfPKiS3_S3_ii_param_7];
	cvta.to.global.u64 	%rd1, %rd13;
	cvta.to.global.u64 	%rd2, %rd12;
	cvta.to.global.u64 	%rd3, %rd11;
	mov.u32 	%r48, %ctaid.x;
	mov.u32 	%r49, %ntid.x;
	mov.u32 	%r50, %tid.x;
	mad.lo.s32 	%r1, %r48, %r49, %r50;
	setp.ge.s32 	%p1, %r1, %r47;
	@%p1 bra 	$L__BB47_13;
	setp.lt.s32 	%p2, %r46, 1;
	mov.b64 	%rd52, 0;
	mov.u64 	%rd53, %rd52;
	@%p2 bra 	$L__BB47_12;
	and.b32  	%r2, %r46, 3;
	setp.lt.u32 	%p3, %r46, 4;
	mov.b32 	%r156, 0;
	mov.b32 	%r150, 1;
	mov.u32 	%r149, %r46;
	mov.u32 	%r151, %r150;
	mov.u32 	%r155, %r156;
	mov.u32 	%r154, %r1;
	@%p3 bra 	$L__BB47_6;
	add.s32 	%r133, %r46, -2;
	and.b32  	%r56, %r46, 2147483644;
	neg.s32 	%r132, %r56;
	mov.b32 	%r156, 0;
	mov.b32 	%r150, 1;
	mov.u32 	%r154, %r1;
$L__BB47_4:
	.pragma "nounroll";
	add.s32 	%r57, %r133, 1;
	mul.wide.u32 	%rd15, %r57, 4;
	add.s64 	%rd16, %rd3, %rd15;
	ld.global.u32 	%r58, [%rd16];
	div.s32 	%r59, %r154, %r58;
	mul.lo.s32 	%r60, %r59, %r58;
	sub.s32 	%r61, %r154, %r60;
	add.s64 	%rd17, %rd2, %rd15;
	ld.global.u32 	%r62, [%rd17];
	add.s64 	%rd18, %rd1, %rd15;
	ld.global.u32 	%r63, [%rd18];
	setp.gt.s32 	%p4, %r62, 1;
	mad.lo.s32 	%r64, %r61, %r151, %r155;
	selp.b32 	%r65, %r64, %r155, %p4;
	setp.gt.s32 	%p5, %r63, 1;
	mad.lo.s32 	%r66, %r61, %r150, %r156;
	selp.b32 	%r67, %r66, %r156, %p5;
	mul.lo.s32 	%r68, %r62, %r151;
	mul.lo.s32 	%r69, %r63, %r150;
	add.s32 	%r70, %r133, -2;
	mul.wide.u32 	%rd19, %r133, 4;
	add.s64 	%rd20, %rd3, %rd19;
	ld.global.u32 	%r71, [%rd20];
	div.s32 	%r72, %r59, %r71;
	mul.lo.s32 	%r73, %r72, %r71;
	sub.s32 	%r74, %r59, %r73;
	add.s64 	%rd21, %rd2, %rd19;
	ld.global.u32 	%r75, [%rd21];
	add.s64 	%rd22, %rd1, %rd19;
	ld.global.u32 	%r76, [%rd22];
	setp.gt.s32 	%p6, %r75, 1;
	mad.lo.s32 	%r77, %r74, %r68, %r65;
	selp.b32 	%r78, %r77, %r65, %p6;
	setp.gt.s32 	%p7, %r76, 1;
	mad.lo.s32 	%r79, %r74, %r69, %r67;
	selp.b32 	%r80, %r79, %r67, %p7;
	mul.lo.s32 	%r81, %r75, %r68;
	mul.lo.s32 	%r82, %r76, %r69;
	add.s32 	%r83, %r133, -1;
	mul.wide.u32 	%rd23, %r83, 4;
	add.s64 	%rd24, %rd3, %rd23;
	ld.global.u32 	%r84, [%rd24];
	div.s32 	%r85, %r72, %r84;
	mul.lo.s32 	%r86, %r85, %r84;
	sub.s32 	%r87, %r72, %r86;
	add.s64 	%rd25, %rd2, %rd23;
	ld.global.u32 	%r88, [%rd25];
	add.s64 	%rd26, %rd1, %rd23;
	ld.global.u32 	%r89, [%rd26];
	setp.gt.s32 	%p8, %r88, 1;
	mad.lo.s32 	%r90, %r87, %r81, %r78;
	selp.b32 	%r91, %r90, %r78, %p8;
	setp.gt.s32 	%p9, %r89, 1;
	mad.lo.s32 	%r92, %r87, %r82, %r80;
	selp.b32 	%r93, %r92, %r80, %p9;
	mul.lo.s32 	%r94, %r88, %r81;
	mul.lo.s32 	%r95, %r89, %r82;
	mul.wide.u32 	%rd27, %r70, 4;
	add.s64 	%rd28, %rd3, %rd27;
	ld.global.u32 	%r96, [%rd28];
	div.s32 	%r154, %r85, %r96;
	mul.lo.s32 	%r97, %r154, %r96;
	sub.s32 	%r98, %r85, %r97;
	add.s64 	%rd29, %rd2, %rd27;
	ld.global.u32 	%r99, [%rd29];
	add.s64 	%rd30, %rd1, %rd27;
	ld.global.u32 	%r100, [%rd30];
	setp.gt.s32 	%p10, %r99, 1;
	mad.lo.s32 	%r101, %r98, %r94, %r91;
	selp.b32 	%r155, %r101, %r91, %p10;
	setp.gt.s32 	%p11, %r100, 1;
	mad.lo.s32 	%r102, %r98, %r95, %r93;
	selp.b32 	%r156, %r102, %r93, %p11;
	mul.lo.s32 	%r151, %r99, %r94;
	mul.lo.s32 	%r150, %r100, %r95;
	add.s32 	%r133, %r133, -4;
	add.s32 	%r132, %r132, 4;
	setp.ne.s32 	%p12, %r132, 0;
	@%p12 bra 	$L__BB47_4;
	add.s32 	%r149, %r133, 2;
$L__BB47_6:
	setp.eq.s32 	%p13, %r2, 0;
	@%p13 bra 	$L__BB47_11;
	setp.eq.s32 	%p14, %r2, 1;
	@%p14 bra 	$L__BB47_9;
	add.s32 	%r104, %r149, -1;
	mul.wide.u32 	%rd31, %r104, 4;
	add.s64 	%rd32, %rd3, %rd31;
	ld.global.u32 	%r105, [%rd32];
	div.s32 	%r106, %r154, %r105;
	mul.lo.s32 	%r107, %r106, %r105;
	sub.s32 	%r108, %r154, %r107;
	add.s64 	%rd33, %rd2, %rd31;
	ld.global.u32 	%r109, [%rd33];
	add.s64 	%rd34, %rd1, %rd31;
	ld.global.u32 	%r110, [%rd34];
	setp.gt.s32 	%p15, %r109, 1;
	mad.lo.s32 	%r111, %r108, %r151, %r155;
	selp.b32 	%r112, %r111, %r155, %p15;
	setp.gt.s32 	%p16, %r110, 1;
	mad.lo.s32 	%r113, %r108, %r150, %r156;
	selp.b32 	%r114, %r113, %r156, %p16;
	mul.lo.s32 	%r115, %r109, %r151;
	mul.lo.s32 	%r116, %r110, %r150;
	add.s32 	%r149, %r149, -2;
	mul.wide.u32 	%rd35, %r149, 4;
	add.s64 	%rd36, %rd3, %rd35;
	ld.global.u32 	%r117, [%rd36];
	div.s32 	%r154, %r106, %r117;
	mul.lo.s32 	%r118, %r154, %r117;
	sub.s32 	%r119, %r106, %r118;
	add.s64 	%rd37, %rd2, %rd35;
	ld.global.u32 	%r120, [%rd37];
	add.s64 	%rd38, %rd1, %rd35;
	ld.global.u32 	%r121, [%rd38];
	setp.gt.s32 	%p17, %r120, 1;
	mad.lo.s32 	%r122, %r119, %r115, %r112;
	selp.b32 	%r155, %r122, %r112, %p17;
	setp.gt.s32 	%p18, %r121, 1;
	mad.lo.s32 	%r123, %r119, %r116, %r114;
	selp.b32 	%r156, %r123, %r114, %p18;
	mul.lo.s32 	%r151, %r120, %r115;
	mul.lo.s32 	%r150, %r121, %r116;
$L__BB47_9:
	and.b32  	%r124, %r46, 1;
	setp.eq.b32 	%p19, %r124, 1;
	not.pred 	%p20, %p19;
	@%p20 bra 	$L__BB47_11;
	add.s32 	%r125, %r149, -1;
	mul.wide.u32 	%rd39, %r125, 4;
	add.s64 	%rd40, %rd3, %rd39;
	ld.global.u32 	%r126, [%rd40];
	rem.s32 	%r127, %r154, %r126;
	add.s64 	%rd41, %rd2, %rd39;
	ld.global.u32 	%r128, [%rd41];
	add.s64 	%rd42, %rd1, %rd39;
	ld.global.u32 	%r129, [%rd42];
	setp.gt.s32 	%p21, %r128, 1;
	mad.lo.s32 	%r130, %r127, %r151, %r155;
	selp.b32 	%r155, %r130, %r155, %p21;
	setp.gt.s32 	%p22, %r129, 1;
	mad.lo.s32 	%r131, %r127, %r150, %r156;
	selp.b32 	%r156, %r131, %r156, %p22;
$L__BB47_11:
	cvt.s64.s32 	%rd52, %r155;
	cvt.s64.s32 	%rd53, %r156;
$L__BB47_12:
	cvta.to.global.u64 	%rd43, %rd8;
	shl.b64 	%rd44, %rd52, 2;
	add.s64 	%rd45, %rd43, %rd44;
	ld.global.f32 	%f1, [%rd45];
	cvta.to.global.u64 	%rd46, %rd9;
	shl.b64 	%rd47, %rd53, 2;
	add.s64 	%rd48, %rd46, %rd47;
	ld.global.f32 	%f2, [%rd48];
	add.f32 	%f3, %f1, %f2;
	cvta.to.global.u64 	%rd49, %rd10;
	mul.wide.s32 	%rd50, %r1, 4;
	add.s64 	%rd51, %rd49, %rd50;
	st.global.f32 	[%rd51], %f3;
$L__BB47_13:
	ret;

}
	// .globl	_Z22reduce_axis_sum_kernelPKfPfiii
.visible .entry _Z22reduce_axis_sum_kernelPKfPfiii(
	.param .u64 .ptr .align 1 _Z22reduce_axis_sum_kernelPKfPfiii_param_0,
	.param .u64 .ptr .align 1 _Z22reduce_axis_sum_kernelPKfPfiii_param_1,
	.param .u32 _Z22reduce_axis_sum_kernelPKfPfiii_param_2,
	.param .u32 _Z22reduce_axis_sum_kernelPKfPfiii_param_3,
	.param .u32 _Z22reduce_axis_sum_kernelPKfPfiii_param_4
)
{
	.reg .pred 	%p<11>;
	.reg .b32 	%r<49>;
	.reg .b32 	%f<83>;
	.reg .b64 	%rd<43>;

	ld.param.u64 	%rd3, [_Z22reduce_axis_sum_kernelPKfPfiii_param_0];
	ld.param.u64 	%rd2, [_Z22reduce_axis_sum_kernelPKfPfiii_param_1];
	ld.param.u32 	%r29, [_Z22reduce_axis_sum_kernelPKfPfiii_param_2];
	ld.param.u32 	%r27, [_Z22reduce_axis_sum_kernelPKfPfiii_param_3];
	ld.param.u32 	%r28, [_Z22reduce_axis_sum_kernelPKfPfiii_param_4];
	cvta.to.global.u64 	%rd1, %rd3;
	mov.u32 	%r30, %ctaid.x;
	mov.u32 	%r31, %ntid.x;
	mov.u32 	%r32, %tid.x;
	mad.lo.s32 	%r1, %r30, %r31, %r32;
	mul.lo.s32 	%r33, %r28, %r29;
	setp.ge.s32 	%p1, %r1, %r33;
	@%p1 bra 	$L__BB48_15;
	div.s32 	%r2, %r1, %r28;
	mul.lo.s32 	%r34, %r2, %r28;
	sub.s32 	%r3, %r1, %r34;
	setp.lt.s32 	%p2, %r27, 1;
	mov.f32 	%f82, 0f00000000;
	@%p2 bra 	$L__BB48_14;
	mul.lo.s32 	%r4, %r2, %r27;
	and.b32  	%r5, %r27, 15;
	setp.lt.u32 	%p3, %r27, 16;
	mov.f32 	%f82, 0f00000000;
	mov.b32 	%r45, 0;
	@%p3 bra 	$L__BB48_5;
	and.b32  	%r45, %r27, 2147483632;
	neg.s32 	%r43, %r45;
	mad.lo.s32 	%r42, %r34, %r27, %r3;
	shl.b32 	%r9, %r28, 4;
	mov.f32 	%f82, 0f00000000;
	mul.wide.s32 	%rd6, %r28, 4;
$L__BB48_4:
	.pragma "nounroll";
	mul.wide.s32 	%rd4, %r42, 4;
	add.s64 	%rd5, %rd1, %rd4;
	ld.global.f32 	%f18, [%rd5];
	add.f32 	%f19, %f82, %f18;
	add.s64 	%rd7, %rd5, %rd6;
	ld.global.f32 	%f20, [%rd7];
	add.f32 	%f21, %f19, %f20;
	add.s64 	%rd8, %rd7, %rd6;
	ld.global.f32 	%f22, [%rd8];
	add.f32 	%f23, %f21, %f22;
	add.s64 	%rd9, %rd8, %rd6;
	ld.global.f32 	%f24, [%rd9];
	add.f32 	%f25, %f23, %f24;
	add.s64 	%rd10, %rd9, %rd6;
	ld.global.f32 	%f26, [%rd10];
	add.f32 	%f27, %f25, %f26;
	add.s64 	%rd11, %rd10, %rd6;
	ld.global.f32 	%f28, [%rd11];
	add.f32 	%f29, %f27, %f28;
	add.s64 	%rd12, %rd11, %rd6;
	ld.global.f32 	%f30, [%rd12];
	add.f32 	%f31, %f29, %f30;
	add.s64 	%rd13, %rd12, %rd6;
	ld.global.f32 	%f32, [%rd13];
	add.f32 	%f33, %f31, %f32;
	add.s64 	%rd14, %rd13, %rd6;
	ld.global.f32 	%f34, [%rd14];
	add.f32 	%f35, %f33, %f34;
	add.s64 	%rd15, %rd14, %rd6;
	ld.global.f32 	%f36, [%rd15];
	add.f32 	%f37, %f35, %f36;
	add.s64 	%rd16, %rd15, %rd6;
	ld.global.f32 	%f38, [%rd16];
	add.f32 	%f39, %f37, %f38;
	add.s64 	%rd17, %rd16, %rd6;
	ld.global.f32 	%f40, [%rd17];
	add.f32 	%f41, %f39, %f40;
	add.s64 	%rd18, %rd17, %rd6;
	ld.global.f32 	%f42, [%rd18];
	add.f32 	%f43, %f41, %f42;
	add.s64 	%rd19, %rd18, %rd6;
	ld.global.f32 	%f44, [%rd19];
	add.f32 	%f45, %f43, %f44;
	add.s64 	%rd20, %rd19, %rd6;
	ld.global.f32 	%f46, [%rd20];
	add.f32 	%f47, %f45, %f46;
	add.s64 	%rd21, %rd20, %rd6;
	ld.global.f32 	%f48, [%rd21];
	add.f32 	%f82, %f47, %f48;
	add.s32 	%r43, %r43, 16;
	add.s32 	%r42, %r42, %r9;
	setp.ne.s32 	%p4, %r43, 0;
	@%p4 bra 	$L__BB48_4;
$L__BB48_5:
	setp.eq.s32 	%p5, %r5, 0;
	@%p5 bra 	$L__BB48_14;
	and.b32  	%r15, %r27, 7;
	setp.lt.u32 	%p6, %r5, 8;
	@%p6 bra 	$L__BB48_8;
	add.s32 	%r37, %r45, %r4;
	mad.lo.s32 	%r38, %r37, %r28, %r3;
	mul.wide.s32 	%rd22, %r38, 4;
	add.s64 	%rd23, %rd1, %rd22;
	ld.global.f32 	%f50, [%rd23];
	add.f32 	%f51, %f82, %f50;
	mul.wide.s32 	%rd24, %r28, 4;
	add.s64 	%rd25, %rd23, %rd24;
	ld.global.f32 	%f52, [%rd25];
	add.f32 	%f53, %f51, %f52;
	add.s64 	%rd26, %rd25, %rd24;
	ld.global.f32 	%f54, [%rd26];
	add.f32 	%f55, %f53, %f54;
	add.s64 	%rd27, %rd26, %rd24;
	ld.global.f32 	%f56, [%rd27];
	add.f32 	%f57, %f55, %f56;
	add.s64 	%rd28, %rd27, %rd24;
	ld.global.f32 	%f58, [%rd28];
	add.f32 	%f59, %f57, %f58;
	add.s64 	%rd29, %rd28, %rd24;
	ld.global.f32 	%f60, [%rd29];
	add.f32 	%f61, %f59, %f60;
	add.s64 	%rd30, %rd29, %rd24;
	ld.global.f32 	%f62, [%rd30];
	add.f32 	%f63, %f61, %f62;
	add.s64 	%rd31, %rd30, %rd24;
	ld.global.f32 	%f64, [%rd31];
	add.f32 	%f82, %f63, %f64;
	add.s32 	%r45, %r45, 8;
$L__BB48_8:
	setp.eq.s32 	%p7, %r15, 0;
	@%p7 bra 	$L__BB48_14;
	and.b32  	%r18, %r27, 3;
	setp.lt.u32 	%p8, %r15, 4;
	@%p8 bra 	$L__BB48_11;
	add.s32 	%r39, %r45, %r4;
	mad.lo.s32 	%r40, %r39, %r28, %r3;
	mul.wide.s32 	%rd32, %r40, 4;
	add.s64 	%rd33, %rd1, %rd32;
	ld.global.f32 	%f66, [%rd33];
	add.f32 	%f67, %f82, %f66;
	mul.wide.s32 	%rd34, %r28, 4;
	add.s64 	%rd35, %rd33, %rd34;
	ld.global.f32 	%f68, [%rd35];
	add.f32 	%f69, %f67, %f68;
	add.s64 	%rd36, %rd35, %rd34;
	ld.global.f32 	%f70, [%rd36];
	add.f32 	%f71, %f69, %f70;
	add.s64 	%rd37, %rd36, %rd34;
	ld.global.f32 	%f72, [%rd37];
	add.f32 	%f82, %f71, %f72;
	add.s32 	%r45, %r45, 4;
$L__BB48_11:
	setp.eq.s32 	%p9, %r18, 0;
	@%p9 bra 	$L__BB48_14;
	add.s32 	%r41, %r45, %r4;
	mad.lo.s32 	%r48, %r28, %r41, %r3;
	neg.s32 	%r47, %r18;
$L__BB48_13:
	.pragma "nounroll";
	mul.wide.s32 	%rd38, %r48, 4;
	add.s64 	%rd39, %rd1, %rd38;
	ld.global.f32 	%f73, [%rd39];
	add.f32 	%f82, %f82, %f73;
	add.s32 	%r48, %r48, %r28;
	add.s32 	%r47, %r47, 1;
	setp.ne.s32 	%p10, %r47, 0;
	@%p10 bra 	$L__BB48_13;
$L__BB48_14:
	cvta.to.global.u64 	%rd40, %rd2;
	mul.wide.s32 	%rd41, %r1, 4;
	add.s64 	%rd42, %rd40, %rd41;
	st.global.f32 	[%rd42], %f82;
$L__BB48_15:
	ret;

}
	// .globl	_Z22reduce_axis_max_kernelPKfPfiii
.visible .entry _Z22reduce_axis_max_kernelPKfPfiii(
	.param .u64 .ptr .align 1 _Z22reduce_axis_max_kernelPKfPfiii_param_0,
	.param .u64 .ptr .align 1 _Z22reduce_axis_max_kernelPKfPfiii_param_1,
	.param .u32 _Z22reduce_axis_max_kernelPKfPfiii_param_2,
	.param .u32 _Z22reduce_axis_max_kernelPKfPfiii_param_3,
	.param .u32 _Z22reduce_axis_max_kernelPKfPfiii_param_4
)
{
	.reg .pred 	%p<40>;
	.reg .b32 	%r<49>;
	.reg .b32 	%f<83>;
	.reg .b64 	%rd<43>;

	ld.param.u64 	%rd3, [_Z22reduce_axis_max_kernelPKfPfiii_param_0];
	ld.param.u64 	%rd2, [_Z22reduce_axis_max_kernelPKfPfiii_param_1];
	ld.param.u32 	%r29, [_Z22reduce_axis_max_kernelPKfPfiii_param_2];
	ld.param.u32 	%r27, [_Z22reduce_axis_max_kernelPKfPfiii_param_3];
	ld.param.u32 	%r28, [_Z22reduce_axis_max_kernelPKfPfiii_param_4];
	cvta.to.global.u64 	%rd1, %rd3;
	mov.u32 	%r30, %ctaid.x;
	mov.u32 	%r31, %ntid.x;
	mov.u32 	%r32, %tid.x;
	mad.lo.s32 	%r1, %r30, %r31, %r32;
	mul.lo.s32 	%r33, %r28, %r29;
	setp.ge.s32 	%p1, %r1, %r33;
	@%p1 bra 	$L__BB49_15;
	div.s32 	%r2, %r1, %r28;
	mul.lo.s32 	%r34, %r2, %r28;
	sub.s32 	%r3, %r1, %r34;
	setp.lt.s32 	%p2, %r27, 1;
	mov.f32 	%f82, 0fFF7FFFFF;
	@%p2 bra 	$L__BB49_14;
	mul.lo.s32 	%r4, %r2, %r27;
	and.b32  	%r5, %r27, 15;
	setp.lt.u32 	%p3, %r27, 16;
	mov.f32 	%f82, 0fFF7FFFFF;
	mov.b32 	%r45, 0;
	@%p3 bra 	$L__BB49_5;
	and.b32  	%r45, %r27, 2147483632;
	neg.s32 	%r43, %r45;
	mad.lo.s32 	%r42, %r34, %r27, %r3;
	shl.b32 	%r9, %r28, 4;
	mov.f32 	%f82, 0fFF7FFFFF;
	mul.wide.s32 	%rd6, %r28, 4;
$L__BB49_4:
	.pragma "nounroll";
	mul.wide.s32 	%rd4, %r42, 4;
	add.s64 	%rd5, %rd1, %rd4;
	ld.global.f32 	%f18, [%rd5];
	setp.gt.f32 	%p4, %f18, %f82;
	selp.f32 	%f19, %f18, %f82, %p4;
	add.s64 	%rd7, %rd5, %rd6;
	ld.global.f32 	%f20, [%rd7];
	setp.gt.f32 	%p5, %f20, %f19;
	selp.f32 	%f21, %f20, %f19, %p5;
	add.s64 	%rd8, %rd7, %rd6;
	ld.global.f32 	%f22, [%rd8];
	setp.gt.f32 	%p6, %f22, %f21;
	selp.f32 	%f23, %f22, %f21, %p6;
	add.s64 	%rd9, %rd8, %rd6;
	ld.global.f32 	%f24, [%rd9];
	setp.gt.f32 	%p7, %f24, %f23;
	selp.f32 	%f25, %f24, %f23, %p7;
	add.s64 	%rd10, %rd9, %rd6;
	ld.global.f32 	%f26, [%rd10];
	setp.gt.f32 	%p8, %f26, %f25;
	selp.f32 	%f27, %f26, %f25, %p8;
	add.s64 	%rd11, %rd10, %rd6;
	ld.global.f32 	%f28, [%rd11];
	setp.gt.f32 	%p9, %f28, %f27;
	selp.f32 	%f29, %f28, %f27, %p9;
	add.s64 	%rd12, %rd11, %rd6;
	ld.global.f32 	%f30, [%rd12];
	setp.gt.f32 	%p10, %f30, %f29;
	selp.f32 	%f31, %f30, %f29, %p10;
	add.s64 	%rd13, %rd12, %rd6;
	ld.global.f32 	%f32, [%rd13];
	setp.gt.f32 	%p11, %f32, %f31;
	selp.f32 	%f33, %f32, %f31, %p11;
	add.s64 	%rd14, %rd13, %rd6;
	ld.global.f32 	%f34, [%rd14];
	setp.gt.f32 	%p12, %f34, %f33;
	selp.f32 	%f35, %f34, %f33, %p12;
	add.s64 	%rd15, %rd14, %rd6;
	ld.global.f32 	%f36, [%rd15];
	setp.gt.f32 	%p13, %f36, %f35;
	selp.f32 	%f37, %f36, %f35, %p13;
	add.s64 	%rd16, %rd15, %rd6;
	ld.global.f32 	%f38, [%rd16];
	setp.gt.f32 	%p14, %f38, %f37;
	selp.f32 	%f39, %f38, %f37, %p14;
	add.s64 	%rd17, %rd16, %rd6;
	ld.global.f32 	%f40, [%rd17];
	setp.gt.f32 	%p15, %f40, %f39;
	selp.f32 	%f41, %f40, %f39, %p15;
	add.s64 	%rd18, %rd17, %rd6;
	ld.global.f32 	%f42, [%rd18];
	setp.gt.f32 	%p16, %f42, %f41;
	selp.f32 	%f43, %f42, %f41, %p16;
	add.s64 	%rd19, %rd18, %rd6;
	ld.global.f32 	%f44, [%rd19];
	setp.gt.f32 	%p17, %f44, %f43;
	selp.f32 	%f45, %f44, %f43, %p17;
	add.s64 	%rd20, %rd19, %rd6;
	ld.global.f32 	%f46, [%rd20];
	setp.gt.f32 	%p18, %f46, %f45;
	selp.f32 	%f47, %f46, %f45, %p18;
	add.s64 	%rd21, %rd20, %rd6;
	ld.global.f32 	%f48, [%rd21];
	setp.gt.f32 	%p19, %f48, %f47;
	selp.f32 	%f82, %f48, %f47, %p19;
	add.s32 	%r43, %r43, 16;
	add.s32 	%r42, %r42, %r9;
	setp.ne.s32 	%p20, %r43, 0;
	@%p20 bra 	$L__BB49_4;
$L__BB49_5:
	setp.eq.s32 	%p21, %r5, 0;
	@%p21 bra 	$L__BB49_14;
	and.b32  	%r15, %r27, 7;
	setp.lt.u32 	%p22, %r5, 8;
	@%p22 bra 	$L__BB49_8;
	add.s32 	%r37, %r45, %r4;
	mad.lo.s32 	%r38, %r37, %r28, %r3;
	mul.wide.s32 	%rd22, %r38, 4;
	add.s64 	%rd23, %rd1, %rd22;
	ld.global.f32 	%f50, [%rd23];
	setp.gt.f32 	%p23, %f50, %f82;
	selp.f32 	%f51, %f50, %f82, %p23;
	mul.wide.s32 	%rd24, %r28, 4;
	add.s64 	%rd25, %rd23, %rd24;
	ld.global.f32 	%f52, [%rd25];
	setp.gt.f32 	%p24, %f52, %f51;
	selp.f32 	%f53, %f52, %f51, %p24;
	add.s64 	%rd26, %rd25, %rd24;
	ld.global.f32 	%f54, [%rd26];
	setp.gt.f32 	%p25, %f54, %f53;
	selp.f32 	%f55, %f54, %f53, %p25;
	add.s64 	%rd27, %rd26, %rd24;
	ld.global.f32 	%f56, [%rd27];
	setp.gt.f32 	%p26, %f56, %f55;
	selp.f32 	%f57, %f56, %f55, %p26;
	add.s64 	%rd28, %rd27, %rd24;
	ld.global.f32 	%f58, [%rd28];
	setp.gt.f32 	%p27, %f58, %f57;
	selp.f32 	%f59, %f58, %f57, %p27;
	add.s64 	%rd29, %rd28, %rd24;
	ld.global.f32 	%f60, [%rd29];
	setp.gt.f32 	%p28, %f60, %f59;
	selp.f32 	%f61, %f60, %f59, %p28;
	add.s64 	%rd30, %rd29, %rd24;
	ld.global.f32 	%f62, [%rd30];
	setp.gt.f32 	%p29, %f62, %f61;
	selp.f32 	%f63, %f62, %f61, %p29;
	add.s64 	%rd31, %rd30, %rd24;
	ld.global.f32 	%f64, [%rd31];
	setp.gt.f32 	%p30, %f64, %f63;
	selp.f32 	%f82, %f64, %f63, %p30;
	add.s32 	%r45, %r45, 8;
$L__BB49_8:
	setp.eq.s32 	%p31, %r15, 0;
	@%p31 bra 	$L__BB49_14;
	and.b32  	%r18, %r27, 3;
	setp.lt.u32 	%p32, %r15, 4;
	@%p32 bra 	$L__BB49_11;
	add.s32 	%r39, %r45, %r4;
	mad.lo.s32 	%r40, %r39, %r28, %r3;
	mul.wide.s32 	%rd32, %r40, 4;
	add.s64 	%rd33, %rd1, %rd32;
	ld.global.f32 	%f66, [%rd33];
	setp.gt.f32 	%p33, %f66, %f82;
	selp.f32 	%f67, %f66, %f82, %p33;
	mul.wide.s32 	%rd34, %r28, 4;
	add.s64 	%rd35, %rd33, %rd34;
	ld.global.f32 	%f68, [%rd35];
	setp.gt.f32 	%p34, %f68, %f67;
	selp.f32 	%f69, %f68, %f67, %p34;
	add.s64 	%rd36, %rd35, %rd34;
	ld.global.f32 	%f70, [%rd36];
	setp.gt.f32 	%p35, %f70, %f69;
	selp.f32 	%f71, %f70, %f69, %p35;
	add.s64 	%rd37, %rd36, %rd34;
	ld.global.f32 	%f72, [%rd37];
	setp.gt.f32 	%p36, %f72, %f71;
	selp.f32 	%f82, %f72, %f71, %p36;
	add.s32 	%r45, %r45, 4;
$L__BB49_11:
	setp.eq.s32 	%p37, %r18, 0;
	@%p37 bra 	$L__BB49_14;
	add.s32 	%r41, %r45, %r4;
	mad.lo.s32 	%r48, %r28, %r41, %r3;
	neg.s32 	%r47, %r18;
$L__BB49_13:
	.pragma "nounroll";
	mul.wide.s32 	%rd38, %r48, 4;
	add.s64 	%rd39, %rd1, %rd38;
	ld.global.f32 	%f73, [%rd39];
	setp.gt.f32 	%p38, %f73, %f82;
	selp.f32 	%f82, %f73, %f82, %p38;
	add.s32 	%r48, %r48, %r28;
	add.s32 	%r47, %r47, 1;
	setp.ne.s32 	%p39, %r47, 0;
	@%p39 bra 	$L__BB49_13;
$L__BB49_14:
	cvta.to.global.u64 	%rd40, %rd2;
	mul.wide.s32 	%rd41, %r1, 4;
	add.s64 	%rd42, %rd40, %rd41;
	st.global.f32 	[%rd42], %f82;
$L__BB49_15:
	ret;

}
	// .globl	_Z22reduce_axis_min_kernelPKfPfiii
.visible .entry _Z22reduce_axis_min_kernelPKfPfiii(
	.param .u64 .ptr .align 1 _Z22reduce_axis_min_kernelPKfPfiii_param_0,
	.param .u64 .ptr .align 1 _Z22reduce_axis_min_kernelPKfPfiii_param_1,
	.param .u32 _Z22reduce_axis_min_kernelPKfPfiii_param_2,
	.param .u32 _Z22reduce_axis_min_kernelPKfPfiii_param_3,
	.param .u32 _Z22reduce_axis_min_kernelPKfPfiii_param_4
)
{
	.reg .pred 	%p<40>;
	.reg .b32 	%r<49>;
	.reg .b32 	%f<83>;
	.reg .b64 	%rd<43>;

	ld.param.u64 	%rd3, [_Z22reduce_axis_min_kernelPKfPfiii_param_0];
	ld.param.u64 	%rd2, [_Z22reduce_axis_min_kernelPKfPfiii_param_1];
	ld.param.u32 	%r29, [_Z22reduce_axis_min_kernelPKfPfiii_param_2];
	ld.param.u32 	%r27, [_Z22reduce_axis_min_kernelPKfPfiii_param_3];
	ld.param.u32 	%r28, [_Z22reduce_axis_min_kernelPKfPfiii_param_4];
	cvta.to.global.u64 	%rd1, %rd3;
	mov.u32 	%r30, %ctaid.x;
	mov.u32 	%r31, %ntid.x;
	mov.u32 	%r32, %tid.x;
	mad.lo.s32 	%r1, %r30, %r31, %r32;
	mul.lo.s32 	%r33, %r28, %r29;
	setp.ge.s32 	%p1, %r1, %r33;
	@%p1 bra 	$L__BB50_15;
	div.s32 	%r2, %r1, %r28;
	mul.lo.s32 	%r34, %r2, %r28;
	sub.s32 	%r3, %r1, %r34;
	setp.lt.s32 	%p2, %r27, 1;
	mov.f32 	%f82, 0f7F7FFFFF;
	@%p2 bra 	$L__BB50_14;
	mul.lo.s32 	%r4, %r2, %r27;
	and.b32  	%r5, %r27, 15;
	setp.lt.u32 	%p3, %r27, 16;
	mov.f32 	%f82, 0f7F7FFFFF;
	mov.b32 	%r45, 0;
	@%p3 bra 	$L__BB50_5;
	and.b32  	%r45, %r27, 2147483632;
	neg.s32 	%r43, %r45;
	mad.lo.s32 	%r42, %r34, %r27, %r3;
	shl.b32 	%r9, %r28, 4;
	mov.f32 	%f82, 0f7F7FFFFF;
	mul.wide.s32 	%rd6, %r28, 4;
$L__BB50_4:
	.pragma "nounroll";
	mul.wide.s32 	%rd4, %r42, 4;
	add.s64 	%rd5, %rd1, %rd4;
	ld.global.f32 	%f18, [%rd5];
	setp.lt.f32 	%p4, %f18, %f82;
	selp.f32 	%f19, %f18, %f82, %p4;
	add.s64 	%rd7, %rd5, %rd6;
	ld.global.f32 	%f20, [%rd7];
	setp.lt.f32 	%p5, %f20, %f19;
	selp.f32 	%f21, %f20, %f19, %p5;
	add.s64 	%rd8, %rd7, %rd6;
	ld.global.f32 	%f22, [%rd8];
	setp.lt.f32 	%p6, %f22, %f21;
	selp.f32 	%f23, %f22, %f21, %p6;
	add.s64 	%rd9, %rd8, %rd6;
	ld.global.f32 	%f24, [%rd9];
	setp.lt.f32 	%p7, %f24, %f23;
	selp.f32 	%f25, %f24, %f23, %p7;
	add.s64 	%rd10, %rd9, %rd6;
	ld.global.f32 	%f26, [%rd10];
	setp.lt.f32 	%p8, %f26, %f25;
	selp.f32 	%f27, %f26, %f25, %p8;
	add.s64 	%rd11, %rd10, %rd6;
	ld.global.f32 	%f28, [%rd11];
	setp.lt.f32 	%p9, %f28, %f27;
	selp.f32 	%f29, %f28, %f27, %p9;
	add.s64 	%rd12, %rd11, %rd6;
	ld.global.f32 	%f30, [%rd12];
	setp.lt.f32 	%p10, %f30, %f29;
	selp.f32 	%f31, %f30, %f29, %p10;
	add.s64 	%rd13, %rd12, %rd6;
	ld.global.f32 	%f32, [%rd13];
	setp.lt.f32 	%p11, %f32, %f31;
	selp.f32 	%f33, %f32, %f31, %p11;
	add.s64 	%rd14, %rd13, %rd6;
	ld.global.f32 	%f34, [%rd14];
	setp.lt.f32 	%p12, %f34, %f33;
	selp.f32 	%f35, %f34, %f33, %p12;
	add.s64 	%rd15, %rd14, %rd6;
	ld.global.f32 	%f36, [%rd15];
	setp.lt.f32 	%p13, %f36, %f35;
	selp.f32 	%f37, %f36, %f35, %p13;
	add.s64 	%rd16, %rd15, %rd6;
	ld.global.f32 	%f38, [%rd16];
	setp.lt.f32 	%p14, %f38, %f37;
	selp.f32 	%f39, %f38, %f37, %p14;
	add.s64 	%rd17, %rd16, %rd6;
	ld.global.f32 	%f40, [%rd17];
	setp.lt.f32 	%p15, %f40, %f39;
	selp.f32 	%f41, %f40, %f39, %p15;
	add.s64 	%rd18, %rd17, %rd6;
	ld.global.f32 	%f42, [%rd18];
	setp.lt.f32 	%p16, %f42, %f41;
	selp.f32 	%f43, %f42, %f41, %p16;
	add.s64 	%rd19, %rd18, %rd6;
	ld.global.f32 	%f44, [%rd19];
	setp.lt.f32 	%p17, %f44, %f43;
	selp.f32 	%f45, %f44, %f43, %p17;
	add.s64 	%rd20, %rd19, %rd6;
	ld.global.f32 	%f46, [%rd20];
	setp.lt.f32 	%p18, %f46, %f45;
	selp.f32 	%f47, %f46, %f45, %p18;
	add.s64 	%rd21, %rd20, %rd6;
	ld.global.f32 	%f48, [%rd21];
	setp.lt.f32 	%p19, %f48, %f47;
	selp.f32 	%f82, %f48, %f47, %p19;
	add.s32 	%r43, %r43, 16;
	add.s32 	%r42, %r42, %r9;
	setp.ne.s32 	%p20, %r43, 0;
	@%p20 bra 	$L__BB50_4;
$L__BB50_5:
	setp.eq.s32 	%p21, %r5, 0;
	@%p21 bra 	$L__BB50_14;
	and.b32  	%r15, %r27, 7;
	setp.lt.u32 	%p22, %r5, 8;
	@%p22 bra 	$L__BB50_8;
	add.s32 	%r37, %r45, %r4;
	mad.lo.s32 	%r38, %r37, %r28, %r3;
	mul.wide.s32 	%rd22, %r38, 4;
	add.s64 	%rd23, %rd1, %rd22;
	ld.global.f32 	%f50, [%rd23];
	setp.lt.f32 	%p23, %f50, %f82;
	selp.f32 	%f51, %f50, %f82, %p23;
	mul.wide.s32 	%rd24, %r28, 4;
	add.s64 	%rd25, %rd23, %rd24;
	ld.global.f32 	%f52, [%rd25];
	setp.lt.f32 	%p24, %f52, %f51;
	selp.f32 	%f53, %f52, %f51, %p24;
	add.s64 	%rd26, %rd25, %rd24;
	ld.global.f32 	%f54, [%rd26];
	setp.lt.f32 	%p25, %f54, %f53;
	selp.f32 	%f55, %f54, %f53, %p25;
	add.s64 	%rd27, %rd26, %rd24;
	ld.global.f32 	%f56, [%rd27];
	setp.lt.f32 	%p26, %f56, %f55;
	selp.f32 	%f57, %f56, %f55, %p26;
	add.s64 	%rd28, %rd27, %rd24;
	ld.global.f32 	%f58, [%rd28];
	setp.lt.f32 	%p27, %f58, %f57;
	selp.f32 	%f59, %f58, %f57, %p27;
	add.s64 	%rd29, %rd28, %rd24;
	ld.global.f32 	%f60, [%rd29];
	setp.lt.f32 	%p28, %f60, %f59;
	selp.f32 	%f61, %f60, %f59, %p28;
	add.s64 	%rd30, %rd29, %rd24;
	ld.global.f32 	%f62, [%rd30];
	setp.lt.f32 	%p29, %f62, %f61;
	selp.f32 	%f63, %f62, %f61, %p29;
	add.s64 	%rd31, %rd30, %rd24;
	ld.global.f32 	%f64, [%rd31];
	setp.lt.f32 	%p30, %f64, %f63;
	selp.f32 	%f82, %f64, %f63, %p30;
	add.s32 	%r45, %r45, 8;
$L__BB50_8:
	setp.eq.s32 	%p31, %r15, 0;
	@%p31 bra 	$L__BB50_14;
	and.b32  	%r18, %r27, 3;
	setp.lt.u32 	%p32, %r15, 4;
	@%p32 bra 	$L__BB50_11;
	add.s32 	%r39, %r45, %r4;
	mad.lo.s32 	%r40, %r39, %r28, %r3;
	mul.wide.s32 	%rd32, %r40, 4;
	add.s64 	%rd33, %rd1, %rd32;
	ld.global.f32 	%f66, [%rd33];
	setp.lt.f32 	%p33, %f66, %f82;
	selp.f32 	%f67, %f66, %f82, %p33;
	mul.wide.s32 	%rd34, %r28, 4;
	add.s64 	%rd35, %rd33, %rd34;
	ld.global.f32 	%f68, [%rd35];
	setp.lt.f32 	%p34, %f68, %f67;
	selp.f32 	%f69, %f68, %f67, %p34;
	add.s64 	%rd36, %rd35, %rd34;
	ld.global.f32 	%f70, [%rd36];
	setp.lt.f32 	%p35, %f70, %f69;
	selp.f32 	%f71, %f70, %f69, %p35;
	add.s64 	%rd37, %rd36, %rd34;
	ld.global.f32 	%f72, [%rd37];
	setp.lt.f32 	%p36, %f72, %f71;
	selp.f32 	%f82, %f72, %f71, %p36;
	add.s32 	%r45, %r45, 4;
$L__BB50_11:
	setp.eq.s32 	%p37, %r18, 0;
	@%p37 bra 	$L__BB50_14;
	add.s32 	%r41, %r45, %r4;
	mad.lo.s32 	%r48, %r28, %r41, %r3;
	neg.s32 	%r47, %r18;
$L__BB50_13:
	.pragma "nounroll";
	mul.wide.s32 	%rd38, %r48, 4;
	add.s64 	%rd39, %rd1, %rd38;
	ld.global.f32 	%f73, [%rd39];
	setp.lt.f32 	%p38, %f73, %f82;
	selp.f32 	%f82, %f73, %f82, %p38;
	add.s32 	%r48, %r48, %r28;
	add.s32 	%r47, %r47, 1;
	setp.ne.s32 	%p39, %r47, 0;
	@%p39 bra 	$L__BB50_13;
$L__BB50_14:
	cvta.to.global.u64 	%rd40, %rd2;
	mul.wide.s32 	%rd41, %r1, 4;
	add.s64 	%rd42, %rd40, %rd41;
	st.global.f32 	[%rd42], %f82;
$L__BB50_15:
	ret;

}
	// .globl	_Z13narrow_kernelPKfPfiiiii
.visible .entry _Z13narrow_kernelPKfPfiiiii(
	.param .u64 .ptr .align 1 _Z13narrow_kernelPKfPfiiiii_param_0,
	.param .u64 .ptr .align 1 _Z13narrow_kernelPKfPfiiiii_param_1,
	.param .u32 _Z13narrow_kernelPKfPfiiiii_param_2,
	.param .u32 _Z13narrow_kernelPKfPfiiiii_param_3,
	.param .u32 _Z13narrow_kernelPKfPfiiiii_param_4,
	.param .u32 _Z13narrow_kernelPKfPfiiiii_param_5,
	.param .u32 _Z13narrow_kernelPKfPfiiiii_param_6
)
{
	.reg .pred 	%p<2>;
	.reg .b32 	%r<22>;
	.reg .b32 	%f<2>;
	.reg .b64 	%rd<9>;

	ld.param.u64 	%rd1, [_Z13narrow_kernelPKfPfiiiii_param_0];
	ld.param.u64 	%rd2, [_Z13narrow_kernelPKfPfiiiii_param_1];
	ld.param.u32 	%r6, [_Z13narrow_kernelPKfPfiiiii_param_2];
	ld.param.u32 	%r2, [_Z13narrow_kernelPKfPfiiiii_param_3];
	ld.param.u32 	%r3, [_Z13narrow_kernelPKfPfiiiii_param_4];
	ld.param.u32 	%r4, [_Z13narrow_kernelPKfPfiiiii_param_5];
	ld.param.u32 	%r5, [_Z13narrow_kernelPKfPfiiiii_param_6];
	mov.u32 	%r7, %ctaid.x;
	mov.u32 	%r8, %ntid.x;
	mov.u32 	%r9, %tid.x;
	mad.lo.s32 	%r1, %r7, %r8, %r9;
	mul.lo.s32 	%r10, %r2, %r6;
	mul.lo.s32 	%r11, %r10, %r4;
	setp.ge.s32 	%p1, %r1, %r11;
	@%p1 bra 	$L__BB51_2;
	cvta.to.global.u64 	%rd3, %rd1;
	cvta.to.global.u64 	%rd4, %rd2;
	mul.lo.s32 	%r12, %r4, %r2;
	div.s32 	%r13, %r1, %r12;
	mul.lo.s32 	%r14, %r13, %r12;
	sub.s32 	%r15, %r1, %r14;
	div.s32 	%r16, %r15, %r2;
	mul.lo.s32 	%r17, %r16, %r2;
	sub.s32 	%r18, %r15, %r17;
	add.s32 	%r19, %r16, %r5;
	mad.lo.s32 	%r20, %r13, %r3, %r19;
	mad.lo.s32 	%r21, %r20, %r2, %r18;
	mul.wide.s32 	%rd5, %r21, 4;
	add.s64 	%rd6, %rd3, %rd5;
	ld.global.f32 	%f1, [%rd6];
	mul.wide.s32 	%rd7, %r1, 4;
	add.s64 	%rd8, %rd4, %rd7;
	st.global.f32 	[%rd8], %f1;
$L__BB51_2:
	ret;

}
	// .globl	_Z10cat_kernelPKfS0_Pfiiii
.visible .entry _Z10cat_kernelPKfS0_Pfiiii(
	.param .u64 .ptr .align 1 _Z10cat_kernelPKfS0_Pfiiii_param_0,
	.param .u64 .ptr .align 1 _Z10cat_kernelPKfS0_Pfiiii_param_1,
	.param .u64 .ptr .align 1 _Z10cat_kernelPKfS0_Pfiiii_param_2,
	.param .u32 _Z10cat_kernelPKfS0_Pfiiii_param_3,
	.param .u32 _Z10cat_kernelPKfS0_Pfiiii_param_4,
	.param .u32 _Z10cat_kernelPKfS0_Pfiiii_param_5,
	.param .u32 _Z10cat_kernelPKfS0_Pfiiii_param_6
)
{
	.reg .pred 	%p<3>;
	.reg .b32 	%r<24>;
	.reg .b32 	%f<3>;
	.reg .b64 	%rd<15>;

	ld.param.u64 	%rd2, [_Z10cat_kernelPKfS0_Pfiiii_param_0];
	ld.param.u64 	%rd3, [_Z10cat_kernelPKfS0_Pfiiii_param_1];
	ld.param.u64 	%rd4, [_Z10cat_kernelPKfS0_Pfiiii_param_2];
	ld.param.u32 	%r9, [_Z10cat_kernelPKfS0_Pfiiii_param_3];
	ld.param.u32 	%r6, [_Z10cat_kernelPKfS0_Pfiiii_param_4];
	ld.param.u32 	%r7, [_Z10cat_kernelPKfS0_Pfiiii_param_5];
	ld.param.u32 	%r8, [_Z10cat_kernelPKfS0_Pfiiii_param_6];
	cvta.to.global.u64 	%rd1, %rd4;
	add.s32 	%r1, %r8, %r7;
	mov.u32 	%r10, %ctaid.x;
	mov.u32 	%r11, %ntid.x;
	mov.u32 	%r12, %tid.x;
	mad.lo.s32 	%r2, %r10, %r11, %r12;
	mul.lo.s32 	%r13, %r6, %r9;
	mul.lo.s32 	%r14, %r13, %r1;
	setp.ge.s32 	%p1, %r2, %r14;
	@%p1 bra 	$L__BB52_4;
	mul.lo.s32 	%r15, %r1, %r6;
	div.s32 	%r3, %r2, %r15;
	mul.lo.s32 	%r16, %r3, %r15;
	sub.s32 	%r17, %r2, %r16;
	div.s32 	%r4, %r17, %r6;
	mul.lo.s32 	%r18, %r4, %r6;
	sub.s32 	%r5, %r17, %r18;
	setp.ge.s32 	%p2, %r4, %r7;
	@%p2 bra 	$L__BB52_3;
	mad.lo.s32 	%r22, %r3, %r7, %r4;
	mad.lo.s32 	%r23, %r22, %r6, %r5;
	cvta.to.global.u64 	%rd10, %rd2;
	mul.wide.s32 	%rd11, %r23, 4;
	add.s64 	%rd12, %rd10, %rd11;
	ld.global.f32 	%f2, [%rd12];
	mul.wide.s32 	%rd13, %r2, 4;
	add.s64 	%rd14, %rd1, %rd13;
	st.global.f32 	[%rd14], %f2;
	bra.uni 	$L__BB52_4;
$L__BB52_3:
	sub.s32 	%r19, %r4, %r7;
	mad.lo.s32 	%r20, %r3, %r8, %r19;
	mad.lo.s32 	%r21, %r20, %r6, %r5;
	cvta.to.global.u64 	%rd5, %rd3;
	mul.wide.s32 	%rd6, %r21, 4;
	add.s64 	%rd7, %rd5, %rd6;
	ld.global.f32 	%f1, [%rd7];
	mul.wide.s32 	%rd8, %r2, 4;
	add.s64 	%rd9, %rd1, %rd8;
	st.global.f32 	[%rd9], %f1;
$L__BB52_4:
	ret;

}
	// .globl	_Z19broadcast_to_kernelPKfPfPKiS3_ii
.visible .entry _Z19broadcast_to_kernelPKfPfPKiS3_ii(
	.param .u64 .ptr .align 1 _Z19broadcast_to_kernelPKfPfPKiS3_ii_param_0,
	.param .u64 .ptr .align 1 _Z19broadcast_to_kernelPKfPfPKiS3_ii_param_1,
	.param .u64 .ptr .align 1 _Z19broadcast_to_kernelPKfPfPKiS3_ii_param_2,
	.param .u64 .ptr .align 1 _Z19broadcast_to_kernelPKfPfPKiS3_ii_param_3,
	.param .u32 _Z19broadcast_to_kernelPKfPfPKiS3_ii_param_4,
	.param .u32 _Z19broadcast_to_kernelPKfPfPKiS3_ii_param_5
)
{
	.reg .pred 	%p<26>;
	.reg .b32 	%r<196>;
	.reg .b32 	%f<2>;
	.reg .b64 	%rd<62>;

	ld.param.u64 	%rd5, [_Z19broadcast_to_kernelPKfPfPKiS3_ii_param_0];
	ld.param.u64 	%rd6, [_Z19broadcast_to_kernelPKfPfPKiS3_ii_param_1];
	ld.param.u64 	%rd7, [_Z19broadcast_to_kernelPKfPfPKiS3_ii_param_2];
	ld.param.u64 	%rd8, [_Z19broadcast_to_kernelPKfPfPKiS3_ii_param_3];
	ld.param.u32 	%r42, [_Z19broadcast_to_kernelPKfPfPKiS3_ii_param_4];
	ld.param.u32 	%r43, [_Z19broadcast_to_kernelPKfPfPKiS3_ii_param_5];
	cvta.to.global.u64 	%rd1, %rd8;
	cvta.to.global.u64 	%rd2, %rd7;
	mov.u32 	%r44, %ctaid.x;
	mov.u32 	%r45, %ntid.x;
	mov.u32 	%r46, %tid.x;
	mad.lo.s32 	%r1, %r44, %r45, %r46;
	setp.ge.s32 	%p1, %r1, %r43;
	@%p1 bra 	$L__BB53_16;
	setp.lt.s32 	%p2, %r42, 1;
	mov.b64 	%rd61, 0;
	@%p2 bra 	$L__BB53_15;
	and.b32  	%r2, %r42, 7;
	setp.lt.u32 	%p3, %r42, 8;
	mov.b32 	%r195, 0;
	mov.b32 	%r187, 1;
	mov.u32 	%r186, %r42;
	mov.u32 	%r189, %r1;
	@%p3 bra 	$L__BB53_6;
	add.s32 	%r176, %r42, -4;
	and.b32  	%r52, %r42, 2147483640;
	neg.s32 	%r175, %r52;
	mov.b32 	%r195, 0;
	mov.b32 	%r187, 1;
	mov.u32 	%r189, %r1;
$L__BB53_4:
	.pragma "nounroll";
	add.s32 	%r53, %r176, 3;
	mul.wide.u32 	%rd10, %r53, 4;
	add.s64 	%rd11, %rd2, %rd10;
	ld.global.u32 	%r54, [%rd11];
	div.s32 	%r55, %r189, %r54;
	mul.lo.s32 	%r56, %r55, %r54;
	sub.s32 	%r57, %r189, %r56;
	add.s64 	%rd12, %rd1, %rd10;
	ld.global.u32 	%r58, [%rd12];
	setp.gt.s32 	%p4, %r58, 1;
	mad.lo.s32 	%r59, %r57, %r187, %r195;
	selp.b32 	%r60, %r59, %r195, %p4;
	mul.lo.s32 	%r61, %r58, %r187;
	add.s32 	%r62, %r176, 2;
	mul.wide.u32 	%rd13, %r62, 4;
	add.s64 	%rd14, %rd2, %rd13;
	ld.global.u32 	%r63, [%rd14];
	div.s32 	%r64, %r55, %r63;
	mul.lo.s32 	%r65, %r64, %r63;
	sub.s32 	%r66, %r55, %r65;
	add.s64 	%rd15, %rd1, %rd13;
	ld.global.u32 	%r67, [%rd15];
	setp.gt.s32 	%p5, %r67, 1;
	mad.lo.s32 	%r68, %r66, %r61, %r60;
	selp.b32 	%r69, %r68, %r60, %p5;
	mul.lo.s32 	%r70, %r67, %r61;
	add.s32 	%r71, %r176, 1;
	mul.wide.u32 	%rd16, %r71, 4;
	add.s64 	%rd17, %rd2, %rd16;
	ld.global.u32 	%r72, [%rd17];
	div.s32 	%r73, %r64, %r72;
	mul.lo.s32 	%r74, %r73, %r72;
	sub.s32 	%r75, %r64, %r74;
	add.s64 	%rd18, %rd1, %rd16;
	ld.global.u32 	%r76, [%rd18];
	setp.gt.s32 	%p6, %r76, 1;
	mad.lo.s32 	%r77, %r75, %r70, %r69;
	selp.b32 	%r78, %r77, %r69, %p6;
	mul.lo.s32 	%r79, %r76, %r70;
	add.s32 	%r80, %r176, -4;
	mul.wide.u32 	%rd19, %r176, 4;
	add.s64 	%rd20, %rd2, %rd19;
	ld.global.u32 	%r81, [%rd20];
	div.s32 	%r82, %r73, %r81;
	mul.lo.s32 	%r83, %r82, %r81;
	sub.s32 	%r84, %r73, %r83;
	add.s64 	%rd21, %rd1, %rd19;
	ld.global.u32 	%r85, [%rd21];
	setp.gt.s32 	%p7, %r85, 1;
	mad.lo.s32 	%r86, %r84, %r79, %r78;
	selp.b32 	%r87, %r86, %r78, %p7;
	mul.lo.s32 	%r88, %r85, %r79;
	add.s32 	%r89, %r176, -1;
	mul.wide.u32 	%rd22, %r89, 4;
	add.s64 	%rd23, %rd2, %rd22;
	ld.global.u32 	%r90, [%rd23];
	div.s32 	%r91, %r82, %r90;
	mul.lo.s32 	%r92, %r91, %r90;
	sub.s32 	%r93, %r82, %r92;
	add.s64 	%rd24, %rd1, %rd22;
	ld.global.u32 	%r94, [%rd24];
	setp.gt.s32 	%p8, %r94, 1;
	mad.lo.s32 	%r95, %r93, %r88, %r87;
	selp.b32 	%r96, %r95, %r87, %p8;
	mul.lo.s32 	%r97, %r94, %r88;
	add.s32 	%r98, %r176, -2;
	mul.wide.u32 	%rd25, %r98, 4;
	add.s64 	%rd26, %rd2, %rd25;
	ld.global.u32 	%r99, [%rd26];
	div.s32 	%r100, %r91, %r99;
	mul.lo.s32 	%r101, %r100, %r99;
	sub.s32 	%r102, %r91, %r101;
	add.s64 	%rd27, %rd1, %rd25;
	ld.global.u32 	%r103, [%rd27];
	setp.gt.s32 	%p9, %r103, 1;
	mad.lo.s32 	%r104, %r102, %r97, %r96;
	selp.b32 	%r105, %r104, %r96, %p9;
	mul.lo.s32 	%r106, %r103, %r97;
	add.s32 	%r107, %r176, -3;
	mul.wide.u32 	%rd28, %r107, 4;
	add.s64 	%rd29, %rd2, %rd28;
	ld.global.u32 	%r108, [%rd29];
	div.s32 	%r109, %r100, %r108;
	mul.lo.s32 	%r110, %r109, %r108;
	sub.s32 	%r111, %r100, %r110;
	add.s64 	%rd30, %rd1, %rd28;
	ld.global.u32 	%r112, [%rd30];
	setp.gt.s32 	%p10, %r112, 1;
	mad.lo.s32 	%r113, %r111, %r106, %r105;
	selp.b32 	%r114, %r113, %r105, %p10;
	mul.lo.s32 	%r115, %r112, %r106;
	mul.wide.u32 	%rd31, %r80, 4;
	add.s64 	%rd32, %rd2, %rd31;
	ld.global.u32 	%r116, [%rd32];
	div.s32 	%r189, %r109, %r116;
	mul.lo.s32 	%r117, %r189, %r116;
	sub.s32 	%r118, %r109, %r117;
	add.s64 	%rd33, %rd1, %rd31;
	ld.global.u32 	%r119, [%rd33];
	setp.gt.s32 	%p11, %r119, 1;
	mad.lo.s32 	%r120, %r118, %r115, %r114;
	selp.b32 	%r195, %r120, %r114, %p11;
	mul.lo.s32 	%r187, %r119, %r115;
	add.s32 	%r176, %r176, -8;
	add.s32 	%r175, %r175, 8;
	setp.ne.s32 	%p12, %r175, 0;
	@%p12 bra 	$L__BB53_4;
	add.s32 	%r186, %r176, 4;
$L__BB53_6:
	setp.eq.s32 	%p13, %r2, 0;
	@%p13 bra 	$L__BB53_14;
	and.b32  	%r21, %r42, 3;
	setp.lt.u32 	%p14, %r2, 4;
	@%p14 bra 	$L__BB53_9;
	add.s32 	%r122, %r186, -1;
	mul.wide.u32 	%rd34, %r122, 4;
	add.s64 	%rd35, %rd2, %rd34;
	ld.global.u32 	%r123, [%rd35];
	div.s32 	%r124, %r189, %r123;
	mul.lo.s32 	%r125, %r124, %r123;
	sub.s32 	%r126, %r189, %r125;
	add.s64 	%rd36, %rd1, %rd34;
	ld.global.u32 	%r127, [%rd36];
	setp.gt.s32 	%p15, %r127, 1;
	mad.lo.s32 	%r128, %r126, %r187, %r195;
	selp.b32 	%r129, %r128, %r195, %p15;
	mul.lo.s32 	%r130, %r127, %r187;
	add.s32 	%r131, %r186, -2;
	mul.wide.u32 	%rd37, %r131, 4;
	add.s64 	%rd38, %rd2, %rd37;
	ld.global.u32 	%r132, [%rd38];
	div.s32 	%r133, %r124, %r132;
	mul.lo.s32 	%r134, %r133, %r132;
	sub.s32 	%r135, %r124, %r134;
	add.s64 	%rd39, %rd1, %rd37;
	ld.global.u32 	%r136, [%rd39];
	setp.gt.s32 	%p16, %r136, 1;
	mad.lo.s32 	%r137, %r135, %r130, %r129;
	selp.b32 	%r138, %r137, %r129, %p16;
	mul.lo.s32 	%r139, %r136, %r130;
	add.s32 	%r140, %r186, -3;
	mul.wide.u32 	%rd40, %r140, 4;
	add.s64 	%rd41, %rd2, %rd40;
	ld.global.u32 	%r141, [%rd41];
	div.s32 	%r142, %r133, %r141;
	mul.lo.s32 	%r143, %r142, %r141;
	sub.s32 	%r144, %r133, %r143;
	add.s64 	%rd42, %rd1, %rd40;
	ld.global.u32 	%r145, [%rd42];
	setp.gt.s32 	%p17, %r145, 1;
	mad.lo.s32 	%r146, %r144, %r139, %r138;
	selp.b32 	%r147, %r146, %r138, %p17;
	mul.lo.s32 	%r148, %r145, %r139;
	add.s32 	%r186, %r186, -4;
	mul.wide.u32 	%rd43, %r186, 4;
	add.s64 	%rd44, %rd2, %rd43;
	ld.global.u32 	%r149, [%rd44];
	div.s32 	%r189, %r142, %r149;
	mul.lo.s32 	%r150, %r189, %r149;
	sub.s32 	%r151, %r142, %r150;
	add.s64 	%rd45, %rd1, %rd43;
	ld.global.u32 	%r152, [%rd45];
	setp.gt.s32 	%p18, %r152, 1;
	mad.lo.s32 	%r153, %r151, %r148, %r147;
	selp.b32 	%r195, %r153, %r147, %p18;
	mul.lo.s32 	%r187, %r152, %r148;
$L__BB53_9:
	setp.eq.s32 	%p19, %r21, 0;
	@%p19 bra 	$L__BB53_14;
	setp.eq.s32 	%p20, %r21, 1;
	@%p20 bra 	$L__BB53_12;
	add.s32 	%r155, %r186, -1;
	mul.wide.u32 	%rd46, %r155, 4;
	add.s64 	%rd47, %rd2, %rd46;
	ld.global.u32 	%r156, [%rd47];
	div.s32 	%r157, %r189, %r156;
	mul.lo.s32 	%r158, %r157, %r156;
	sub.s32 	%r159, %r189, %r158;
	add.s64 	%rd48, %rd1, %rd46;
	ld.global.u32 	%r160, [%rd48];
	setp.gt.s32 	%p21, %r160, 1;
	mad.lo.s32 	%r161, %r159, %r187, %r195;
	selp.b32 	%r162, %r161, %r195, %p21;
	mul.lo.s32 	%r163, %r160, %r187;
	add.s32 	%r186, %r186, -2;
	mul.wide.u32 	%rd49, %r186, 4;
	add.s64 	%rd50, %rd2, %rd49;
	ld.global.u32 	%r164, [%rd50];
	div.s32 	%r189, %r157, %r164;
	mul.lo.s32 	%r165, %r189, %r164;
	sub.s32 	%r166, %r157, %r165;
	add.s64 	%rd51, %rd1, %rd49;
	ld.global.u32 	%r167, [%rd51];
	setp.gt.s32 	%p22, %r167, 1;
	mad.lo.s32 	%r168, %r166, %r163, %r162;
	selp.b32 	%r195, %r168, %r162, %p22;
	mul.lo.s32 	%r187, %r167, %r163;
$L__BB53_12:
	and.b32  	%r169, %r42, 1;
	setp.eq.b32 	%p23, %r169, 1;
	not.pred 	%p24, %p23;
	@%p24 bra 	$L__BB53_14;
	add.s32 	%r170, %r186, -1;
	mul.wide.u32 	%rd52, %r170, 4;
	add.s64 	%rd53, %rd2, %rd52;
	ld.global.u32 	%r171, [%rd53];
	rem.s32 	%r172, %r189, %r171;
	add.s64 	%rd54, %rd1, %rd52;
	ld.global.u32 	%r173, [%rd54];
	setp.gt.s32 	%p25, %r173, 1;
	mad.lo.s32 	%r174, %r172, %r187, %r195;
	selp.b32 	%r195, %r174, %r195, %p25;
$L__BB53_14:
	cvt.s64.s32 	%rd61, %r195;
$L__BB53_15:
	cvta.to.global.u64 	%rd55, %rd5;
	shl.b64 	%rd56, %rd61, 2;
	add.s64 	%rd57, %rd55, %rd56;
	ld.global.f32 	%f1, [%rd57];
	cvta.to.global.u64 	%rd58, %rd6;
	mul.wide.s32 	%rd59, %r1, 4;
	add.s64 	%rd60, %rd58, %rd59;
	st.global.f32 	[%rd60], %f1;
$L__BB53_16:
	ret;

}
	// .globl	_Z13conv2d_kernelPKfS0_Pfiiiiiiiiiiiii
.visible .entry _Z13conv2d_kernelPKfS0_Pfiiiiiiiiiiiii(
	.param .u64 .ptr .align 1 _Z13conv2d_kernelPKfS0_Pfiiiiiiiiiiiii_param_0,
	.param .u64 .ptr .align 1 _Z13conv2d_kernelPKfS0_Pfiiiiiiiiiiiii_param_1,
	.param .u64 .ptr .align 1 _Z13conv2d_kernelPKfS0_Pfiiiiiiiiiiiii_param_2,
	.param .u32 _Z13conv2d_kernelPKfS0_Pfiiiiiiiiiiiii_param_3,
	.param .u32 _Z13conv2d_kernelPKfS0_Pfiiiiiiiiiiiii_param_4,
	.param .u32 _Z13conv2d_kernelPKfS0_Pfiiiiiiiiiiiii_param_5,
	.param .u32 _Z13conv2d_kernelPKfS0_Pfiiiiiiiiiiiii_param_6,
	.param .u32 _Z13conv2d_kernelPKfS0_Pfiiiiiiiiiiiii_param_7,
	.param .u32 _Z13conv2d_kernelPKfS0_Pfiiiiiiiiiiiii_param_8,
	.param .u32 _Z13conv2d_kernelPKfS0_Pfiiiiiiiiiiiii_param_9,
	.param .u32 _Z13conv2d_kernelPKfS0_Pfiiiiiiiiiiiii_param_10,
	.param .u32 _Z13conv2d_kernelPKfS0_Pfiiiiiiiiiiiii_param_11,
	.param .u32 _Z13conv2d_kernelPKfS0_Pfiiiiiiiiiiiii_param_12,
	.param .u32 _Z13conv2d_kernelPKfS0_Pfiiiiiiiiiiiii_param_13,
	.param .u32 _Z13conv2d_kernelPKfS0_Pfiiiiiiiiiiiii_param_14,
	.param .u32 _Z13conv2d_kernelPKfS0_Pfiiiiiiiiiiiii_param_15
)
{
	.reg .pred 	%p<93>;
	.reg .b32 	%r<96>;
	.reg .b32 	%f<103>;
	.reg .b64 	%rd<26>;

	ld.param.u64 	%rd10, [_Z13conv2d_kernelPKfS0_Pfiiiiiiiiiiiii_param_0];
	ld.param.u64 	%rd11, [_Z13conv2d_kernelPKfS0_Pfiiiiiiiiiiiii_param_1];
	ld.param.u32 	%r41, [_Z13conv2d_kernelPKfS0_Pfiiiiiiiiiiiii_param_3];
	ld.param.u32 	%r29, [_Z13conv2d_kernelPKfS0_Pfiiiiiiiiiiiii_param_4];
	ld.param.u32 	%r30, [_Z13conv2d_kernelPKfS0_Pfiiiiiiiiiiiii_param_5];
	ld.param.u32 	%r31, [_Z13conv2d_kernelPKfS0_Pfiiiiiiiiiiiii_param_6];
	ld.param.u32 	%r32, [_Z13conv2d_kernelPKfS0_Pfiiiiiiiiiiiii_param_7];
	ld.param.u32 	%r33, [_Z13conv2d_kernelPKfS0_Pfiiiiiiiiiiiii_param_8];
	ld.param.u32 	%r34, [_Z13conv2d_kernelPKfS0_Pfiiiiiiiiiiiii_param_9];
	ld.param.u32 	%r35, [_Z13conv2d_kernelPKfS0_Pfiiiiiiiiiiiii_param_10];
	ld.param.u32 	%r36, [_Z13conv2d_kernelPKfS0_Pfiiiiiiiiiiiii_param_11];
	ld.param.u32 	%r37, [_Z13conv2d_kernelPKfS0_Pfiiiiiiiiiiiii_param_12];
	ld.param.u32 	%r38, [_Z13conv2d_kernelPKfS0_Pfiiiiiiiiiiiii_param_13];
	ld.param.u32 	%r39, [_Z13conv2d_kernelPKfS0_Pfiiiiiiiiiiiii_param_14];
	ld.param.u32 	%r40, [_Z13conv2d_kernelPKfS0_Pfiiiiiiiiiiiii_param_15];
	cvta.to.global.u64 	%rd1, %rd11;
	cvta.to.global.u64 	%rd2, %rd10;
	mov.u32 	%r42, %ctaid.x;
	mov.u32 	%r43, %ntid.x;
	mov.u32 	%r44, %tid.x;
	mad.lo.s32 	%r1, %r42, %r43, %r44;
	mul.lo.s32 	%r45, %r32, %r41;
	mul.lo.s32 	%r46, %r45, %r35;
	mul.lo.s32 	%r47, %r46, %r36;
	setp.ge.s32 	%p2, %r1, %r47;
	mov.f32 	%f81, 0f00000000;
	@%p2 bra 	$L__BB54_48;
	mul.lo.s32 	%r48, %r35, %r32;
	mul.lo.s32 	%r2, %r48, %r36;
	rem.s32 	%r49, %r1, %r2;
	mul.lo.s32 	%r50, %r36, %r35;
	div.s32 	%r3, %r49, %r50;
	mul.lo.s32 	%r51, %r3, %r50;
	sub.s32 	%r4, %r49, %r51;
	setp.lt.s32 	%p3, %r29, 1;
	@%p3 bra 	$L__BB54_47;
	div.s32 	%r52, %r4, %r36;
	mul.lo.s32 	%r53, %r52, %r37;
	sub.s32 	%r5, %r53, %r39;
	mul.lo.s32 	%r54, %r52, %r36;
	sub.s32 	%r55, %r4, %r54;
	mul.lo.s32 	%r56, %r55, %r38;
	sub.s32 	%r6, %r56, %r40;
	min.s32 	%r57, %r33, %r34;
	setp.lt.s32 	%p4, %r57, 1;
	@%p4 bra 	$L__BB54_47;
	and.b32  	%r7, %r34, 7;
	and.b32  	%r8, %r34, 2147483640;
	mul.lo.s32 	%r9, %r3, %r29;
	div.s32 	%r59, %r1, %r2;
	mul.lo.s32 	%r10, %r59, %r29;
	mov.f32 	%f81, 0f00000000;
	mov.b32 	%r90, 0;
$L__BB54_4:
	add.s32 	%r61, %r90, %r10;
	mul.lo.s32 	%r12, %r61, %r30;
	mov.b32 	%r91, 0;
	add.s32 	%r65, %r90, %r9;
$L__BB54_5:
	setp.lt.u32 	%p5, %r34, 8;
	add.s32 	%r63, %r5, %r91;
	setp.gt.s32 	%p6, %r63, -1;
	setp.lt.s32 	%p7, %r63, %r30;
	and.pred  	%p1, %p6, %p7;
	add.s32 	%r64, %r12, %r63;
	mul.lo.s32 	%r14, %r64, %r31;
	mad.lo.s32 	%r66, %r65, %r33, %r91;
	mul.lo.s32 	%r15, %r66, %r34;
	mov.b32 	%r94, 0;
	@%p5 bra 	$L__BB54_24;
	mov.b32 	%r92, 0;
$L__BB54_7:
	.pragma "nounroll";
	add.s32 	%r17, %r6, %r92;
	setp.gt.s32 	%p8, %r17, -1;
	setp.lt.s32 	%p9, %r17, %r31;
	and.pred  	%p10, %p8, %p9;
	and.pred  	%p11, %p1, %p10;
	add.s32 	%r68, %r17, %r14;
	mul.wide.s32 	%rd12, %r68, 4;
	add.s64 	%rd3, %rd2, %rd12;
	add.s32 	%r69, %r92, %r15;
	mul.wide.s32 	%rd13, %r69, 4;
	add.s64 	%rd4, %rd1, %rd13;
	not.pred 	%p12, %p11;
	@%p12 bra 	$L__BB54_9;
	ld.global.f32 	%f45, [%rd3];
	ld.global.f32 	%f46, [%rd4];
	fma.rn.f32 	%f81, %f45, %f46, %f81;
$L__BB54_9:
	add.s32 	%r70, %r17, 1;
	setp.gt.s32 	%p13, %r70, -1;
	setp.lt.s32 	%p14, %r70, %r31;
	and.pred  	%p15, %p13, %p14;
	and.pred  	%p16, %p1, %p15;
	not.pred 	%p17, %p16;
	@%p17 bra 	$L__BB54_11;
	ld.global.f32 	%f47, [%rd3+4];
	ld.global.f32 	%f48, [%rd4+4];
	fma.rn.f32 	%f81, %f47, %f48, %f81;
$L__BB54_11:
	add.s32 	%r71, %r17, 2;
	setp.gt.s32 	%p18, %r71, -1;
	setp.lt.s32 	%p19, %r71, %r31;
	and.pred  	%p20, %p18, %p19;
	and.pred  	%p21, %p1, %p20;
	not.pred 	%p22, %p21;
	@%p22 bra 	$L__BB54_13;
	ld.global.f32 	%f49, [%rd3+8];
	ld.global.f32 	%f50, [%rd4+8];
	fma.rn.f32 	%f81, %f49, %f50, %f81;
$L__BB54_13:
	add.s32 	%r72, %r17, 3;
	setp.gt.s32 	%p23, %r72, -1;
	setp.lt.s32 	%p24, %r72, %r31;
	and.pred  	%p25, %p23, %p24;
	and.pred  	%p26, %p1, %p25;
	not.pred 	%p27, %p26;
	@%p27 bra 	$L__BB54_15;
	ld.global.f32 	%f51, [%rd3+12];
	ld.global.f32 	%f52, [%rd4+12];
	fma.rn.f32 	%f81, %f51, %f52, %f81;
$L__BB54_15:
	add.s32 	%r73, %r17, 4;
	setp.gt.s32 	%p28, %r73, -1;
	setp.lt.s32 	%p29, %r73, %r31;
	and.pred  	%p30, %p28, %p29;
	and.pred  	%p31, %p1, %p30;
	not.pred 	%p32, %p31;
	@%p32 bra 	$L__BB54_17;
	ld.global.f32 	%f53, [%rd3+16];
	ld.global.f32 	%f54, [%rd4+16];
	fma.rn.f32 	%f81, %f53, %f54, %f81;
$L__BB54_17:
	add.s32 	%r74, %r17, 5;
	setp.gt.s32 	%p33, %r74, -1;
	setp.lt.s32 	%p34, %r74, %r31;
	and.pred  	%p35, %p33, %p34;
	and.pred  	%p36, %p1, %p35;
	not.pred 	%p37, %p36;
	@%p37 bra 	$L__BB54_19;
	ld.global.f32 	%f55, [%rd3+20];
	ld.global.f32 	%f56, [%rd4+20];
	fma.rn.f32 	%f81, %f55, %f56, %f81;
$L__BB54_19:
	add.s32 	%r75, %r17, 6;
	setp.gt.s32 	%p38, %r75, -1;
	setp.lt.s32 	%p39, %r75, %r31;
	and.pred  	%p40, %p38, %p39;
	and.pred  	%p41, %p1, %p40;
	not.pred 	%p42, %p41;
	@%p42 bra 	$L__BB54_21;
	ld.global.f32 	%f57, [%rd3+24];
	ld.global.f32 	%f58, [%rd4+24];
	fma.rn.f32 	%f81, %f57, %f58, %f81;
$L__BB54_21:
	add.s32 	%r76, %r17, 7;
	setp.gt.s32 	%p43, %r76, -1;
	setp.lt.s32 	%p44, %r76, %r31;
	and.pred  	%p45, %p43, %p44;
	and.pred  	%p46, %p1, %p45;
	not.pred 	%p47, %p46;
	@%p47 bra 	$L__BB54_23;
	ld.global.f32 	%f59, [%rd3+28];
	ld.global.f32 	%f60, [%rd4+28];
	fma.rn.f32 	%f81, %f59, %f60, %f81;
$L__BB54_23:
	add.s32 	%r92, %r92, 8;
	setp.ne.s32 	%p48, %r92, %r8;
	mov.u32 	%r94, %r8;
	@%p48 bra 	$L__BB54_7;
$L__BB54_24:
	setp.eq.s32 	%p49, %r7, 0;
	@%p49 bra 	$L__BB54_45;
	add.s32 	%r77, %r7, -1;
	setp.lt.u32 	%p50, %r77, 3;
	@%p50 bra 	$L__BB54_35;
	add.s32 	%r20, %r6, %r94;
	setp.gt.s32 	%p51, %r20, -1;
	setp.lt.s32 	%p52, %r20, %r31;
	and.pred  	%p53, %p51, %p52;
	and.pred  	%p55, %p1, %p53;
	add.s32 	%r78, %r20, %r14;
	mul.wide.s32 	%rd14, %r78, 4;
	add.s64 	%rd5, %rd2, %rd14;
	add.s32 	%r79, %r94, %r15;
	mul.wide.s32 	%rd15, %r79, 4;
	add.s64 	%rd6, %rd1, %rd15;
	not.pred 	%p56, %p55;
	@%p56 bra 	$L__BB54_28;
	ld.global.f32 	%f62, [%rd5];
	ld.global.f32 	%f63, [%rd6];
	fma.rn.f32 	%f81, %f62, %f63, %f81;
$L__BB54_28:
	add.s32 	%r80, %r20, 1;
	setp.gt.s32 	%p57, %r80, -1;
	setp.lt.s32 	%p58, %r80, %r31;
	and.pred  	%p59, %p57, %p58;
	and.pred  	%p60, %p1, %p59;
	not.pred 	%p61, %p60;
	@%p61 bra 	$L__BB54_30;
	ld.global.f32 	%f64, [%rd5+4];
	ld.global.f32 	%f65, [%rd6+4];
	fma.rn.f32 	%f81, %f64, %f65, %f81;
$L__BB54_30:
	add.s32 	%r81, %r20, 2;
	setp.gt.s32 	%p62, %r81, -1;
	setp.lt.s32 	%p63, %r81, %r31;
	and.pred  	%p64, %p62, %p63;
	and.pred  	%p65, %p1, %p64;
	not.pred 	%p66, %p65;
	@%p66 bra 	$L__BB54_32;
	ld.global.f32 	%f66, [%rd5+8];
	ld.global.f32 	%f67, [%rd6+8];
	fma.rn.f32 	%f81, %f66, %f67, %f81;
$L__BB54_32:
	add.s32 	%r82, %r20, 3;
	setp.gt.s32 	%p67, %r82, -1;
	setp.lt.s32 	%p68, %r82, %r31;
	and.pred  	%p69, %p67, %p68;
	and.pred  	%p70, %p1, %p69;
	not.pred 	%p71, %p70;
	@%p71 bra 	$L__BB54_34;
	ld.global.f32 	%f68, [%rd5+12];
	ld.global.f32 	%f69, [%rd6+12];
	fma.rn.f32 	%f81, %f68, %f69, %f81;
$L__BB54_34:
	add.s32 	%r94, %r94, 4;
$L__BB54_35:
	and.b32  	%r83, %r34, 3;
	setp.eq.s32 	%p72, %r83, 0;
	@%p72 bra 	$L__BB54_45;
	setp.eq.s32 	%p73, %r83, 1;
	@%p73 bra 	$L__BB54_42;
	add.s32 	%r23, %r6, %r94;
	setp.gt.s32 	%p74, %r23, -1;
	setp.lt.s32 	%p75, %r23, %r31;
	and.pred  	%p76, %p74, %p75;
	and.pred  	%p77, %p1, %p76;
	add.s32 	%r84, %r23, %r14;
	mul.wide.s32 	%rd16, %r84, 4;
	add.s64 	%rd7, %rd2, %rd16;
	add.s32 	%r85, %r94, %r15;
	mul.wide.s32 	%rd17, %r85, 4;
	add.s64 	%rd8, %rd1, %rd17;
	not.pred 	%p78, %p77;
	@%p78 bra 	$L__BB54_39;
	ld.global.f32 	%f71, [%rd7];
	ld.global.f32 	%f72, [%rd8];
	fma.rn.f32 	%f81, %f71, %f72, %f81;
$L__BB54_39:
	add.s32 	%r86, %r23, 1;
	setp.gt.s32 	%p79, %r86, -1;
	setp.lt.s32 	%p80, %r86, %r31;
	and.pred  	%p81, %p79, %p80;
	and.pred  	%p82, %p1, %p81;
	not.pred 	%p83, %p82;
	@%p83 bra 	$L__BB54_41;
	ld.global.f32 	%f73, [%rd7+4];
	ld.global.f32 	%f74, [%rd8+4];
	fma.rn.f32 	%f81, %f73, %f74, %f81;
$L__BB54_41:
	add.s32 	%r94, %r94, 2;
$L__BB54_42:
	and.b32  	%r87, %r34, 1;
	setp.eq.b32 	%p84, %r87, 1;
	not.pred 	%p85, %p84;
	@%p85 bra 	$L__BB54_45;
	add.s32 	%r26, %r6, %r94;
	setp.gt.s32 	%p86, %r26, -1;
	setp.lt.s32 	%p87, %r26, %r31;
	and.pred  	%p88, %p86, %p87;
	and.pred  	%p89, %p1, %p88;
	not.pred 	%p90, %p89;
	@%p90 bra 	$L__BB54_45;
	add.s32 	%r88, %r26, %r14;
	add.s32 	%r89, %r94, %r15;
	mul.wide.s32 	%rd18, %r88, 4;
	add.s64 	%rd19, %rd2, %rd18;
	ld.global.f32 	%f75, [%rd19];
	mul.wide.s32 	%rd20, %r89, 4;
	add.s64 	%rd21, %rd1, %rd20;
	ld.global.f32 	%f76, [%rd21];
	fma.rn.f32 	%f81, %f75, %f76, %f81;
$L__BB54_45:
	add.s32 	%r91, %r91, 1;
	setp.ne.s32 	%p91, %r91, %r33;
	@%p91 bra 	$L__BB54_5;
	add.s32 	%r90, %r90, 1;
	setp.ne.s32 	%p92, %r90, %r29;
	@%p92 bra 	$L__BB54_4;
$L__BB54_47:
	ld.param.u64 	%rd25, [_Z13conv2d_kernelPKfS0_Pfiiiiiiiiiiiii_param_2];
	cvta.to.global.u64 	%rd22, %rd25;
	mul.wide.s32 	%rd23, %r1, 4;
	add.s64 	%rd24, %rd22, %rd23;
	st.global.f32 	[%rd24], %f81;
$L__BB54_48:
	ret;

}
	// .globl	_Z17batch_norm_kernelPKfS0_S0_S0_S0_Pfiiif
.visible .entry _Z17batch_norm_kernelPKfS0_S0_S0_S0_Pfiiif(
	.param .u64 .ptr .align 1 _Z17batch_norm_kernelPKfS0_S0_S0_S0_Pfiiif_param_0,
	.param .u64 .ptr .align 1 _Z17batch_norm_kernelPKfS0_S0_S0_S0_Pfiiif_param_1,
	.param .u64 .ptr .align 1 _Z17batch_norm_kernelPKfS0_S0_S0_S0_Pfiiif_param_2,
	.param .u64 .ptr .align 1 _Z17batch_norm_kernelPKfS0_S0_S0_S0_Pfiiif_param_3,
	.param .u64 .ptr .align 1 _Z17batch_norm_kernelPKfS0_S0_S0_S0_Pfiiif_param_4,
	.param .u64 .ptr .align 1 _Z17batch_norm_kernelPKfS0_S0_S0_S0_Pfiiif_param_5,
	.param .u32 _Z17batch_norm_kernelPKfS0_S0_S0_S0_Pfiiif_param_6,
	.param .u32 _Z17batch_norm_kernelPKfS0_S0_S0_S0_Pfiiif_param_7,
	.param .u32 _Z17batch_norm_kernelPKfS0_S0_S0_S0_Pfiiif_param_8,
	.param .f32 _Z17batch_norm_kernelPKfS0_S0_S0_S0_Pfiiif_param_9
)
{
	.reg .pred 	%p<2>;
	.reg .b32 	%r<12>;
	.reg .b32 	%f<12>;
	.reg .b64 	%rd<21>;

	ld.param.u64 	%rd1, [_Z17batch_norm_kernelPKfS0_S0_S0_S0_Pfiiif_param_0];
	ld.param.u64 	%rd2, [_Z17batch_norm_kernelPKfS0_S0_S0_S0_Pfiiif_param_1];
	ld.param.u64 	%rd3, [_Z17batch_norm_kernelPKfS0_S0_S0_S0_Pfiiif_param_2];
	ld.param.u64 	%rd4, [_Z17batch_norm_kernelPKfS0_S0_S0_S0_Pfiiif_param_3];
	ld.param.u64 	%rd5, [_Z17batch_norm_kernelPKfS0_S0_S0_S0_Pfiiif_param_4];
	ld.param.u64 	%rd6, [_Z17batch_norm_kernelPKfS0_S0_S0_S0_Pfiiif_param_5];
	ld.param.u32 	%r4, [_Z17batch_norm_kernelPKfS0_S0_S0_S0_Pfiiif_param_6];
	ld.param.u32 	%r2, [_Z17batch_norm_kernelPKfS0_S0_S0_S0_Pfiiif_param_7];
	ld.param.u32 	%r3, [_Z17batch_norm_kernelPKfS0_S0_S0_S0_Pfiiif_param_8];
	ld.param.f32 	%f1, [_Z17batch_norm_kernelPKfS0_S0_S0_S0_Pfiiif_param_9];
	mov.u32 	%r5, %ctaid.x;
	mov.u32 	%r6, %ntid.x;
	mov.u32 	%r7, %tid.x;
	mad.lo.s32 	%r1, %r5, %r6, %r7;
	mul.lo.s32 	%r8, %r2, %r4;
	mul.lo.s32 	%r9, %r8, %r3;
	setp.ge.s32 	%p1, %r1, %r9;
	@%p1 bra 	$L__BB55_2;
	cvta.to.global.u64 	%rd7, %rd5;
	cvta.to.global.u64 	%rd8, %rd2;
	cvta.to.global.u64 	%rd9, %rd1;
	cvta.to.global.u64 	%rd10, %rd4;
	cvta.to.global.u64 	%rd11, %rd3;
	cvta.to.global.u64 	%rd12, %rd6;
	div.s32 	%r10, %r1, %r3;
	rem.s32 	%r11, %r10, %r2;
	mul.wide.s32 	%rd13, %r11, 4;
	add.s64 	%rd14, %rd7, %rd13;
	ld.global.f32 	%f2, [%rd14];
	add.f32 	%f3, %f1, %f2;
	rsqrt.approx.f32 	%f4, %f3;
	add.s64 	%rd15, %rd8, %rd13;
	ld.global.f32 	%f5, [%rd15];
	mul.wide.s32 	%rd16, %r1, 4;
	add.s64 	%rd17, %rd9, %rd16;
	ld.global.f32 	%f6, [%rd17];
	add.s64 	%rd18, %rd10, %rd13;
	ld.global.f32 	%f7, [%rd18];
	sub.f32 	%f8, %f6, %f7;
	mul.f32 	%f9, %f5, %f8;
	add.s64 	%rd19, %rd11, %rd13;
	ld.global.f32 	%f10, [%rd19];
	fma.rn.f32 	%f11, %f4, %f9, %f10;
	add.s64 	%rd20, %rd12, %rd16;
	st.global.f32 	[%rd20], %f11;
$L__BB55_2:
	ret;

}
	// .globl	_Z17layer_norm_kernelPKfS0_S0_Pfiif
.visible .entry _Z17layer_norm_kernelPKfS0_S0_Pfiif(
	.param .u64 .ptr .align 1 _Z17layer_norm_kernelPKfS0_S0_Pfiif_param_0,
	.param .u64 .ptr .align 1 _Z17layer_norm_kernelPKfS0_S0_Pfiif_param_1,
	.param .u64 .ptr .align 1 _Z17layer_norm_kernelPKfS0_S0_Pfiif_param_2,
	.param .u64 .ptr .align 1 _Z17layer_norm_kernelPKfS0_S0_Pfiif_param_3,
	.param .u32 _Z17layer_norm_kernelPKfS0_S0_Pfiif_param_4,
	.param .u32 _Z17layer_norm_kernelPKfS0_S0_Pfiif_param_5,
	.param .f32 _Z17layer_norm_kernelPKfS0_S0_Pfiif_param_6
)
{
	.reg .pred 	%p<29>;
	.reg .b32 	%r<91>;
	.reg .b32 	%f<290>;
	.reg .b64 	%rd<58>;

	ld.param.u64 	%rd15, [_Z17layer_norm_kernelPKfS0_S0_Pfiif_param_0];
	ld.param.u64 	%rd16, [_Z17layer_norm_kernelPKfS0_S0_Pfiif_param_1];
	ld.param.u64 	%rd17, [_Z17layer_norm_kernelPKfS0_S0_Pfiif_param_2];
	ld.param.u64 	%rd18, [_Z17layer_norm_kernelPKfS0_S0_Pfiif_param_3];
	ld.param.u32 	%r57, [_Z17layer_norm_kernelPKfS0_S0_Pfiif_param_4];
	ld.param.u32 	%r56, [_Z17layer_norm_kernelPKfS0_S0_Pfiif_param_5];
	ld.param.f32 	%f30, [_Z17layer_norm_kernelPKfS0_S0_Pfiif_param_6];
	cvta.to.global.u64 	%rd1, %rd18;
	cvta.to.global.u64 	%rd2, %rd17;
	cvta.to.global.u64 	%rd3, %rd15;
	cvta.to.global.u64 	%rd4, %rd16;
	mov.u32 	%r58, %ctaid.x;
	mov.u32 	%r59, %ntid.x;
	mov.u32 	%r60, %tid.x;
	mad.lo.s32 	%r1, %r58, %r59, %r60;
	setp.ge.s32 	%p1, %r1, %r57;
	@%p1 bra 	$L__BB56_39;
	mul.lo.s32 	%r2, %r56, %r1;
	setp.lt.s32 	%p2, %r56, 1;
	mov.f32 	%f280, 0f00000000;
	@%p2 bra 	$L__BB56_14;
	and.b32  	%r3, %r56, 15;
	setp.lt.u32 	%p3, %r56, 16;
	mov.f32 	%f280, 0f00000000;
	mov.b32 	%r75, 0;
	@%p3 bra 	$L__BB56_5;
	and.b32  	%r75, %r56, 2147483632;
	neg.s32 	%r73, %r75;
	add.s64 	%rd5, %rd3, 32;
	mov.f32 	%f280, 0f00000000;
	mov.u32 	%r72, %r2;
$L__BB56_4:
	.pragma "nounroll";
	mul.wide.s32 	%rd19, %r72, 4;
	add.s64 	%rd20, %rd5, %rd19;
	ld.global.f32 	%f35, [%rd20+-32];
	add.f32 	%f36, %f280, %f35;
	ld.global.f32 	%f37, [%rd20+-28];
	add.f32 	%f38, %f36, %f37;
	ld.global.f32 	%f39, [%rd20+-24];
	add.f32 	%f40, %f38, %f39;
	ld.global.f32 	%f41, [%rd20+-20];
	add.f32 	%f42, %f40, %f41;
	ld.global.f32 	%f43, [%rd20+-16];
	add.f32 	%f44, %f42, %f43;
	ld.global.f32 	%f45, [%rd20+-12];
	add.f32 	%f46, %f44, %f45;
	ld.global.f32 	%f47, [%rd20+-8];
	add.f32 	%f48, %f46, %f47;
	ld.global.f32 	%f49, [%rd20+-4];
	add.f32 	%f50, %f48, %f49;
	ld.global.f32 	%f51, [%rd20];
	add.f32 	%f52, %f50, %f51;
	ld.global.f32 	%f53, [%rd20+4];
	add.f32 	%f54, %f52, %f53;
	ld.global.f32 	%f55, [%rd20+8];
	add.f32 	%f56, %f54, %f55;
	ld.global.f32 	%f57, [%rd20+12];
	add.f32 	%f58, %f56, %f57;
	ld.global.f32 	%f59, [%rd20+16];
	add.f32 	%f60, %f58, %f59;
	ld.global.f32 	%f61, [%rd20+20];
	add.f32 	%f62, %f60, %f61;
	ld.global.f32 	%f63, [%rd20+24];
	add.f32 	%f64, %f62, %f63;
	ld.global.f32 	%f65, [%rd20+28];
	add.f32 	%f280, %f64, %f65;
	add.s32 	%r73, %r73, 16;
	add.s32 	%r72, %r72, 16;
	setp.ne.s32 	%p4, %r73, 0;
	@%p4 bra 	$L__BB56_4;
$L__BB56_5:
	setp.eq.s32 	%p5, %r3, 0;
	@%p5 bra 	$L__BB56_14;
	and.b32  	%r11, %r56, 7;
	setp.lt.u32 	%p6, %r3, 8;
	@%p6 bra 	$L__BB56_8;
	add.s32 	%r62, %r75, %r2;
	mul.wide.s32 	%rd21, %r62, 4;
	add.s64 	%rd22, %rd3, %rd21;
	ld.global.f32 	%f67, [%rd22];
	add.f32 	%f68, %f280, %f67;
	ld.global.f32 	%f69, [%rd22+4];
	add.f32 	%f70, %f68, %f69;
	ld.global.f32 	%f71, [%rd22+8];
	add.f32 	%f72, %f70, %f71;
	ld.global.f32 	%f73, [%rd22+12];
	add.f32 	%f74, %f72, %f73;
	ld.global.f32 	%f75, [%rd22+16];
	add.f32 	%f76, %f74, %f75;
	ld.global.f32 	%f77, [%rd22+20];
	add.f32 	%f78, %f76, %f77;
	ld.global.f32 	%f79, [%rd22+24];
	add.f32 	%f80, %f78, %f79;
	ld.global.f32 	%f81, [%rd22+28];
	add.f32 	%f280, %f80, %f81;
	add.s32 	%r75, %r75, 8;
$L__BB56_8:
	setp.eq.s32 	%p7, %r11, 0;
	@%p7 bra 	$L__BB56_14;
	and.b32  	%r14, %r56, 3;
	setp.lt.u32 	%p8, %r11, 4;
	@%p8 bra 	$L__BB56_11;
	add.s32 	%r63, %r75, %r2;
	mul.wide.s32 	%rd23, %r63, 4;
	add.s64 	%rd24, %rd3, %rd23;
	ld.global.f32 	%f83, [%rd24];
	add.f32 	%f84, %f280, %f83;
	ld.global.f32 	%f85, [%rd24+4];
	add.f32 	%f86, %f84, %f85;
	ld.global.f32 	%f87, [%rd24+8];
	add.f32 	%f88, %f86, %f87;
	ld.global.f32 	%f89, [%rd24+12];
	add.f32 	%f280, %f88, %f89;
	add.s32 	%r75, %r75, 4;
$L__BB56_11:
	setp.eq.s32 	%p9, %r14, 0;
	@%p9 bra 	$L__BB56_14;
	add.s32 	%r78, %r75, %r2;
	neg.s32 	%r77, %r14;
$L__BB56_13:
	.pragma "nounroll";
	mul.wide.s32 	%rd25, %r78, 4;
	add.s64 	%rd26, %rd3, %rd25;
	ld.global.f32 	%f90, [%rd26];
	add.f32 	%f280, %f280, %f90;
	add.s32 	%r78, %r78, 1;
	add.s32 	%r77, %r77, 1;
	setp.ne.s32 	%p10, %r77, 0;
	@%p10 bra 	$L__BB56_13;
$L__BB56_14:
	setp.lt.s32 	%p11, %r56, 1;
	cvt.rn.f32.s32 	%f14, %r56;
	div.rn.f32 	%f15, %f280, %f14;
	mov.f32 	%f289, 0f00000000;
	@%p11 bra 	$L__BB56_27;
	and.b32  	%r23, %r56, 15;
	setp.lt.u32 	%p12, %r56, 16;
	mov.f32 	%f289, 0f00000000;
	mov.b32 	%r82, 0;
	@%p12 bra 	$L__BB56_18;
	and.b32  	%r82, %r56, 2147483632;
	neg.s32 	%r80, %r82;
	add.s64 	%rd6, %rd3, 32;
	mov.f32 	%f289, 0f00000000;
	mov.u32 	%r79, %r2;
$L__BB56_17:
	.pragma "nounroll";
	mul.wide.s32 	%rd27, %r79, 4;
	add.s64 	%rd28, %rd6, %rd27;
	ld.global.f32 	%f95, [%rd28+-32];
	sub.f32 	%f96, %f95, %f15;
	fma.rn.f32 	%f97, %f96, %f96, %f289;
	ld.global.f32 	%f98, [%rd28+-28];
	sub.f32 	%f99, %f98, %f15;
	fma.rn.f32 	%f100, %f99, %f99, %f97;
	ld.global.f32 	%f101, [%rd28+-24];
	sub.f32 	%f102, %f101, %f15;
	fma.rn.f32 	%f103, %f102, %f102, %f100;
	ld.global.f32 	%f104, [%rd28+-20];
	sub.f32 	%f105, %f104, %f15;
	fma.rn.f32 	%f106, %f105, %f105, %f103;
	ld.global.f32 	%f107, [%rd28+-16];
	sub.f32 	%f108, %f107, %f15;
	fma.rn.f32 	%f109, %f108, %f108, %f106;
	ld.global.f32 	%f110, [%rd28+-12];
	sub.f32 	%f111, %f110, %f15;
	fma.rn.f32 	%f112, %f111, %f111, %f109;
	ld.global.f32 	%f113, [%rd28+-8];
	sub.f32 	%f114, %f113, %f15;
	fma.rn.f32 	%f115, %f114, %f114, %f112;
	ld.global.f32 	%f116, [%rd28+-4];
	sub.f32 	%f117, %f116, %f15;
	fma.rn.f32 	%f118, %f117, %f117, %f115;
	ld.global.f32 	%f119, [%rd28];
	sub.f32 	%f120, %f119, %f15;
	fma.rn.f32 	%f121, %f120, %f120, %f118;
	ld.global.f32 	%f122, [%rd28+4];
	sub.f32 	%f123, %f122, %f15;
	fma.rn.f32 	%f124, %f123, %f123, %f121;
	ld.global.f32 	%f125, [%rd28+8];
	sub.f32 	%f126, %f125, %f15;
	fma.rn.f32 	%f127, %f126, %f126, %f124;
	ld.global.f32 	%f128, [%rd28+12];
	sub.f32 	%f129, %f128, %f15;
	fma.rn.f32 	%f130, %f129, %f129, %f127;
	ld.global.f32 	%f131, [%rd28+16];
	sub.f32 	%f132, %f131, %f15;
	fma.rn.f32 	%f133, %f132, %f132, %f130;
	ld.global.f32 	%f134, [%rd28+20];
	sub.f32 	%f135, %f134, %f15;
	fma.rn.f32 	%f136, %f135, %f135, %f133;
	ld.global.f32 	%f137, [%rd28+24];
	sub.f32 	%f138, %f137, %f15;
	fma.rn.f32 	%f139, %f138, %f138, %f136;
	ld.global.f32 	%f140, [%rd28+28];
	sub.f32 	%f141, %f140, %f15;
	fma.rn.f32 	%f289, %f141, %f141, %f139;
	add.s32 	%r80, %r80, 16;
	add.s32 	%r79, %r79, 16;
	setp.ne.s32 	%p13, %r80, 0;
	@%p13 bra 	$L__BB56_17;
$L__BB56_18:
	setp.eq.s32 	%p14, %r23, 0;
	@%p14 bra 	$L__BB56_27;
	and.b32  	%r31, %r56, 7;
	setp.lt.u32 	%p15, %r23, 8;
	@%p15 bra 	$L__BB56_21;
	add.s32 	%r65, %r82, %r2;
	mul.wide.s32 	%rd29, %r65, 4;
	add.s64 	%rd30, %rd3, %rd29;
	ld.global.f32 	%f143, [%rd30];
	sub.f32 	%f144, %f143, %f15;
	fma.rn.f32 	%f145, %f144, %f144, %f289;
	ld.global.f32 	%f146, [%rd30+4];
	sub.f32 	%f147, %f146, %f15;
	fma.rn.f32 	%f148, %f147, %f147, %f145;
	ld.global.f32 	%f149, [%rd30+8];
	sub.f32 	%f150, %f149, %f15;
	fma.rn.f32 	%f151, %f150, %f150, %f148;
	ld.global.f32 	%f152, [%rd30+12];
	sub.f32 	%f153, %f152, %f15;
	fma.rn.f32 	%f154, %f153, %f153, %f151;
	ld.global.f32 	%f155, [%rd30+16];
	sub.f32 	%f156, %f155, %f15;
	fma.rn.f32 	%f157, %f156, %f156, %f154;
	ld.global.f32 	%f158, [%rd30+20];
	sub.f32 	%f159, %f158, %f15;
	fma.rn.f32 	%f160, %f159, %f159, %f157;
	ld.global.f32 	%f161, [%rd30+24];
	sub.f32 	%f162, %f161, %f15;
	fma.rn.f32 	%f163, %f162, %f162, %f160;
	ld.global.f32 	%f164, [%rd30+28];
	sub.f32 	%f165, %f164, %f15;
	fma.rn.f32 	%f289, %f165, %f165, %f163;
	add.s32 	%r82, %r82, 8;
$L__BB56_21:
	setp.eq.s32 	%p16, %r31, 0;
	@%p16 bra 	$L__BB56_27;
	and.b32  	%r34, %r56, 3;
	setp.lt.u32 	%p17, %r31, 4;
	@%p17 bra 	$L__BB56_24;
	add.s32 	%r66, %r82, %r2;
	mul.wide.s32 	%rd31, %r66, 4;
	add.s64 	%rd32, %rd3, %rd31;
	ld.global.f32 	%f167, [%rd32];
	sub.f32 	%f168, %f167, %f15;
	fma.rn.f32 	%f169, %f168, %f168, %f289;
	ld.global.f32 	%f170, [%rd32+4];
	sub.f32 	%f171, %f170, %f15;
	fma.rn.f32 	%f172, %f171, %f171, %f169;
	ld.global.f32 	%f173, [%rd32+8];
	sub.f32 	%f174, %f173, %f15;
	fma.rn.f32 	%f175, %f174, %f174, %f172;
	ld.global.f32 	%f176, [%rd32+12];
	sub.f32 	%f177, %f176, %f15;
	fma.rn.f32 	%f289, %f177, %f177, %f175;
	add.s32 	%r82, %r82, 4;
$L__BB56_24:
	setp.eq.s32 	%p18, %r34, 0;
	@%p18 bra 	$L__BB56_27;
	add.s32 	%r85, %r82, %r2;
	neg.s32 	%r84, %r34;
$L__BB56_26:
	.pragma "nounroll";
	mul.wide.s32 	%rd33, %r85, 4;
	add.s64 	%rd34, %rd3, %rd33;
	ld.global.f32 	%f178, [%rd34];
	sub.f32 	%f179, %f178, %f15;
	fma.rn.f32 	%f289, %f179, %f179, %f289;
	add.s32 	%r85, %r85, 1;
	add.s32 	%r84, %r84, 1;
	setp.ne.s32 	%p19, %r84, 0;
	@%p19 bra 	$L__BB56_26;
$L__BB56_27:
	setp.lt.s32 	%p20, %r56, 1;
	div.rn.f32 	%f180, %f289, %f14;
	add.f32 	%f181, %f30, %f180;
	rsqrt.approx.f32 	%f29, %f181;
	@%p20 bra 	$L__BB56_39;
	and.b32  	%r43, %r56, 7;
	setp.lt.u32 	%p21, %r56, 8;
	mov.b32 	%r89, 0;
	@%p21 bra 	$L__BB56_31;
	and.b32  	%r89, %r56, 2147483640;
	neg.s32 	%r87, %r89;
	add.s64 	%rd57, %rd4, 16;
	add.s64 	%rd56, %rd2, 16;
	add.s64 	%rd9, %rd3, 16;
	add.s64 	%rd10, %rd1, 16;
	mov.u32 	%r86, %r2;
$L__BB56_30:
	.pragma "nounroll";
	mul.wide.s32 	%rd35, %r86, 4;
	add.s64 	%rd36, %rd9, %rd35;
	add.s64 	%rd37, %rd10, %rd35;
	ld.global.f32 	%f182, [%rd57+-16];
	ld.global.f32 	%f183, [%rd36+-16];
	sub.f32 	%f184, %f183, %f15;
	mul.f32 	%f185, %f182, %f184;
	ld.global.f32 	%f186, [%rd56+-16];
	fma.rn.f32 	%f187, %f29, %f185, %f186;
	st.global.f32 	[%rd37+-16], %f187;
	ld.global.f32 	%f188, [%rd57+-12];
	ld.global.f32 	%f189, [%rd36+-12];
	sub.f32 	%f190, %f189, %f15;
	mul.f32 	%f191, %f188, %f190;
	ld.global.f32 	%f192, [%rd56+-12];
	fma.rn.f32 	%f193, %f29, %f191, %f192;
	st.global.f32 	[%rd37+-12], %f193;
	ld.global.f32 	%f194, [%rd57+-8];
	ld.global.f32 	%f195, [%rd36+-8];
	sub.f32 	%f196, %f195, %f15;
	mul.f32 	%f197, %f194, %f196;
	ld.global.f32 	%f198, [%rd56+-8];
	fma.rn.f32 	%f199, %f29, %f197, %f198;
	st.global.f32 	[%rd37+-8], %f199;
	ld.global.f32 	%f200, [%rd57+-4];
	ld.global.f32 	%f201, [%rd36+-4];
	sub.f32 	%f202, %f201, %f15;
	mul.f32 	%f203, %f200, %f202;
	ld.global.f32 	%f204, [%rd56+-4];
	fma.rn.f32 	%f205, %f29, %f203, %f204;
	st.global.f32 	[%rd37+-4], %f205;
	ld.global.f32 	%f206, [%rd57];
	ld.global.f32 	%f207, [%rd36];
	sub.f32 	%f208, %f207, %f15;
	mul.f32 	%f209, %f206, %f208;
	ld.global.f32 	%f210, [%rd56];
	fma.rn.f32 	%f211, %f29, %f209, %f210;
	st.global.f32 	[%rd37], %f211;
	ld.global.f32 	%f212, [%rd57+4];
	ld.global.f32 	%f213, [%rd36+4];
	sub.f32 	%f214, %f213, %f15;
	mul.f32 	%f215, %f212, %f214;
	ld.global.f32 	%f216, [%rd56+4];
	fma.rn.f32 	%f217, %f29, %f215, %f216;
	st.global.f32 	[%rd37+4], %f217;
	ld.global.f32 	%f218, [%rd57+8];
	ld.global.f32 	%f219, [%rd36+8];
	sub.f32 	%f220, %f219, %f15;
	mul.f32 	%f221, %f218, %f220;
	ld.global.f32 	%f222, [%rd56+8];
	fma.rn.f32 	%f223, %f29, %f221, %f222;
	st.global.f32 	[%rd37+8], %f223;
	ld.global.f32 	%f224, [%rd57+12];
	ld.global.f32 	%f225, [%rd36+12];
	sub.f32 	%f226, %f225, %f15;
	mul.f32 	%f227, %f224, %f226;
	ld.global.f32 	%f228, [%rd56+12];
	fma.rn.f32 	%f229, %f29, %f227, %f228;
	st.global.f32 	[%rd37+12], %f229;
	add.s32 	%r87, %r87, 8;
	add.s64 	%rd57, %rd57, 32;
	add.s64 	%rd56, %rd56, 32;
	add.s32 	%r86, %r86, 8;
	setp.ne.s32 	%p22, %r87, 0;
	@%p22 bra 	$L__BB56_30;
$L__BB56_31:
	setp.eq.s32 	%p23, %r43, 0;
	@%p23 bra 	$L__BB56_39;
	and.b32  	%r51, %r56, 3;
	setp.lt.u32 	%p24, %r43, 4;
	@%p24 bra 	$L__BB56_34;
	mul.wide.u32 	%rd38, %r89, 4;
	add.s64 	%rd39, %rd4, %rd38;
	ld.global.f32 	%f230, [%rd39];
	add.s32 	%r68, %r89, %r2;
	mul.wide.s32 	%rd40, %r68, 4;
	add.s64 	%rd41, %rd3, %rd40;
	ld.global.f32 	%f231, [%rd41];
	sub.f32 	%f232, %f231, %f15;
	mul.f32 	%f233, %f230, %f232;
	add.s64 	%rd42, %rd2, %rd38;
	ld.global.f32 	%f234, [%rd42];
	fma.rn.f32 	%f235, %f29, %f233, %f234;
	add.s64 	%rd43, %rd1, %rd40;
	st.global.f32 	[%rd43], %f235;
	ld.global.f32 	%f236, [%rd39+4];
	ld.global.f32 	%f237, [%rd41+4];
	sub.f32 	%f238, %f237, %f15;
	mul.f32 	%f239, %f236, %f238;
	ld.global.f32 	%f240, [%rd42+4];
	fma.rn.f32 	%f241, %f29, %f239, %f240;
	st.global.f32 	[%rd43+4], %f241;
	ld.global.f32 	%f242, [%rd39+8];
	ld.global.f32 	%f243, [%rd41+8];
	sub.f32 	%f244, %f243, %f15;
	mul.f32 	%f245, %f242, %f244;
	ld.global.f32 	%f246, [%rd42+8];
	fma.rn.f32 	%f247, %f29, %f245, %f246;
	st.global.f32 	[%rd43+8], %f247;
	ld.global.f32 	%f248, [%rd39+12];
	ld.global.f32 	%f249, [%rd41+12];
	sub.f32 	%f250, %f249, %f15;
	mul.f32 	%f251, %f248, %f250;
	ld.global.f32 	%f252, [%rd42+12];
	fma.rn.f32 	%f253, %f29, %f251, %f252;
	st.global.f32 	[%rd43+12], %f253;
	add.s32 	%r89, %r89, 4;
$L__BB56_34:
	setp.eq.s32 	%p25, %r51, 0;
	@%p25 bra 	$L__BB56_39;
	setp.eq.s32 	%p26, %r51, 1;
	@%p26 bra 	$L__BB56_37;
	mul.wide.u32 	%rd44, %r89, 4;
	add.s64 	%rd45, %rd4, %rd44;
	ld.global.f32 	%f254, [%rd45];
	add.s32 	%r69, %r89, %r2;
	mul.wide.s32 	%rd46, %r69, 4;
	add.s64 	%rd47, %rd3, %rd46;
	ld.global.f32 	%f255, [%rd47];
	sub.f32 	%f256, %f255, %f15;
	mul.f32 	%f257, %f254, %f256;
	add.s64 	%rd48, %rd2, %rd44;
	ld.global.f32 	%f258, [%rd48];
	fma.rn.f32 	%f259, %f29, %f257, %f258;
	add.s64 	%rd49, %rd1, %rd46;
	st.global.f32 	[%rd49], %f259;
	ld.global.f32 	%f260, [%rd45+4];
	ld.global.f32 	%f261, [%rd47+4];
	sub.f32 	%f262, %f261, %f15;
	mul.f32 	%f263, %f260, %f262;
	ld.global.f32 	%f264, [%rd48+4];
	fma.rn.f32 	%f265, %f29, %f263, %f264;
	st.global.f32 	[%rd49+4], %f265;
	add.s32 	%r89, %r89, 2;
$L__BB56_37:
	and.b32  	%r70, %r56, 1;
	setp.eq.b32 	%p27, %r70, 1;
	not.pred 	%p28, %p27;
	@%p28 bra 	$L__BB56_39;
	mul.wide.u32 	%rd50, %r89, 4;
	add.s64 	%rd51, %rd4, %rd50;
	ld.global.f32 	%f266, [%rd51];
	add.s32 	%r71, %r89, %r2;
	mul.wide.s32 	%rd52, %r71, 4;
	add.s64 	%rd53, %rd3, %rd52;
	ld.global.f32 	%f267, [%rd53];
	sub.f32 	%f268, %f267, %f15;
	mul.f32 	%f269, %f266, %f268;
	add.s64 	%rd54, %rd2, %rd50;
	ld.global.f32 	%f270, [%rd54];
	fma.rn.f32 	%f271, %f29, %f269, %f270;
	add.s64 	%rd55, %rd1, %rd52;
	st.global.f32 	[%rd55], %f271;
$L__BB56_39:
	ret;

}
	// .globl	_Z17max_pool2d_kernelPKfPfiiiiiiiiii
.visible .entry _Z17max_pool2d_kernelPKfPfiiiiiiiiii(
	.param .u64 .ptr .align 1 _Z17max_pool2d_kernelPKfPfiiiiiiiiii_param_0,
	.param .u64 .ptr .align 1 _Z17max_pool2d_kernelPKfPfiiiiiiiiii_param_1,
	.param .u32 _Z17max_pool2d_kernelPKfPfiiiiiiiiii_param_2,
	.param .u32 _Z17max_pool2d_kernelPKfPfiiiiiiiiii_param_3,
	.param .u32 _Z17max_pool2d_kernelPKfPfiiiiiiiiii_param_4,
	.param .u32 _Z17max_pool2d_kernelPKfPfiiiiiiiiii_param_5,
	.param .u32 _Z17max_pool2d_kernelPKfPfiiiiiiiiii_param_6,
	.param .u32 _Z17max_pool2d_kernelPKfPfiiiiiiiiii_param_7,
	.param .u32 _Z17max_pool2d_kernelPKfPfiiiiiiiiii_param_8,
	.param .u32 _Z17max_pool2d_kernelPKfPfiiiiiiiiii_param_9,
	.param .u32 _Z17max_pool2d_kernelPKfPfiiiiiiiiii_param_10,
	.param .u32 _Z17max_pool2d_kernelPKfPfiiiiiiiiii_param_11
)
{
	.reg .pred 	%p<45>;
	.reg .b32 	%r<65>;
	.reg .b32 	%f<88>;
	.reg .b64 	%rd<16>;

	ld.param.u64 	%rd5, [_Z17max_pool2d_kernelPKfPfiiiiiiiiii_param_0];
	ld.param.u64 	%rd4, [_Z17max_pool2d_kernelPKfPfiiiiiiiiii_param_1];
	ld.param.u32 	%r32, [_Z17max_pool2d_kernelPKfPfiiiiiiiiii_param_2];
	ld.param.u32 	%r23, [_Z17max_pool2d_kernelPKfPfiiiiiiiiii_param_3];
	ld.param.u32 	%r24, [_Z17max_pool2d_kernelPKfPfiiiiiiiiii_param_4];
	ld.param.u32 	%r25, [_Z17max_pool2d_kernelPKfPfiiiiiiiiii_param_5];
	ld.param.u32 	%r26, [_Z17max_pool2d_kernelPKfPfiiiiiiiiii_param_6];
	ld.param.u32 	%r27, [_Z17max_pool2d_kernelPKfPfiiiiiiiiii_param_7];
	ld.param.u32 	%r28, [_Z17max_pool2d_kernelPKfPfiiiiiiiiii_param_8];
	ld.param.u32 	%r29, [_Z17max_pool2d_kernelPKfPfiiiiiiiiii_param_9];
	ld.param.u32 	%r30, [_Z17max_pool2d_kernelPKfPfiiiiiiiiii_param_10];
	ld.param.u32 	%r31, [_Z17max_pool2d_kernelPKfPfiiiiiiiiii_param_11];
	cvta.to.global.u64 	%rd1, %rd5;
	mov.u32 	%r33, %ctaid.x;
	mov.u32 	%r34, %ntid.x;
	mov.u32 	%r35, %tid.x;
	mad.lo.s32 	%r1, %r33, %r34, %r35;
	mul.lo.s32 	%r36, %r23, %r32;
	mul.lo.s32 	%r37, %r36, %r26;
	mul.lo.s32 	%r38, %r37, %r27;
	setp.ge.s32 	%p1, %r1, %r38;
	mov.f32 	%f86, 0fFF7FFFFF;
	@%p1 bra 	$L__BB57_19;
	setp.lt.s32 	%p2, %r28, 1;
	@%p2 bra 	$L__BB57_18;
	mul.lo.s32 	%r39, %r26, %r23;
	mul.lo.s32 	%r40, %r39, %r27;
	div.s32 	%r41, %r1, %r40;
	mul.lo.s32 	%r42, %r41, %r40;
	sub.s32 	%r43, %r1, %r42;
	mul.lo.s32 	%r44, %r27, %r26;
	div.s32 	%r45, %r43, %r44;
	mul.lo.s32 	%r46, %r45, %r44;
	sub.s32 	%r47, %r43, %r46;
	setp.lt.s32 	%p3, %r29, 1;
	div.s32 	%r48, %r47, %r27;
	mul.lo.s32 	%r49, %r48, %r27;
	sub.s32 	%r50, %r47, %r49;
	mul.lo.s32 	%r2, %r50, %r31;
	mad.lo.s32 	%r51, %r41, %r23, %r45;
	mul.lo.s32 	%r52, %r51, %r24;
	mad.lo.s32 	%r3, %r48, %r30, %r52;
	@%p3 bra 	$L__BB57_18;
	and.b32  	%r4, %r29, 15;
	add.s32 	%r5, %r4, -1;
	and.b32  	%r6, %r29, 7;
	add.s32 	%r7, %r6, -1;
	and.b32  	%r8, %r29, 2147483632;
	and.b32  	%r9, %r29, 3;
	neg.s32 	%r10, %r8;
	add.s64 	%rd2, %rd1, 32;
	mov.f32 	%f86, 0fFF7FFFFF;
	mov.b32 	%r59, 0;
$L__BB57_4:
	setp.lt.u32 	%p4, %r29, 16;
	add.s32 	%r55, %r59, %r3;
	mad.lo.s32 	%r12, %r55, %r25, %r2;
	mov.b32 	%r63, 0;
	mov.u32 	%r60, %r12;
	mov.u32 	%r61, %r10;
	@%p4 bra 	$L__BB57_6;
$L__BB57_5:
	.pragma "nounroll";
	mul.wide.s32 	%rd6, %r60, 4;
	add.s64 	%rd7, %rd2, %rd6;
	ld.global.f32 	%f21, [%rd7+-32];
	setp.gt.f32 	%p5, %f21, %f86;
	selp.f32 	%f22, %f21, %f86, %p5;
	ld.global.f32 	%f23, [%rd7+-28];
	setp.gt.f32 	%p6, %f23, %f22;
	selp.f32 	%f24, %f23, %f22, %p6;
	ld.global.f32 	%f25, [%rd7+-24];
	setp.gt.f32 	%p7, %f25, %f24;
	selp.f32 	%f26, %f25, %f24, %p7;
	ld.global.f32 	%f27, [%rd7+-20];
	setp.gt.f32 	%p8, %f27, %f26;
	selp.f32 	%f28, %f27, %f26, %p8;
	ld.global.f32 	%f29, [%rd7+-16];
	setp.gt.f32 	%p9, %f29, %f28;
	selp.f32 	%f30, %f29, %f28, %p9;
	ld.global.f32 	%f31, [%rd7+-12];
	setp.gt.f32 	%p10, %f31, %f30;
	selp.f32 	%f32, %f31, %f30, %p10;
	ld.global.f32 	%f33, [%rd7+-8];
	setp.gt.f32 	%p11, %f33, %f32;
	selp.f32 	%f34, %f33, %f32, %p11;
	ld.global.f32 	%f35, [%rd7+-4];
	setp.gt.f32 	%p12, %f35, %f34;
	selp.f32 	%f36, %f35, %f34, %p12;
	ld.global.f32 	%f37, [%rd7];
	setp.gt.f32 	%p13, %f37, %f36;
	selp.f32 	%f38, %f37, %f36, %p13;
	ld.global.f32 	%f39, [%rd7+4];
	setp.gt.f32 	%p14, %f39, %f38;
	selp.f32 	%f40, %f39, %f38, %p14;
	ld.global.f32 	%f41, [%rd7+8];
	setp.gt.f32 	%p15, %f41, %f40;
	selp.f32 	%f42, %f41, %f40, %p15;
	ld.global.f32 	%f43, [%rd7+12];
	setp.gt.f32 	%p16, %f43, %f42;
	selp.f32 	%f44, %f43, %f42, %p16;
	ld.global.f32 	%f45, [%rd7+16];
	setp.gt.f32 	%p17, %f45, %f44;
	selp.f32 	%f46, %f45, %f44, %p17;
	ld.global.f32 	%f47, [%rd7+20];
	setp.gt.f32 	%p18, %f47, %f46;
	selp.f32 	%f48, %f47, %f46, %p18;
	ld.global.f32 	%f49, [%rd7+24];
	setp.gt.f32 	%p19, %f49, %f48;
	selp.f32 	%f50, %f49, %f48, %p19;
	ld.global.f32 	%f51, [%rd7+28];
	setp.gt.f32 	%p20, %f51, %f50;
	selp.f32 	%f86, %f51, %f50, %p20;
	add.s32 	%r61, %r61, 16;
	add.s32 	%r60, %r60, 16;
	setp.eq.s32 	%p21, %r61, 0;
	mov.u32 	%r63, %r8;
	@%p21 bra 	$L__BB57_6;
	bra.uni 	$L__BB57_5;
$L__BB57_6:
	setp.eq.s32 	%p22, %r4, 0;
	@%p22 bra 	$L__BB57_17;
	setp.lt.u32 	%p23, %r5, 7;
	@%p23 bra 	$L__BB57_9;
	add.s32 	%r56, %r12, %r63;
	mul.wide.s32 	%rd8, %r56, 4;
	add.s64 	%rd9, %rd1, %rd8;
	ld.global.f32 	%f53, [%rd9];
	setp.gt.f32 	%p24, %f53, %f86;
	selp.f32 	%f54, %f53, %f86, %p24;
	ld.global.f32 	%f55, [%rd9+4];
	setp.gt.f32 	%p25, %f55, %f54;
	selp.f32 	%f56, %f55, %f54, %p25;
	ld.global.f32 	%f57, [%rd9+8];
	setp.gt.f32 	%p26, %f57, %f56;
	selp.f32 	%f58, %f57, %f56, %p26;
	ld.global.f32 	%f59, [%rd9+12];
	setp.gt.f32 	%p27, %f59, %f58;
	selp.f32 	%f60, %f59, %f58, %p27;
	ld.global.f32 	%f61, [%rd9+16];
	setp.gt.f32 	%p28, %f61, %f60;
	selp.f32 	%f62, %f61, %f60, %p28;
	ld.global.f32 	%f63, [%rd9+20];
	setp.gt.f32 	%p29, %f63, %f62;
	selp.f32 	%f64, %f63, %f62, %p29;
	ld.global.f32 	%f65, [%rd9+24];
	setp.gt.f32 	%p30, %f65, %f64;
	selp.f32 	%f66, %f65, %f64, %p30;
	ld.global.f32 	%f67, [%rd9+28];
	setp.gt.f32 	%p31, %f67, %f66;
	selp.f32 	%f86, %f67, %f66, %p31;
	add.s32 	%r63, %r63, 8;
$L__BB57_9:
	setp.eq.s32 	%p32, %r6, 0;
	@%p32 bra 	$L__BB57_17;
	setp.lt.u32 	%p33, %r7, 3;
	@%p33 bra 	$L__BB57_12;
	add.s32 	%r57, %r12, %r63;
	mul.wide.s32 	%rd10, %r57, 4;
	add.s64 	%rd11, %rd1, %rd10;
	ld.global.f32 	%f69, [%rd11];
	setp.gt.f32 	%p34, %f69, %f86;
	selp.f32 	%f70, %f69, %f86, %p34;
	ld.global.f32 	%f71, [%rd11+4];
	setp.gt.f32 	%p35, %f71, %f70;
	selp.f32 	%f72, %f71, %f70, %p35;
	ld.global.f32 	%f73, [%rd11+8];
	setp.gt.f32 	%p36, %f73, %f72;
	selp.f32 	%f74, %f73, %f72, %p36;
	ld.global.f32 	%f75, [%rd11+12];
	setp.gt.f32 	%p37, %f75, %f74;
	selp.f32 	%f86, %f75, %f74, %p37;
	add.s32 	%r63, %r63, 4;
$L__BB57_12:
	setp.eq.s32 	%p38, %r9, 0;
	@%p38 bra 	$L__BB57_17;
	setp.eq.s32 	%p39, %r9, 1;
	add.s32 	%r58, %r12, %r63;
	mul.wide.s32 	%rd12, %r58, 4;
	add.s64 	%rd3, %rd1, %rd12;
	ld.global.f32 	%f76, [%rd3];
	setp.gt.f32 	%p40, %f76, %f86;
	selp.f32 	%f86, %f76, %f86, %p40;
	@%p39 bra 	$L__BB57_17;
	setp.eq.s32 	%p41, %r9, 2;
	ld.global.f32 	%f77, [%rd3+4];
	setp.gt.f32 	%p42, %f77, %f86;
	selp.f32 	%f86, %f77, %f86, %p42;
	@%p41 bra 	$L__BB57_17;
	ld.global.f32 	%f14, [%rd3+8];
	setp.leu.f32 	%p43, %f14, %f86;
	@%p43 bra 	$L__BB57_17;
	mov.f32 	%f86, %f14;
$L__BB57_17:
	add.s32 	%r59, %r59, 1;
	setp.ne.s32 	%p44, %r59, %r28;
	@%p44 bra 	$L__BB57_4;
$L__BB57_18:
	cvta.to.global.u64 	%rd13, %rd4;
	mul.wide.s32 	%rd14, %r1, 4;
	add.s64 	%rd15, %rd13, %rd14;
	st.global.f32 	[%rd15], %f86;
$L__BB57_19:
	ret;

}
	// .globl	_Z17avg_pool2d_kernelPKfPfiiiiiiiiii
.visible .entry _Z17avg_pool2d_kernelPKfPfiiiiiiiiii(
	.param .u64 .ptr .align 1 _Z17avg_pool2d_kernelPKfPfiiiiiiiiii_param_0,
	.param .u64 .ptr .align 1 _Z17avg_pool2d_kernelPKfPfiiiiiiiiii_param_1,
	.param .u32 _Z17avg_pool2d_kernelPKfPfiiiiiiiiii_param_2,
	.param .u32 _Z17avg_pool2d_kernelPKfPfiiiiiiiiii_param_3,
	.param .u32 _Z17avg_pool2d_kernelPKfPfiiiiiiiiii_param_4,
	.param .u32 _Z17avg_pool2d_kernelPKfPfiiiiiiiiii_param_5,
	.param .u32 _Z17avg_pool2d_kernelPKfPfiiiiiiiiii_param_6,
	.param .u32 _Z17avg_pool2d_kernelPKfPfiiiiiiiiii_param_7,
	.param .u32 _Z17avg_pool2d_kernelPKfPfiiiiiiiiii_param_8,
	.param .u32 _Z17avg_pool2d_kernelPKfPfiiiiiiiiii_param_9,
	.param .u32 _Z17avg_pool2d_kernelPKfPfiiiiiiiiii_param_10,
	.param .u32 _Z17avg_pool2d_kernelPKfPfiiiiiiiiii_param_11
)
{
	.reg .pred 	%p<14>;
	.reg .b32 	%r<66>;
	.reg .b32 	%f<91>;
	.reg .b64 	%rd<16>;

	ld.param.u64 	%rd5, [_Z17avg_pool2d_kernelPKfPfiiiiiiiiii_param_0];
	ld.param.u64 	%rd4, [_Z17avg_pool2d_kernelPKfPfiiiiiiiiii_param_1];
	ld.param.u32 	%r32, [_Z17avg_pool2d_kernelPKfPfiiiiiiiiii_param_2];
	ld.param.u32 	%r23, [_Z17avg_pool2d_kernelPKfPfiiiiiiiiii_param_3];
	ld.param.u32 	%r24, [_Z17avg_pool2d_kernelPKfPfiiiiiiiiii_param_4];
	ld.param.u32 	%r25, [_Z17avg_pool2d_kernelPKfPfiiiiiiiiii_param_5];
	ld.param.u32 	%r26, [_Z17avg_pool2d_kernelPKfPfiiiiiiiiii_param_6];
	ld.param.u32 	%r27, [_Z17avg_pool2d_kernelPKfPfiiiiiiiiii_param_7];
	ld.param.u32 	%r28, [_Z17avg_pool2d_kernelPKfPfiiiiiiiiii_param_8];
	ld.param.u32 	%r29, [_Z17avg_pool2d_kernelPKfPfiiiiiiiiii_param_9];
	ld.param.u32 	%r30, [_Z17avg_pool2d_kernelPKfPfiiiiiiiiii_param_10];
	ld.param.u32 	%r31, [_Z17avg_pool2d_kernelPKfPfiiiiiiiiii_param_11];
	cvta.to.global.u64 	%rd1, %rd5;
	mov.u32 	%r33, %ctaid.x;
	mov.u32 	%r34, %ntid.x;
	mov.u32 	%r35, %tid.x;
	mad.lo.s32 	%r1, %r33, %r34, %r35;
	mul.lo.s32 	%r36, %r23, %r32;
	mul.lo.s32 	%r37, %r36, %r26;
	mul.lo.s32 	%r38, %r37, %r27;
	setp.ge.s32 	%p1, %r1, %r38;
	mov.f32 	%f89, 0f00000000;
	@%p1 bra 	$L__BB58_18;
	setp.lt.s32 	%p2, %r28, 1;
	@%p2 bra 	$L__BB58_17;
	mul.lo.s32 	%r39, %r26, %r23;
	mul.lo.s32 	%r40, %r39, %r27;
	div.s32 	%r41, %r1, %r40;
	mul.lo.s32 	%r42, %r41, %r40;
	sub.s32 	%r43, %r1, %r42;
	mul.lo.s32 	%r44, %r27, %r26;
	div.s32 	%r45, %r43, %r44;
	mul.lo.s32 	%r46, %r45, %r44;
	sub.s32 	%r47, %r43, %r46;
	setp.lt.s32 	%p3, %r29, 1;
	div.s32 	%r48, %r47, %r27;
	mul.lo.s32 	%r49, %r48, %r27;
	sub.s32 	%r50, %r47, %r49;
	mul.lo.s32 	%r2, %r50, %r31;
	mad.lo.s32 	%r51, %r41, %r23, %r45;
	mul.lo.s32 	%r52, %r51, %r24;
	mad.lo.s32 	%r3, %r48, %r30, %r52;
	@%p3 bra 	$L__BB58_17;
	and.b32  	%r4, %r29, 15;
	add.s32 	%r5, %r4, -1;
	and.b32  	%r6, %r29, 7;
	add.s32 	%r7, %r6, -1;
	and.b32  	%r8, %r29, 2147483632;
	and.b32  	%r9, %r29, 3;
	neg.s32 	%r10, %r8;
	add.s64 	%rd2, %rd1, 32;
	mov.f32 	%f89, 0f00000000;
	mov.b32 	%r60, 0;
$L__BB58_4:
	setp.lt.u32 	%p4, %r29, 16;
	add.s32 	%r55, %r60, %r3;
	mad.lo.s32 	%r12, %r55, %r25, %r2;
	mov.b32 	%r64, 0;
	mov.u32 	%r61, %r12;
	mov.u32 	%r62, %r10;
	@%p4 bra 	$L__BB58_6;
$L__BB58_5:
	.pragma "nounroll";
	mul.wide.s32 	%rd6, %r61, 4;
	add.s64 	%rd7, %rd2, %rd6;
	ld.global.f32 	%f21, [%rd7+-32];
	add.f32 	%f22, %f89, %f21;
	ld.global.f32 	%f23, [%rd7+-28];
	add.f32 	%f24, %f22, %f23;
	ld.global.f32 	%f25, [%rd7+-24];
	add.f32 	%f26, %f24, %f25;
	ld.global.f32 	%f27, [%rd7+-20];
	add.f32 	%f28, %f26, %f27;
	ld.global.f32 	%f29, [%rd7+-16];
	add.f32 	%f30, %f28, %f29;
	ld.global.f32 	%f31, [%rd7+-12];
	add.f32 	%f32, %f30, %f31;
	ld.global.f32 	%f33, [%rd7+-8];
	add.f32 	%f34, %f32, %f33;
	ld.global.f32 	%f35, [%rd7+-4];
	add.f32 	%f36, %f34, %f35;
	ld.global.f32 	%f37, [%rd7];
	add.f32 	%f38, %f36, %f37;
	ld.global.f32 	%f39, [%rd7+4];
	add.f32 	%f40, %f38, %f39;
	ld.global.f32 	%f41, [%rd7+8];
	add.f32 	%f42, %f40, %f41;
	ld.global.f32 	%f43, [%rd7+12];
	add.f32 	%f44, %f42, %f43;
	ld.global.f32 	%f45, [%rd7+16];
	add.f32 	%f46, %f44, %f45;
	ld.global.f32 	%f47, [%rd7+20];
	add.f32 	%f48, %f46, %f47;
	ld.global.f32 	%f49, [%rd7+24];
	add.f32 	%f50, %f48, %f49;
	ld.global.f32 	%f51, [%rd7+28];
	add.f32 	%f89, %f50, %f51;
	add.s32 	%r62, %r62, 16;
	add.s32 	%r61, %r61, 16;
	setp.eq.s32 	%p5, %r62, 0;
	mov.u32 	%r64, %r8;
	@%p5 bra 	$L__BB58_6;
	bra.uni 	$L__BB58_5;
$L__BB58_6:
	setp.eq.s32 	%p6, %r4, 0;
	@%p6 bra 	$L__BB58_16;
	setp.lt.u32 	%p7, %r5, 7;
	@%p7 bra 	$L__BB58_9;
	add.s32 	%r56, %r12, %r64;
	mul.wide.s32 	%rd8, %r56, 4;
	add.s64 	%rd9, %rd1, %rd8;
	ld.global.f32 	%f53, [%rd9];
	add.f32 	%f54, %f89, %f53;
	ld.global.f32 	%f55, [%rd9+4];
	add.f32 	%f56, %f54, %f55;
	ld.global.f32 	%f57, [%rd9+8];
	add.f32 	%f58, %f56, %f57;
	ld.global.f32 	%f59, [%rd9+12];
	add.f32 	%f60, %f58, %f59;
	ld.global.f32 	%f61, [%rd9+16];
	add.f32 	%f62, %f60, %f61;
	ld.global.f32 	%f63, [%rd9+20];
	add.f32 	%f64, %f62, %f63;
	ld.global.f32 	%f65, [%rd9+24];
	add.f32 	%f66, %f64, %f65;
	ld.global.f32 	%f67, [%rd9+28];
	add.f32 	%f89, %f66, %f67;
	add.s32 	%r64, %r64, 8;
$L__BB58_9:
	setp.eq.s32 	%p8, %r6, 0;
	@%p8 bra 	$L__BB58_16;
	setp.lt.u32 	%p9, %r7, 3;
	@%p9 bra 	$L__BB58_12;
	add.s32 	%r57, %r12, %r64;
	mul.wide.s32 	%rd10, %r57, 4;
	add.s64 	%rd11, %rd1, %rd10;
	ld.global.f32 	%f69, [%rd11];
	add.f32 	%f70, %f89, %f69;
	ld.global.f32 	%f71, [%rd11+4];
	add.f32 	%f72, %f70, %f71;
	ld.global.f32 	%f73, [%rd11+8];
	add.f32 	%f74, %f72, %f73;
	ld.global.f32 	%f75, [%rd11+12];
	add.f32 	%f89, %f74, %f75;
	add.s32 	%r64, %r64, 4;
$L__BB58_12:
	setp.eq.s32 	%p10, %r9, 0;
	@%p10 bra 	$L__BB58_16;
	setp.eq.s32 	%p11, %r9, 1;
	add.s32 	%r58, %r12, %r64;
	mul.wide.s32 	%rd12, %r58, 4;
	add.s64 	%rd3, %rd1, %rd12;
	ld.global.f32 	%f76, [%rd3];
	add.f32 	%f89, %f89, %f76;
	@%p11 bra 	$L__BB58_16;
	setp.eq.s32 	%p12, %r9, 2;
	ld.global.f32 	%f77, [%rd3+4];
	add.f32 	%f89, %f89, %f77;
	@%p12 bra 	$L__BB58_16;
	ld.global.f32 	%f78, [%rd3+8];
	add.f32 	%f89, %f89, %f78;
$L__BB58_16:
	add.s32 	%r60, %r60, 1;
	setp.ne.s32 	%p13, %r60, %r28;
	@%p13 bra 	$L__BB58_4;
$L__BB58_17:
	mul.lo.s32 	%r59, %r29, %r28;
	cvt.rn.f32.s32 	%f79, %r59;
	div.rn.f32 	%f80, %f89, %f79;
	cvta.to.global.u64 	%rd13, %rd4;
	mul.wide.s32 	%rd14, %r1, 4;
	add.s64 	%rd15, %rd13, %rd14;
	st.global.f32 	[%rd15], %f80;
$L__BB58_18:
	ret;

}
	// .globl	_Z14dropout_kernelPKfPfiff
.visible .entry _Z14dropout_kernelPKfPfiff(
	.param .u64 .ptr .align 1 _Z14dropout_kernelPKfPfiff_param_0,
	.param .u64 .ptr .align 1 _Z14dropout_kernelPKfPfiff_param_1,
	.param .u32 _Z14dropout_kernelPKfPfiff_param_2,
	.param .f32 _Z14dropout_kernelPKfPfiff_param_3,
	.param .f32 _Z14dropout_kernelPKfPfiff_param_4
)
{
	.reg .pred 	%p<3>;
	.reg .b32 	%r<8>;
	.reg .b32 	%f<10>;
	.reg .b64 	%rd<9>;

	ld.param.u64 	%rd1, [_Z14dropout_kernelPKfPfiff_param_0];
	ld.param.u64 	%rd2, [_Z14dropout_kernelPKfPfiff_param_1];
	ld.param.u32 	%r2, [_Z14dropout_kernelPKfPfiff_param_2];
	ld.param.f32 	%f3, [_Z14dropout_kernelPKfPfiff_param_3];
	ld.param.f32 	%f4, [_Z14dropout_kernelPKfPfiff_param_4];
	mov.u32 	%r3, %ctaid.x;
	mov.u32 	%r4, %ntid.x;
	mov.u32 	%r5, %tid.x;
	mad.lo.s32 	%r1, %r3, %r4, %r5;
	setp.ge.s32 	%p1, %r1, %r2;
	@%p1 bra 	$L__BB59_4;
	mul.lo.s32 	%r6, %r1, -1640531535;
	shr.u32 	%r7, %r6, 16;
	cvt.rn.f32.u32 	%f6, %r7;
	mul.f32 	%f7, %f6, 0f37800000;
	setp.lt.f32 	%p2, %f7, %f3;
	mov.f32 	%f9, 0f00000000;
	@%p2 bra 	$L__BB59_3;
	cvta.to.global.u64 	%rd3, %rd1;
	mul.wide.s32 	%rd4, %r1, 4;
	add.s64 	%rd5, %rd3, %rd4;
	ld.global.f32 	%f8, [%rd5];
	mul.f32 	%f9, %f4, %f8;
$L__BB59_3:
	cvta.to.global.u64 	%rd6, %rd2;
	mul.wide.s32 	%rd7, %r1, 4;
	add.s64 	%rd8, %rd6, %rd7;
	st.global.f32 	[%rd8], %f9;
$L__BB59_4:
	ret;

}


// ===== COMPILED SASS (sm_100) =====

	.target	sm_100

	.elftype	@"ET_EXEC"


//--------------------- .note.nv.tkinfo           --------------------------
	.section	.note.nv.tkinfo,"",@"SHT_NOTE"
	.sectionflags	@"SHF_NOTE_NV_TKINFO"
	.tkinfo
        /*0018*/ 	.word	0x00000002
        /*0030*/ 	.string	""
        /*0030*/ 	.string	"ptxas"
        /*0030*/ 	.string	"Cuda compilation tools, release 13.0, V13.0.88"
        /*0030*/ 	.string	"Build cuda_13.0.r13.0/compiler.36424714_0"
        /*0030*/ 	.string	"-arch sm_100 -m 64 "



//--------------------- .note.nv.cuinfo           --------------------------
	.section	.note.nv.cuinfo,"",@"SHT_NOTE"
	.sectionflags	@"SHF_NOTE_NV_CUINFO"
        /*0018*/ 	.short	0x0002
        /*001a*/ 	.short	0x0064
        /*001c*/ 	.short	0x0082
	.zero		2


//--------------------- .nv.info                  --------------------------
	.section	.nv.info,"",@"SHT_CUDA_INFO"
	.align	4


	//----- nvinfo : EIATTR_REGCOUNT
	.align		4
        /*0000*/ 	.byte	0x04, 0x2f
        /*0002*/ 	.short	(.L_2 - .L_1)
	.align		4
.L_1:
        /*0004*/ 	.word	index@(_Z14one_hot_kernelPKxPfii)
        /*0008*/ 	.word	0x0000000a


	//----- nvinfo : EIATTR_FRAME_SIZE
	.align		4
.L_2:
        /*000c*/ 	.byte	0x04, 0x11
        /*000e*/ 	.short	(.L_4 - .L_3)
	.align		4
.L_3:
        /*0010*/ 	.word	index@(_Z14one_hot_kernelPKxPfii)
        /*0014*/ 	.word	0x00000000


	//----- nvinfo : EIATTR_REGCOUNT
	.align		4
.L_4:
        /*0018*/ 	.byte	0x04, 0x2f
        /*001a*/ 	.short	(.L_6 - .L_5)
	.align		4
.L_5:
        /*001c*/ 	.word	index@(_Z18scatter_add_kernelPKfPKxPfiii)
        /*0020*/ 	.word	0x0000000e


	//----- nvinfo : EIATTR_FRAME_SIZE
	.align		4
.L_6:
        /*0024*/ 	.byte	0x04, 0x11
        /*0026*/ 	.short	(.L_8 - .L_7)
	.align		4
.L_7:
        /*0028*/ 	.word	index@(_Z18scatter_add_kernelPKfPKxPfiii)
        /*002c*/ 	.word	0x00000000


	//----- nvinfo : EIATTR_REGCOUNT
	.align		4
.L_8:
        /*0030*/ 	.byte	0x04, 0x2f
        /*0032*/ 	.short	(.L_10 - .L_9)
	.align		4
.L_9:
        /*0034*/ 	.word	index@(_Z17add_scalar_kernelPKfPfif)
        /*0038*/ 	.word	0x0000000a


	//----- nvinfo : EIATTR_FRAME_SIZE
	.align		4
.L_10:
        /*003c*/ 	.byte	0x04, 0x11
        /*003e*/ 	.short	(.L_12 - .L_11)
	.align		4
.L_11:
        /*0040*/ 	.word	index@(_Z17add_scalar_kernelPKfPfif)
        /*0044*/ 	.word	0x00000000


	//----- nvinfo : EIATTR_REGCOUNT
	.align		4
.L_12:
        /*0048*/ 	.byte	0x04, 0x2f
        /*004a*/ 	.short	(.L_14 - .L_13)
	.align		4
.L_13:
        /*004c*/ 	.word	index@(_Z17mul_scalar_kernelPKfPfif)
        /*0050*/ 	.word	0x0000000a


	//----- nvinfo : EIATTR_FRAME_SIZE
	.align		4
.L_14:
        /*0054*/ 	.byte	0x04, 0x11
        /*0056*/ 	.short	(.L_16 - .L_15)
	.align		4
.L_15:
        /*0058*/ 	.word	index@(_Z17mul_scalar_kernelPKfPfif)
        /*005c*/ 	.word	0x00000000


	//----- nvinfo : EIATTR_REGCOUNT
	.align		4
.L_16:
        /*0060*/ 	.byte	0x04, 0x2f
        /*0062*/ 	.short	(.L_18 - .L_17)
	.align		4
.L_17:
        /*0064*/ 	.word	index@(_Z17div_scalar_kernelPKfPfif)
        /*0068*/ 	.word	0x00000010


	//----- nvinfo : EIATTR_FRAME_SIZE
	.align		4
.L_18:
        /*006c*/ 	.byte	0x04, 0x11
        /*006e*/ 	.short	(.L_20 - .L_19)
	.align		4
.L_19:
        /*0070*/ 	.word	index@($__internal_8_$__cuda_sm3x_div_rn_noftz_f32_slowpath)
        /*0074*/ 	.word	0x00000000


	//----- nvinfo : EIATTR_FRAME_SIZE
	.align		4
.L_20:
        /*0078*/ 	.byte	0x04, 0x11
        /*007a*/ 	.short	(.L_22 - .L_21)
	.align		4
.L_21:
        /*007c*/ 	.word	index@(_Z17div_scalar_kernelPKfPfif)
        /*0080*/ 	.word	0x00000000


	//----- nvinfo : EIATTR_REGCOUNT
	.align		4
.L_22:
        /*0084*/ 	.byte	0x04, 0x2f
        /*0086*/ 	.short	(.L_24 - .L_23)
	.align		4
.L_23:
        /*0088*/ 	.word	index@(_Z17pow_scalar_kernelPKfPfif)
        /*008c*/ 	.word	0x0000000f


	//----- nvinfo : EIATTR_FRAME_SIZE
	.align		4
.L_24:
        /*0090*/ 	.byte	0x04, 0x11
        /*0092*/ 	.short	(.L_26 - .L_25)
	.align		4
.L_25:
        /*0094*/ 	.word	index@(_Z17pow_scalar_kernelPKfPfif)
        /*0098*/ 	.word	0x00000000


	//----- nvinfo : EIATTR_REGCOUNT
	.align		4
.L_26:
        /*009c*/ 	.byte	0x04, 0x2f
        /*009e*/ 	.short	(.L_28 - .L_27)
	.align		4
.L_27:
        /*00a0*/ 	.word	index@(_Z12clamp_kernelPKfPfiff)
        /*00a4*/ 	.word	0x0000000a


	//----- nvinfo : EIATTR_FRAME_SIZE
	.align		4
.L_28:
        /*00a8*/ 	.byte	0x04, 0x11
        /*00aa*/ 	.short	(.L_30 - .L_29)
	.align		4
.L_29:
        /*00ac*/ 	.word	index@(_Z12clamp_kernelPKfPfiff)
        /*00b0*/ 	.word	0x00000000


	//----- nvinfo : EIATTR_REGCOUNT
	.align		4
.L_30:
        /*00b4*/ 	.byte	0x04, 0x2f
        /*00b6*/ 	.short	(.L_32 - .L_31)
	.align		4
.L_31:
        /*00b8*/ 	.word	index@(_Z10add_kernelPKfS0_Pfi)
        /*00bc*/ 	.word	0x0000000c


	//----- nvinfo : EIATTR_FRAME_SIZE
	.align		4
.L_32:
        /*00c0*/ 	.byte	0x04, 0x11
        /*00c2*/ 	.short	(.L_34 - .L_33)
	.align		4
.L_33:
        /*00c4*/ 	.word	index@(_Z10add_kernelPKfS0_Pfi)
        /*00c8*/ 	.word	0x00000000


	//----- nvinfo : EIATTR_REGCOUNT
	.align		4
.L_34:
        /*00cc*/ 	.byte	0x04, 0x2f
        /*00ce*/ 	.short	(.L_36 - .L_35)
	.align		4
.L_35:
        /*00d0*/ 	.word	index@(_Z10sub_kernelPKfS0_Pfi)
        /*00d4*/ 	.word	0x0000000c


	//----- nvinfo : EIATTR_FRAME_SIZE
	.align		4
.L_36:
        /*00d8*/ 	.byte	0x04, 0x11
        /*00da*/ 	.short	(.L_38 - .L_37)
	.align		4
.L_37:
        /*00dc*/ 	.word	index@(_Z10sub_kernelPKfS0_Pfi)
        /*00e0*/ 	.word	0x00000000


	//----- nvinfo : EIATTR_REGCOUNT
	.align		4
.L_38:
        /*00e4*/ 	.byte	0x04, 0x2f
        /*00e6*/ 	.short	(.L_40 - .L_39)
	.align		4
.L_39:
        /*00e8*/ 	.word	index@(_Z10mul_kernelPKfS0_Pfi)
        /*00ec*/ 	.word	0x0000000c


	//----- nvinfo : EIATTR_FRAME_SIZE
	.align		4
.L_40:
        /*00f0*/ 	.byte	0x04, 0x11
        /*00f2*/ 	.short	(.L_42 - .L_41)
	.align		4
.L_41:
        /*00f4*/ 	.word	index@(_Z10mul_kernelPKfS0_Pfi)
        /*00f8*/ 	.word	0x00000000


	//----- nvinfo : EIATTR_REGCOUNT
	.align		4
.L_42:
        /*00fc*/ 	.byte	0x04, 0x2f
        /*00fe*/ 	.short	(.L_44 - .L_43)
	.align		4
.L_43:
        /*0100*/ 	.word	index@(_Z10div_kernelPKfS0_Pfi)
        /*0104*/ 	.word	0x00000010


	//----- nvinfo : EIATTR_FRAME_SIZE
	.align		4
.L_44:
        /*0108*/ 	.byte	0x04, 0x11
        /*010a*/ 	.short	(.L_46 - .L_45)
	.align		4
.L_45:
        /*010c*/ 	.word	index@($__internal_7_$__cuda_sm3x_div_rn_noftz_f32_slowpath)
        /*0110*/ 	.word	0x00000000


	//----- nvinfo : EIATTR_FRAME_SIZE
	.align		4
.L_46:
        /*0114*/ 	.byte	0x04, 0x11
        /*0116*/ 	.short	(.L_48 - .L_47)
	.align		4
.L_47:
        /*0118*/ 	.word	index@(_Z10div_kernelPKfS0_Pfi)
        /*011c*/ 	.word	0x00000000


	//----- nvinfo : EIATTR_REGCOUNT
	.align		4
.L_48:
        /*0120*/ 	.byte	0x04, 0x2f
        /*0122*/ 	.short	(.L_50 - .L_49)
	.align		4
.L_49:
        /*0124*/ 	.word	index@(_Z10pow_kernelPKfS0_Pfi)
        /*0128*/ 	.word	0x0000000e


	//----- nvinfo : EIATTR_FRAME_SIZE
	.align		4
.L_50:
        /*012c*/ 	.byte	0x04, 0x11
        /*012e*/ 	.short	(.L_52 - .L_51)
	.align		4
.L_51:
        /*0130*/ 	.word	index@(_Z10pow_kernelPKfS0_Pfi)
        /*0134*/ 	.word	0x00000000


	//----- nvinfo : EIATTR_REGCOUNT
	.align		4
.L_52:
        /*0138*/ 	.byte	0x04, 0x2f
        /*013a*/ 	.short	(.L_54 - .L_53)
	.align		4
.L_53:
        /*013c*/ 	.word	index@(_Z10rem_kernelPKfS0_Pfi)
        /*0140*/ 	.word	0x0000000d


	//----- nvinfo : EIATTR_FRAME_SIZE
	.align		4
.L_54:
        /*0144*/ 	.byte	0x04, 0x11
        /*0146*/ 	.short	(.L_56 - .L_55)
	.align		4
.L_55:
        /*0148*/ 	.word	index@(_Z10rem_kernelPKfS0_Pfi)
        /*014c*/ 	.word	0x00000000


	//----- nvinfo : EIATTR_REGCOUNT
	.align		4
.L_56:
        /*0150*/ 	.byte	0x04, 0x2f
        /*0152*/ 	.short	(.L_58 - .L_57)
	.align		4
.L_57:
        /*0154*/ 	.word	index@(_Z9eq_kernelPKfS0_Pfi)
        /*0158*/ 	.word	0x0000000c


	//----- nvinfo : EIATTR_FRAME_SIZE
	.align		4
.L_58:
        /*015c*/ 	.byte	0x04, 0x11
        /*015e*/ 	.short	(.L_60 - .L_59)
	.align		4
.L_59:
        /*0160*/ 	.word	index@(_Z9eq_kernelPKfS0_Pfi)
        /*0164*/ 	.word	0x00000000


	//----- nvinfo : EIATTR_REGCOUNT
	.align		4
.L_60:
        /*0168*/ 	.byte	0x04, 0x2f
        /*016a*/ 	.short	(.L_62 - .L_61)
	.align		4
.L_61:
        /*016c*/ 	.word	index@(_Z9ne_kernelPKfS0_Pfi)
        /*0170*/ 	.word	0x0000000c


	//----- nvinfo : EIATTR_FRAME_SIZE
	.align		4
.L_62:
        /*0174*/ 	.byte	0x04, 0x11
        /*0176*/ 	.short	(.L_64 - .L_63)
	.align		4
.L_63:
        /*0178*/ 	.word	index@(_Z9ne_kernelPKfS0_Pfi)
        /*017c*/ 	.word	0x00000000


	//----- nvinfo : EIATTR_REGCOUNT
	.align		4
.L_64:
        /*0180*/ 	.byte	0x04, 0x2f
        /*0182*/ 	.short	(.L_66 - .L_65)
	.align		4
.L_65:
        /*0184*/ 	.word	index@(_Z9lt_kernelPKfS0_Pfi)
        /*0188*/ 	.word	0x0000000c


	//----- nvinfo : EIATTR_FRAME_SIZE
	.align		4
.L_66:
        /*018c*/ 	.byte	0x04, 0x11
        /*018e*/ 	.short	(.L_68 - .L_67)
	.align		4
.L_67:
        /*0190*/ 	.word	index@(_Z9lt_kernelPKfS0_Pfi)
        /*0194*/ 	.word	0x00000000


	//----- nvinfo : EIATTR_REGCOUNT
	.align		4
.L_68:
        /*0198*/ 	.byte	0x04, 0x2f
        /*019a*/ 	.short	(.L_70 - .L_69)
	.align		4
.L_69:
        /*019c*/ 	.word	index@(_Z9le_kernelPKfS0_Pfi)
        /*01a0*/ 	.word	0x0000000c


	//----- nvinfo : EIATTR_FRAME_SIZE
	.align		4
.L_70:
        /*01a4*/ 	.byte	0x04, 0x11
        /*01a6*/ 	.short	(.L_72 - .L_71)
	.align		4
.L_71:
        /*01a8*/ 	.word	index@(_Z9le_kernelPKfS0_Pfi)
        /*01ac*/ 	.word	0x00000000


	//----- nvinfo : EIATTR_REGCOUNT
	.align		4
.L_72:
        /*01b0*/ 	.byte	0x04, 0x2f
        /*01b2*/ 	.short	(.L_74 - .L_73)
	.align		4
.L_73:
        /*01b4*/ 	.word	index@(_Z9gt_kernelPKfS0_Pfi)
        /*01b8*/ 	.word	0x0000000c


	//----- nvinfo : EIATTR_FRAME_SIZE
	.align		4
.L_74:
        /*01bc*/ 	.byte	0x04, 0x11
        /*01be*/ 	.short	(.L_76 - .L_75)
	.align		4
.L_75:
        /*01c0*/ 	.word	index@(_Z9gt_kernelPKfS0_Pfi)
        /*01c4*/ 	.word	0x00000000


	//----- nvinfo : EIATTR_REGCOUNT
	.align		4
.L_76:
        /*01c8*/ 	.byte	0x04, 0x2f
        /*01ca*/ 	.short	(.L_78 - .L_77)
	.align		4
.L_77:
        /*01cc*/ 	.word	index@(_Z9ge_kernelPKfS0_Pfi)
        /*01d0*/ 	.word	0x0000000c


	//----- nvinfo : EIATTR_FRAME_SIZE
	.align		4
.L_78:
        /*01d4*/ 	.byte	0x04, 0x11
        /*01d6*/ 	.short	(.L_80 - .L_79)
	.align		4
.L_79:
        /*01d8*/ 	.word	index@(_Z9ge_kernelPKfS0_Pfi)
        /*01dc*/ 	.word	0x00000000


	//----- nvinfo : EIATTR_REGCOUNT
	.align		4
.L_80:
        /*01e0*/ 	.byte	0x04, 0x2f
        /*01e2*/ 	.short	(.L_82 - .L_81)
	.align		4
.L_81:
        /*01e4*/ 	.word	index@(_Z10neg_kernelPKfPfi)
        /*01e8*/ 	.word	0x0000000a


	//----- nvinfo : EIATTR_FRAME_SIZE
	.align		4
.L_82:
        /*01ec*/ 	.byte	0x04, 0x11
        /*01ee*/ 	.short	(.L_84 - .L_83)
	.align		4
.L_83:
        /*01f0*/ 	.word	index@(_Z10neg_kernelPKfPfi)
        /*01f4*/ 	.word	0x00000000


	//----- nvinfo : EIATTR_REGCOUNT
	.align		4
.L_84:
        /*01f8*/ 	.byte	0x04, 0x2f
        /*01fa*/ 	.short	(.L_86 - .L_85)
	.align		4
.L_85:
        /*01fc*/ 	.word	index@(_Z10abs_kernelPKfPfi)
        /*0200*/ 	.word	0x0000000a


	//----- nvinfo : EIATTR_FRAME_SIZE
	.align		4
.L_86:
        /*0204*/ 	.byte	0x04, 0x11
        /*0206*/ 	.short	(.L_88 - .L_87)
	.align		4
.L_87:
        /*0208*/ 	.word	index@(_Z10abs_kernelPKfPfi)
        /*020c*/ 	.word	0x00000000


	//----- nvinfo : EIATTR_REGCOUNT
	.align		4
.L_88:
        /*0210*/ 	.byte	0x04, 0x2f
        /*0212*/ 	.short	(.L_90 - .L_89)
	.align		4
.L_89:
        /*0214*/ 	.word	index@(_Z10exp_kernelPKfPfi)
        /*0218*/ 	.word	0x0000000c


	//----- nvinfo : EIATTR_FRAME_SIZE
	.align		4
.L_90:
        /*021c*/ 	.byte	0x04, 0x11
        /*021e*/ 	.short	(.L_92 - .L_91)
	.align		4
.L_91:
        /*0220*/ 	.word	index@(_Z10exp_kernelPKfPfi)
        /*0224*/ 	.word	0x00000000


	//----- nvinfo : EIATTR_REGCOUNT
	.align		4
.L_92:
        /*0228*/ 	.byte	0x04, 0x2f
        /*022a*/ 	.short	(.L_94 - .L_93)
	.align		4
.L_93:
        /*022c*/ 	.word	index@(_Z10log_kernelPKfPfi)
        /*0230*/ 	.word	0x0000000c


	//----- nvinfo : EIATTR_FRAME_SIZE
	.align		4
.L_94:
        /*0234*/ 	.byte	0x04, 0x11
        /*0236*/ 	.short	(.L_96 - .L_95)
	.align		4
.L_95:
        /*0238*/ 	.word	index@(_Z10log_kernelPKfPfi)
        /*023c*/ 	.word	0x00000000


	//----- nvinfo : EIATTR_REGCOUNT
	.align		4
.L_96:
        /*0240*/ 	.byte	0x04, 0x2f
        /*0242*/ 	.short	(.L_98 - .L_97)
	.align		4
.L_97:
        /*0244*/ 	.word	index@(_Z11sqrt_kernelPKfPfi)
        /*0248*/ 	.word	0x0000000c


	//----- nvinfo : EIATTR_FRAME_SIZE
	.align		4
.L_98:
        /*024c*/ 	.byte	0x04, 0x11
        /*024e*/ 	.short	(.L_100 - .L_99)
	.align		4
.L_99:
        /*0250*/ 	.word	index@($__internal_6_$__cuda_sm20_sqrt_rn_f32_slowpath)
        /*0254*/ 	.word	0x00000000


	//----- nvinfo : EIATTR_FRAME_SIZE
	.align		4
.L_100:
        /*0258*/ 	.byte	0x04, 0x11
        /*025a*/ 	.short	(.L_102 - .L_101)
	.align		4
.L_101:
        /*025c*/ 	.word	index@(_Z11sqrt_kernelPKfPfi)
        /*0260*/ 	.word	0x00000000


	//----- nvinfo : EIATTR_REGCOUNT
	.align		4
.L_102:
        /*0264*/ 	.byte	0x04, 0x2f
        /*0266*/ 	.short	(.L_104 - .L_103)
	.align		4
.L_103:
        /*0268*/ 	.word	index@(_Z11relu_kernelPKfPfi)
        /*026c*/ 	.word	0x0000000a


	//----- nvinfo : EIATTR_FRAME_SIZE
	.align		4
.L_104:
        /*0270*/ 	.byte	0x04, 0x11
        /*0272*/ 	.short	(.L_106 - .L_105)
	.align		4
.L_105:
        /*0274*/ 	.word	index@(_Z11relu_kernelPKfPfi)
        /*0278*/ 	.word	0x00000000


	//----- nvinfo : EIATTR_REGCOUNT
	.align		4
.L_106:
        /*027c*/ 	.byte	0x04, 0x2f
        /*027e*/ 	.short	(.L_108 - .L_107)
	.align		4
.L_107:
        /*0280*/ 	.word	index@(_Z15sigmoid_kernel2PKfPfi)
        /*0284*/ 	.word	0x0000000e


	//----- nvinfo : EIATTR_FRAME_SIZE
	.align		4
.L_108:
        /*0288*/ 	.byte	0x04, 0x11
        /*028a*/ 	.short	(.L_110 - .L_109)
	.align		4
.L_109:
        /*028c*/ 	.word	index@($__internal_5_$__cuda_sm20_rcp_rn_f32_slowpath)
        /*0290*/ 	.word	0x00000000


	//----- nvinfo : EIATTR_FRAME_SIZE
	.align		4
.L_110:
        /*0294*/ 	.byte	0x04, 0x11
        /*0296*/ 	.short	(.L_112 - .L_111)
	.align		4
.L_111:
        /*0298*/ 	.word	index@(_Z15sigmoid_kernel2PKfPfi)
        /*029c*/ 	.word	0x00000000


	//----- nvinfo : EIATTR_REGCOUNT
	.align		4
.L_112:
        /*02a0*/ 	.byte	0x04, 0x2f
        /*02a2*/ 	.short	(.L_114 - .L_113)
	.align		4
.L_113:
        /*02a4*/ 	.word	index@(_Z11tanh_kernelPKfPfi)
        /*02a8*/ 	.word	0x0000000e


	//----- nvinfo : EIATTR_FRAME_SIZE
	.align		4
.L_114:
        /*02ac*/ 	.byte	0x04, 0x11
        /*02ae*/ 	.short	(.L_116 - .L_115)
	.align		4
.L_115:
        /*02b0*/ 	.word	index@(_Z11tanh_kernelPKfPfi)
        /*02b4*/ 	.word	0x00000000


	//----- nvinfo : EIATTR_REGCOUNT
	.align		4
.L_116:
        /*02b8*/ 	.byte	0x04, 0x2f
        /*02ba*/ 	.short	(.L_118 - .L_117)
	.align		4
.L_117:
        /*02bc*/ 	.word	index@(_Z11gelu_kernelPKfPfi)
        /*02c0*/ 	.word	0x0000000e


	//----- nvinfo : EIATTR_FRAME_SIZE
	.align		4
.L_118:
        /*02c4*/ 	.byte	0x04, 0x11
        /*02c6*/ 	.short	(.L_120 - .L_119)
	.align		4
.L_119:
        /*02c8*/ 	.word	index@(_Z11gelu_kernelPKfPfi)
        /*02cc*/ 	.word	0x00000000


	//----- nvinfo : EIATTR_REGCOUNT
	.align		4
.L_120:
        /*02d0*/ 	.byte	0x04, 0x2f
        /*02d2*/ 	.short	(.L_122 - .L_121)
	.align		4
.L_121:
        /*02d4*/ 	.word	index@(_Z11silu_kernelPKfPfi)
        /*02d8*/ 	.word	0x00000010


	//----- nvinfo : EIATTR_FRAME_SIZE
	.align		4
.L_122:
        /*02dc*/ 	.byte	0x04, 0x11
        /*02de*/ 	.short	(.L_124 - .L_123)
	.align		4
.L_123:
        /*02e0*/ 	.word	index@($__internal_4_$__cuda_sm3x_div_rn_noftz_f32_slowpath)
        /*02e4*/ 	.word	0x00000000


	//----- nvinfo : EIATTR_FRAME_SIZE
	.align		4
.L_124:
        /*02e8*/ 	.byte	0x04, 0x11
        /*02ea*/ 	.short	(.L_126 - .L_125)
	.align		4
.L_125:
        /*02ec*/ 	.word	index@(_Z11silu_kernelPKfPfi)
        /*02f0*/ 	.word	0x00000000


	//----- nvinfo : EIATTR_REGCOUNT
	.align		4
.L_126:
        /*02f4*/ 	.byte	0x04, 0x2f
        /*02f6*/ 	.short	(.L_128 - .L_127)
	.align		4
.L_127:
        /*02f8*/ 	.word	index@(_Z10sin_kernelPKfPfi)
        /*02fc*/ 	.word	0x00000012


	//----- nvinfo : EIATTR_FRAME_SIZE
	.align		4
.L_128:
        /*0300*/ 	.byte	0x04, 0x11
        /*0302*/ 	.short	(.L_130 - .L_129)
	.align		4
.L_129:
        /*0304*/ 	.word	index@(_Z10sin_kernelPKfPfi)
        /*0308*/ 	.word	0x00000000


	//----- nvinfo : EIATTR_REGCOUNT
	.align		4
.L_130:
        /*030c*/ 	.byte	0x04, 0x2f
        /*030e*/ 	.short	(.L_132 - .L_131)
	.align		4
.L_131:
        /*0310*/ 	.word	index@(_Z10cos_kernelPKfPfi)
        /*0314*/ 	.word	0x00000012


	//----- nvinfo : EIATTR_FRAME_SIZE
	.align		4
.L_132:
        /*0318*/ 	.byte	0x04, 0x11
        /*031a*/ 	.short	(.L_134 - .L_133)
	.align		4
.L_133:
        /*031c*/ 	.word	index@(_Z10cos_kernelPKfPfi)
        /*0320*/ 	.word	0x00000000


	//----- nvinfo : EIATTR_REGCOUNT
	.align		4
.L_134:
        /*0324*/ 	.byte	0x04, 0x2f
        /*0326*/ 	.short	(.L_136 - .L_135)
	.align		4
.L_135:
        /*0328*/ 	.word	index@(_Z10tan_kernelPKfPfi)
        /*032c*/ 	.word	0x00000012


	//----- nvinfo : EIATTR_FRAME_SIZE
	.align		4
.L_136:
        /*0330*/ 	.byte	0x04, 0x11
        /*0332*/ 	.short	(.L_138 - .L_137)
	.align		4
.L_137:
        /*0334*/ 	.word	index@(_Z10tan_kernelPKfPfi)
        /*0338*/ 	.word	0x00000000


	//----- nvinfo : EIATTR_REGCOUNT
	.align		4
.L_138:
        /*033c*/ 	.byte	0x04, 0x2f
        /*033e*/ 	.short	(.L_140 - .L_139)
	.align		4
.L_139:
        /*0340*/ 	.word	index@(_Z12floor_kernelPKfPfi)
        /*0344*/ 	.word	0x0000000c


	//----- nvinfo : EIATTR_FRAME_SIZE
	.align		4
.L_140:
        /*0348*/ 	.byte	0x04, 0x11
        /*034a*/ 	.short	(.L_142 - .L_141)
	.align		4
.L_141:
        /*034c*/ 	.word	index@(_Z12floor_kernelPKfPfi)
        /*0350*/ 	.word	0x00000000


	//----- nvinfo : EIATTR_REGCOUNT
	.align		4
.L_142:
        /*0354*/ 	.byte	0x04, 0x2f
        /*0356*/ 	.short	(.L_144 - .L_143)
	.align		4
.L_143:
        /*0358*/ 	.word	index@(_Z11ceil_kernelPKfPfi)
        /*035c*/ 	.word	0x0000000c


	//----- nvinfo : EIATTR_FRAME_SIZE
	.align		4
.L_144:
        /*0360*/ 	.byte	0x04, 0x11
        /*0362*/ 	.short	(.L_146 - .L_145)
	.align		4
.L_145:
        /*0364*/ 	.word	index@(_Z11ceil_kernelPKfPfi)
        /*0368*/ 	.word	0x00000000


	//----- nvinfo : EIATTR_REGCOUNT
	.align		4
.L_146:
        /*036c*/ 	.byte	0x04, 0x2f
        /*036e*/ 	.short	(.L_148 - .L_147)
	.align		4
.L_147:
        /*0370*/ 	.word	index@(_Z12round_kernelPKfPfi)
        /*0374*/ 	.word	0x0000000c


	//----- nvinfo : EIATTR_FRAME_SIZE
	.align		4
.L_148:
        /*0378*/ 	.byte	0x04, 0x11
        /*037a*/ 	.short	(.L_150 - .L_149)
	.align		4
.L_149:
        /*037c*/ 	.word	index@(_Z12round_kernelPKfPfi)
        /*0380*/ 	.word	0x00000000


	//----- nvinfo : EIATTR_REGCOUNT
	.align		4
.L_150:
        /*0384*/ 	.byte	0x04, 0x2f
        /*0386*/ 	.short	(.L_152 - .L_151)
	.align		4
.L_151:
        /*0388*/ 	.word	index@(_Z14max_all_kernelPKfPfi)
        /*038c*/ 	.word	0x0000000a


	//----- nvinfo : EIATTR_FRAME_SIZE
	.align		4
.L_152:
        /*0390*/ 	.byte	0x04, 0x11
        /*0392*/ 	.short	(.L_154 - .L_153)
	.align		4
.L_153:
        /*0394*/ 	.word	index@(_Z14max_all_kernelPKfPfi)
        /*0398*/ 	.word	0x00000000


	//----- nvinfo : EIATTR_REGCOUNT
	.align		4
.L_154:
        /*039c*/ 	.byte	0x04, 0x2f
        /*039e*/ 	.short	(.L_156 - .L_155)
	.align		4
.L_155:
        /*03a0*/ 	.word	index@(_Z14min_all_kernelPKfPfi)
        /*03a4*/ 	.word	0x0000000a


	//----- nvinfo : EIATTR_FRAME_SIZE
	.align		4
.L_156:
        /*03a8*/ 	.byte	0x04, 0x11
        /*03aa*/ 	.short	(.L_158 - .L_157)
	.align		4
.L_157:
        /*03ac*/ 	.word	index@(_Z14min_all_kernelPKfPfi)
        /*03b0*/ 	.word	0x00000000


	//----- nvinfo : EIATTR_REGCOUNT
	.align		4
.L_158:
        /*03b4*/ 	.byte	0x04, 0x2f
        /*03b6*/ 	.short	(.L_160 - .L_159)
	.align		4
.L_159:
        /*03b8*/ 	.word	index@(_Z14sum_all_kernelPKfPfi)
        /*03bc*/ 	.word	0x0000000a


	//----- nvinfo : EIATTR_FRAME_SIZE
	.align		4
.L_160:
        /*03c0*/ 	.byte	0x04, 0x11
        /*03c2*/ 	.short	(.L_162 - .L_161)
	.align		4
.L_161:
        /*03c4*/ 	.word	index@(_Z14sum_all_kernelPKfPfi)
        /*03c8*/ 	.word	0x00000000


	//----- nvinfo : EIATTR_REGCOUNT
	.align		4
.L_162:
        /*03cc*/ 	.byte	0x04, 0x2f
        /*03ce*/ 	.short	(.L_164 - .L_163)
	.align		4
.L_163:
        /*03d0*/ 	.word	index@(_Z19matmul_naive_kernelPKfS0_Pfiiiii)
        /*03d4*/ 	.word	0x00000020


	//----- nvinfo : EIATTR_FRAME_SIZE
	.align		4
.L_164:
        /*03d8*/ 	.byte	0x04, 0x11
        /*03da*/ 	.short	(.L_166 - .L_165)
	.align		4
.L_165:
        /*03dc*/ 	.word	index@(_Z19matmul_naive_kernelPKfS0_Pfiiiii)
        /*03e0*/ 	.word	0x00000000


	//----- nvinfo : EIATTR_REGCOUNT
	.align		4
.L_166:
        /*03e4*/ 	.byte	0x04, 0x2f
        /*03e6*/ 	.short	(.L_168 - .L_167)
	.align		4
.L_167:
        /*03e8*/ 	.word	index@(_Z14softmax_kernelPKfPfiii)
        /*03ec*/ 	.word	0x00000020


	//----- nvinfo : EIATTR_FRAME_SIZE
	.align		4
.L_168:
        /*03f0*/ 	.byte	0x04, 0x11
        /*03f2*/ 	.short	(.L_170 - .L_169)
	.align		4
.L_169:
        /*03f4*/ 	.word	index@($__internal_3_$__cuda_sm20_rcp_rn_f32_slowpath)
        /*03f8*/ 	.word	0x00000000


	//----- nvinfo : EIATTR_FRAME_SIZE
	.align		4
.L_170:
        /*03fc*/ 	.byte	0x04, 0x11
        /*03fe*/ 	.short	(.L_172 - .L_171)
	.align		4
.L_171:
        /*0400*/ 	.word	index@(_Z14softmax_kernelPKfPfiii)
        /*0404*/ 	.word	0x00000000


	//----- nvinfo : EIATTR_REGCOUNT
	.align		4
.L_172:
        /*0408*/ 	.byte	0x04, 0x2f
        /*040a*/ 	.short	(.L_174 - .L_173)
	.align		4
.L_173:
        /*040c*/ 	.word	index@(_Z16embedding_kernelPKfPKxPfiii)
        /*0410*/ 	.word	0x0000000e


	//----- nvinfo : EIATTR_FRAME_SIZE
	.align		4
.L_174:
        /*0414*/ 	.byte	0x04, 0x11
        /*0416*/ 	.short	(.L_176 - .L_175)
	.align		4
.L_175:
        /*0418*/ 	.word	index@(_Z16embedding_kernelPKfPKxPfiii)
        /*041c*/ 	.word	0x00000000


	//----- nvinfo : EIATTR_REGCOUNT
	.align		4
.L_176:
        /*0420*/ 	.byte	0x04, 0x2f
        /*0422*/ 	.short	(.L_178 - .L_177)
	.align		4
.L_177:
        /*0424*/ 	.word	index@(_Z20cross_entropy_kernelPKfPKxPfii)
        /*0428*/ 	.word	0x00000020


	//----- nvinfo : EIATTR_FRAME_SIZE
	.align		4
.L_178:
        /*042c*/ 	.byte	0x04, 0x11
        /*042e*/ 	.short	(.L_180 - .L_179)
	.align		4
.L_179:
        /*0430*/ 	.word	index@(_Z20cross_entropy_kernelPKfPKxPfii)
        /*0434*/ 	.word	0x00000000


	//----- nvinfo : EIATTR_REGCOUNT
	.align		4
.L_180:
        /*0438*/ 	.byte	0x04, 0x2f
        /*043a*/ 	.short	(.L_182 - .L_181)
	.align		4
.L_181:
        /*043c*/ 	.word	index@(_Z11tril_kernelPKfPfiiii)
        /*0440*/ 	.word	0x0000000f


	//----- nvinfo : EIATTR_FRAME_SIZE
	.align		4
.L_182:
        /*0444*/ 	.byte	0x04, 0x11
        /*0446*/ 	.short	(.L_184 - .L_183)
	.align		4
.L_183:
        /*0448*/ 	.word	index@(_Z11tril_kernelPKfPfiiii)
        /*044c*/ 	.word	0x00000000


	//----- nvinfo : EIATTR_REGCOUNT
	.align		4
.L_184:
        /*0450*/ 	.byte	0x04, 0x2f
        /*0452*/ 	.short	(.L_186 - .L_185)
	.align		4
.L_185:
        /*0454*/ 	.word	index@(_Z17where_cond_kernelPKfS0_S0_Pfi)
        /*0458*/ 	.word	0x00000010


	//----- nvinfo : EIATTR_FRAME_SIZE
	.align		4
.L_186:
        /*045c*/ 	.byte	0x04, 0x11
        /*045e*/ 	.short	(.L_188 - .L_187)
	.align		4
.L_187:
        /*0460*/ 	.word	index@(_Z17where_cond_kernelPKfS0_S0_Pfi)
        /*0464*/ 	.word	0x00000000


	//----- nvinfo : EIATTR_REGCOUNT
	.align		4
.L_188:
        /*0468*/ 	.byte	0x04, 0x2f
        /*046a*/ 	.short	(.L_190 - .L_189)
	.align		4
.L_189:
        /*046c*/ 	.word	index@(_Z15rms_norm_kernelPKfPfiif)
        /*0470*/ 	.word	0x0000001f


	//----- nvinfo : EIATTR_FRAME_SIZE
	.align		4
.L_190:
        /*0474*/ 	.byte	0x04, 0x11
        /*0476*/ 	.short	(.L_192 - .L_191)
	.align		4
.L_191:
        /*0478*/ 	.word	index@($__internal_2_$__cuda_sm3x_div_rn_noftz_f32_slowpath)
        /*047c*/ 	.word	0x00000000


	//----- nvinfo : EIATTR_FRAME_SIZE
	.align		4
.L_192:
        /*0480*/ 	.byte	0x04, 0x11
        /*0482*/ 	.short	(.L_194 - .L_193)
	.align		4
.L_193:
        /*0484*/ 	.word	index@(_Z15rms_norm_kernelPKfPfiif)
        /*0488*/ 	.word	0x00000000


	//----- nvinfo : EIATTR_REGCOUNT
	.align		4
.L_194:
        /*048c*/ 	.byte	0x04, 0x2f
        /*048e*/ 	.short	(.L_196 - .L_195)
	.align		4
.L_195:
        /*0490*/ 	.word	index@(_Z18causal_mask_kernelPfi)
        /*0494*/ 	.word	0x0000000c


	//----- nvinfo : EIATTR_FRAME_SIZE
	.align		4
.L_196:
        /*0498*/ 	.byte	0x04, 0x11
        /*049a*/ 	.short	(.L_198 - .L_197)
	.align		4
.L_197:
        /*049c*/ 	.word	index@(_Z18causal_mask_kernelPfi)
        /*04a0*/ 	.word	0x00000000


	//----- nvinfo : EIATTR_REGCOUNT
	.align		4
.L_198:
        /*04a4*/ 	.byte	0x04, 0x2f
        /*04a6*/ 	.short	(.L_200 - .L_199)
	.align		4
.L_199:
        /*04a8*/ 	.word	index@(_Z19transpose_2d_kernelPKfPfii)
        /*04ac*/ 	.word	0x00000010


	//----- nvinfo : EIATTR_FRAME_SIZE
	.align		4
.L_200:
        /*04b0*/ 	.byte	0x04, 0x11
        /*04b2*/ 	.short	(.L_202 - .L_201)
	.align		4
.L_201:
        /*04b4*/ 	.word	index@(_Z19transpose_2d_kernelPKfPfii)
        /*04b8*/ 	.word	0x00000000


	//----- nvinfo : EIATTR_REGCOUNT
	.align		4
.L_202:
        /*04bc*/ 	.byte	0x04, 0x2f
        /*04be*/ 	.short	(.L_204 - .L_203)
	.align		4
.L_203:
        /*04c0*/ 	.word	index@(_Z20broadcast_add_kernelPKfS0_PfPKiS3_S3_ii)
        /*04c4*/ 	.word	0x00000020


	//----- nvinfo : EIATTR_FRAME_SIZE
	.align		4
.L_204:
        /*04c8*/ 	.byte	0x04, 0x11
        /*04ca*/ 	.short	(.L_206 - .L_205)
	.align		4
.L_205:
        /*04cc*/ 	.word	index@(_Z20broadcast_add_kernelPKfS0_PfPKiS3_S3_ii)
        /*04d0*/ 	.word	0x00000000


	//----- nvinfo : EIATTR_REGCOUNT
	.align		4
.L_206:
        /*04d4*/ 	.byte	0x04, 0x2f
        /*04d6*/ 	.short	(.L_208 - .L_207)
	.align		4
.L_207:
        /*04d8*/ 	.word	index@(_Z22reduce_axis_sum_kernelPKfPfiii)
        /*04dc*/ 	.word	0x00000020


	//----- nvinfo : EIATTR_FRAME_SIZE
	.align		4
.L_208:
        /*04e0*/ 	.byte	0x04, 0x11
        /*04e2*/ 	.short	(.L_210 - .L_209)
	.align		4
.L_209:
        /*04e4*/ 	.word	index@(_Z22reduce_axis_sum_kernelPKfPfiii)
        /*04e8*/ 	.word	0x00000000


	//----- nvinfo : EIATTR_REGCOUNT
	.align		4
.L_210:
        /*04ec*/ 	.byte	0x04, 0x2f
        /*04ee*/ 	.short	(.L_212 - .L_211)
	.align		4
.L_211:
        /*04f0*/ 	.word	index@(_Z22reduce_axis_max_kernelPKfPfiii)
        /*04f4*/ 	.word	0x00000020


	//----- nvinfo : EIATTR_FRAME_SIZE
	.align		4
.L_212:
        /*04f8*/ 	.byte	0x04, 0x11
        /*04fa*/ 	.short	(.L_214 - .L_213)
	.align		4
.L_213:
        /*04fc*/ 	.word	index@(_Z22reduce_axis_max_kernelPKfPfiii)
        /*0500*/ 	.word	0x00000000


	//----- nvinfo : EIATTR_REGCOUNT
	.align		4
.L_214:
        /*0504*/ 	.byte	0x04, 0x2f
        /*0506*/ 	.short	(.L_216 - .L_215)
	.align		4
.L_215:
        /*0508*/ 	.word	index@(_Z22reduce_axis_min_kernelPKfPfiii)
        /*050c*/ 	.word	0x00000020


	//----- nvinfo : EIATTR_FRAME_SIZE
	.align		4
.L_216:
        /*0510*/ 	.byte	0x04, 0x11
        /*0512*/ 	.short	(.L_218 - .L_217)
	.align		4
.L_217:
        /*0514*/ 	.word	index@(_Z22reduce_axis_min_kernelPKfPfiii)
        /*0518*/ 	.word	0x00000000


	//----- nvinfo : EIATTR_REGCOUNT
	.align		4
.L_218:
        /*051c*/ 	.byte	0x04, 0x2f
        /*051e*/ 	.short	(.L_220 - .L_219)
	.align		4
.L_219:
        /*0520*/ 	.word	index@(_Z13narrow_kernelPKfPfiiiii)
        /*0524*/ 	.word	0x00000010


	//----- nvinfo : EIATTR_FRAME_SIZE
	.align		4
.L_220:
        /*0528*/ 	.byte	0x04, 0x11
        /*052a*/ 	.short	(.L_222 - .L_221)
	.align		4
.L_221:
        /*052c*/ 	.word	index@(_Z13narrow_kernelPKfPfiiiii)
        /*0530*/ 	.word	0x00000000


	//----- nvinfo : EIATTR_REGCOUNT
	.align		4
.L_222:
        /*0534*/ 	.byte	0x04, 0x2f
        /*0536*/ 	.short	(.L_224 - .L_223)
	.align		4
.L_223:
        /*0538*/ 	.word	index@(_Z10cat_kernelPKfS0_Pfiiii)
        /*053c*/ 	.word	0x00000010


	//----- nvinfo : EIATTR_FRAME_SIZE
	.align		4
.L_224:
        /*0540*/ 	.byte	0x04, 0x11
        /*0542*/ 	.short	(.L_226 - .L_225)
	.align		4
.L_225:
        /*0544*/ 	.word	index@(_Z10cat_kernelPKfS0_Pfiiii)
        /*0548*/ 	.word	0x00000000


	//----- nvinfo : EIATTR_REGCOUNT
	.align		4
.L_226:
        /*054c*/ 	.byte	0x04, 0x2f
        /*054e*/ 	.short	(.L_228 - .L_227)
	.align		4
.L_227:
        /*0550*/ 	.word	index@(_Z19broadcast_to_kernelPKfPfPKiS3_ii)
        /*0554*/ 	.word	0x00000020


	//----- nvinfo : EIATTR_FRAME_SIZE
	.align		4
.L_228:
        /*0558*/ 	.byte	0x04, 0x11
        /*055a*/ 	.short	(.L_230 - .L_229)
	.align		4
.L_229:
        /*055c*/ 	.word	index@(_Z19broadcast_to_kernelPKfPfPKiS3_ii)
        /*0560*/ 	.word	0x00000000


	//----- nvinfo : EIATTR_REGCOUNT
	.align		4
.L_230:
        /*0564*/ 	.byte	0x04, 0x2f
        /*0566*/ 	.short	(.L_232 - .L_231)
	.align		4
.L_231:
        /*0568*/ 	.word	index@(_Z13conv2d_kernelPKfS0_Pfiiiiiiiiiiiii)
        /*056c*/ 	.word	0x0000001c


	//----- nvinfo : EIATTR_FRAME_SIZE
	.align		4
.L_232:
        /*0570*/ 	.byte	0x04, 0x11
        /*0572*/ 	.short	(.L_234 - .L_233)
	.align		4
.L_233:
        /*0574*/ 	.word	index@(_Z13conv2d_kernelPKfS0_Pfiiiiiiiiiiiii)
        /*0578*/ 	.word	0x00000000


	//----- nvinfo : EIATTR_REGCOUNT
	.align		4
.L_234:
        /*057c*/ 	.byte	0x04, 0x2f
        /*057e*/ 	.short	(.L_236 - .L_235)
	.align		4
.L_235:
        /*0580*/ 	.word	index@(_Z17batch_norm_kernelPKfS0_S0_S0_S0_Pfiiif)
        /*0584*/ 	.word	0x00000010


	//----- nvinfo : EIATTR_FRAME_SIZE
	.align		4
.L_236:
        /*0588*/ 	.byte	0x04, 0x11
        /*058a*/ 	.short	(.L_238 - .L_237)
	.align		4
.L_237:
        /*058c*/ 	.word	index@(_Z17batch_norm_kernelPKfS0_S0_S0_S0_Pfiiif)
        /*0590*/ 	.word	0x00000000


	//----- nvinfo : EIATTR_REGCOUNT
	.align		4
.L_238:
        /*0594*/ 	.byte	0x04, 0x2f
        /*0596*/ 	.short	(.L_240 - .L_239)
	.align		4
.L_239:
        /*0598*/ 	.word	index@(_Z17layer_norm_kernelPKfS0_S0_Pfiif)
        /*059c*/ 	.word	0x00000020


	//----- nvinfo : EIATTR_FRAME_SIZE
	.align		4
.L_240:
        /*05a0*/ 	.byte	0x04, 0x11
        /*05a2*/ 	.short	(.L_242 - .L_241)
	.align		4
.L_241:
        /*05a4*/ 	.word	index@($__internal_1_$__cuda_sm3x_div_rn_noftz_f32_slowpath)
        /*05a8*/ 	.word	0x00000000


	//----- nvinfo : EIATTR_FRAME_SIZE
	.align		4
.L_242:
        /*05ac*/ 	.byte	0x04, 0x11
        /*05ae*/ 	.short	(.L_244 - .L_243)
	.align		4
.L_243:
        /*05b0*/ 	.word	index@(_Z17layer_norm_kernelPKfS0_S0_Pfiif)
        /*05b4*/ 	.word	0x00000000


	//----- nvinfo : EIATTR_REGCOUNT
	.align		4
.L_244:
        /*05b8*/ 	.byte	0x04, 0x2f
        /*05ba*/ 	.short	(.L_246 - .L_245)
	.align		4
.L_245:
        /*05bc*/ 	.word	index@(_Z17max_pool2d_kernelPKfPfiiiiiiiiii)
        /*05c0*/ 	.word	0x00000020


	//----- nvinfo : EIATTR_FRAME_SIZE
	.align		4
.L_246:
        /*05c4*/ 	.byte	0x04, 0x11
        /*05c6*/ 	.short	(.L_248 - .L_247)
	.align		4
.L_247:
        /*05c8*/ 	.word	index@(_Z17max_pool2d_kernelPKfPfiiiiiiiiii)
        /*05cc*/ 	.word	0x00000000


	//----- nvinfo : EIATTR_REGCOUNT
	.align		4
.L_248:
        /*05d0*/ 	.byte	0x04, 0x2f
        /*05d2*/ 	.short	(.L_250 - .L_249)
	.align		4
.L_249:
        /*05d4*/ 	.word	index@(_Z17avg_pool2d_kernelPKfPfiiiiiiiiii)
        /*05d8*/ 	.word	0x00000020


	//----- nvinfo : EIATTR_FRAME_SIZE
	.align		4
.L_250:
        /*05dc*/ 	.byte	0x04, 0x11
        /*05de*/ 	.short	(.L_252 - .L_251)
	.align		4
.L_251:
        /*05e0*/ 	.word	index@($__internal_0_$__cuda_sm3x_div_rn_noftz_f32_slowpath)
        /*05e4*/ 	.word	0x00000000


	//----- nvinfo : EIATTR_FRAME_SIZE
	.align		4
.L_252:
        /*05e8*/ 	.byte	0x04, 0x11
        /*05ea*/ 	.short	(.L_254 - .L_253)
	.align		4
.L_253:
        /*05ec*/ 	.word	index@(_Z17avg_pool2d_kernelPKfPfiiiiiiiiii)
        /*05f0*/ 	.word	0x00000000


	//----- nvinfo : EIATTR_REGCOUNT
	.align		4
.L_254:
        /*05f4*/ 	.byte	0x04, 0x2f
        /*05f6*/ 	.short	(.L_256 - .L_255)
	.align		4
.L_255:
        /*05f8*/ 	.word	index@(_Z14dropout_kernelPKfPfiff)
        /*05fc*/ 	.word	0x0000000c


	//----- nvinfo : EIATTR_FRAME_SIZE
	.align		4
.L_256:
        /*0600*/ 	.byte	0x04, 0x11
        /*0602*/ 	.short	(.L_258 - .L_257)
	.align		4
.L_257:
        /*0604*/ 	.word	index@(_Z14dropout_kernelPKfPfiff)
        /*0608*/ 	.word	0x00000000


	//----- nvinfo : EIATTR_MIN_STACK_SIZE
	.align		4
.L_258:
        /*060c*/ 	.byte	0x04, 0x12
        /*060e*/ 	.short	(.L_260 - .L_259)
	.align		4
.L_259:
        /*0610*/ 	.word	index@(_Z14dropout_kernelPKfPfiff)
        /*0614*/ 	.word	0x00000000


	//----- nvinfo : EIATTR_MIN_STACK_SIZE
	.align		4
.L_260:
        /*0618*/ 	.byte	0x04, 0x12
        /*061a*/ 	.short	(.L_262 - .L_261)
	.align		4
.L_261:
        /*061c*/ 	.word	index@(_Z17avg_pool2d_kernelPKfPfiiiiiiiiii)
        /*0620*/ 	.word	0x00000000


	//----- nvinfo : EIATTR_MIN_STACK_SIZE
	.align		4
.L_262:
        /*0624*/ 	.byte	0x04, 0x12
        /*0626*/ 	.short	(.L_264 - .L_263)
	.align		4
.L_263:
        /*0628*/ 	.word	index@(_Z17max_pool2d_kernelPKfPfiiiiiiiiii)
        /*062c*/ 	.word	0x00000000


	//----- nvinfo : EIATTR_MIN_STACK_SIZE
	.align		4
.L_264:
        /*0630*/ 	.byte	0x04, 0x12
        /*0632*/ 	.short	(.L_266 - .L_265)
	.align		4
.L_265:
        /*0634*/ 	.word	index@(_Z17layer_norm_kernelPKfS0_S0_Pfiif)
        /*0638*/ 	.word	0x00000000


	//----- nvinfo : EIATTR_MIN_STACK_SIZE
	.align		4
.L_266:
        /*063c*/ 	.byte	0x04, 0x12
        /*063e*/ 	.short	(.L_268 - .L_267)
	.align		4
.L_267:
        /*0640*/ 	.word	index@(_Z17batch_norm_kernelPKfS0_S0_S0_S0_Pfiiif)
        /*0644*/ 	.word	0x00000000


	//----- nvinfo : EIATTR_MIN_STACK_SIZE
	.align		4
.L_268:
        /*0648*/ 	.byte	0x04, 0x12
        /*064a*/ 	.short	(.L_270 - .L_269)
	.align		4
.L_269:
        /*064c*/ 	.word	index@(_Z13conv2d_kernelPKfS0_Pfiiiiiiiiiiiii)
        /*0650*/ 	.word	0x00000000


	//----- nvinfo : EIATTR_MIN_STACK_SIZE
	.align		4
.L_270:
        /*0654*/ 	.byte	0x04, 0x12
        /*0656*/ 	.short	(.L_272 - .L_271)
	.align		4
.L_271:
        /*0658*/ 	.word	index@(_Z19broadcast_to_kernelPKfPfPKiS3_ii)
        /*065c*/ 	.word	0x00000000


	//----- nvinfo : EIATTR_MIN_STACK_SIZE
	.align		4
.L_272:
        /*0660*/ 	.byte	0x04, 0x12
        /*0662*/ 	.short	(.L_274 - .L_273)
	.align		4
.L_273:
        /*0664*/ 	.word	index@(_Z10cat_kernelPKfS0_Pfiiii)
        /*0668*/ 	.word	0x00000000


	//----- nvinfo : EIATTR_MIN_STACK_SIZE
	.align		4
.L_274:
        /*066c*/ 	.byte	0x04, 0x12
        /*066e*/ 	.short	(.L_276 - .L_275)
	.align		4
.L_275:
        /*0670*/ 	.word	index@(_Z13narrow_kernelPKfPfiiiii)
        /*0674*/ 	.word	0x00000000


	//----- nvinfo : EIATTR_MIN_STACK_SIZE
	.align		4
.L_276:
        /*0678*/ 	.byte	0x04, 0x12
        /*067a*/ 	.short	(.L_278 - .L_277)
	.align		4
.L_277:
        /*067c*/ 	.word	index@(_Z22reduce_axis_min_kernelPKfPfiii)
        /*0680*/ 	.word	0x00000000


	//----- nvinfo : EIATTR_MIN_STACK_SIZE
	.align		4
.L_278:
        /*0684*/ 	.byte	0x04, 0x12
        /*0686*/ 	.short	(.L_280 - .L_279)
	.align		4
.L_279:
        /*0688*/ 	.word	index@(_Z22reduce_axis_max_kernelPKfPfiii)
        /*068c*/ 	.word	0x00000000


	//----- nvinfo : EIATTR_MIN_STACK_SIZE
	.align		4
.L_280:
        /*0690*/ 	.byte	0x04, 0x12
        /*0692*/ 	.short	(.L_282 - .L_281)
	.align		4
.L_281:
        /*0694*/ 	.word	index@(_Z22reduce_axis_sum_kernelPKfPfiii)
        /*0698*/ 	.word	0x00000000


	//----- nvinfo : EIATTR_MIN_STACK_SIZE
	.align		4
.L_282:
        /*069c*/ 	.byte	0x04, 0x12
        /*069e*/ 	.short	(.L_284 - .L_283)
	.align		4
.L_283:
        /*06a0*/ 	.word	index@(_Z20broadcast_add_kernelPKfS0_PfPKiS3_S3_ii)
        /*06a4*/ 	.word	0x00000000


	//----- nvinfo : EIATTR_MIN_STACK_SIZE
	.align		4
.L_284:
        /*06a8*/ 	.byte	0x04, 0x12
        /*06aa*/ 	.short	(.L_286 - .L_285)
	.align		4
.L_285:
        /*06ac*/ 	.word	index@(_Z19transpose_2d_kernelPKfPfii)
        /*06b0*/ 	.word	0x00000000


	//----- nvinfo : EIATTR_MIN_STACK_SIZE
	.align		4
.L_286:
        /*06b4*/ 	.byte	0x04, 0x12
        /*06b6*/ 	.short	(.L_288 - .L_287)
	.align		4
.L_287:
        /*06b8*/ 	.word	index@(_Z18causal_mask_kernelPfi)
        /*06bc*/ 	.word	0x00000000


	//----- nvinfo : EIATTR_MIN_STACK_SIZE
	.align		4
.L_288:
        /*06c0*/ 	.byte	0x04, 0x12
        /*06c2*/ 	.short	(.L_290 - .L_289)
	.align		4
.L_289:
        /*06c4*/ 	.word	index@(_Z15rms_norm_kernelPKfPfiif)
        /*06c8*/ 	.word	0x00000000


	//----- nvinfo : EIATTR_MIN_STACK_SIZE
	.align		4
.L_290:
        /*06cc*/ 	.byte	0x04, 0x12
        /*06ce*/ 	.short	(.L_292 - .L_291)
	.align		4
.L_291:
        /*06d0*/ 	.word	index@(_Z17where_cond_kernelPKfS0_S0_Pfi)
        /*06d4*/ 	.word	0x00000000


	//----- nvinfo : EIATTR_MIN_STACK_SIZE
	.align		4
.L_292:
        /*06d8*/ 	.byte	0x04, 0x12
        /*06da*/ 	.short	(.L_294 - .L_293)
	.align		4
.L_293:
        /*06dc*/ 	.word	index@(_Z11tril_kernelPKfPfiiii)
        /*06e0*/ 	.word	0x00000000


	//----- nvinfo : EIATTR_MIN_STACK_SIZE
	.align		4
.L_294:
        /*06e4*/ 	.byte	0x04, 0x12
        /*06e6*/ 	.short	(.L_296 - .L_295)
	.align		4
.L_295:
        /*06e8*/ 	.word	index@(_Z20cross_entropy_kernelPKfPKxPfii)
        /*06ec*/ 	.word	0x00000000


	//----- nvinfo : EIATTR_MIN_STACK_SIZE
	.align		4
.L_296:
        /*06f0*/ 	.byte	0x04, 0x12
        /*06f2*/ 	.short	(.L_298 - .L_297)
	.align		4
.L_297:
        /*06f4*/ 	.word	index@(_Z16embedding_kernelPKfPKxPfiii)
        /*06f8*/ 	.word	0x00000000


	//----- nvinfo : EIATTR_MIN_STACK_SIZE
	.align		4
.L_298:
        /*06fc*/ 	.byte	0x04, 0x12
        /*06fe*/ 	.short	(.L_300 - .L_299)
	.align		4
.L_299:
        /*0700*/ 	.word	index@(_Z14softmax_kernelPKfPfiii)
        /*0704*/ 	.word	0x00000000


	//----- nvinfo : EIATTR_MIN_STACK_SIZE
	.align		4
.L_300:
        /*0708*/ 	.byte	0x04, 0x12
        /*070a*/ 	.short	(.L_302 - .L_301)
	.align		4
.L_301:
        /*070c*/ 	.word	index@(_Z19matmul_naive_kernelPKfS0_Pfiiiii)
        /*0710*/ 	.word	0x00000000


	//----- nvinfo : EIATTR_MIN_STACK_SIZE
	.align		4
.L_302:
        /*0714*/ 	.byte	0x04, 0x12
        /*0716*/ 	.short	(.L_304 - .L_303)
	.align		4
.L_303:
        /*0718*/ 	.word	index@(_Z14sum_all_kernelPKfPfi)
        /*071c*/ 	.word	0x00000000


	//----- nvinfo : EIATTR_MIN_STACK_SIZE
	.align		4
.L_304:
        /*0720*/ 	.byte	0x04, 0x12
        /*0722*/ 	.short	(.L_306 - .L_305)
	.align		4
.L_305:
        /*0724*/ 	.word	index@(_Z14min_all_kernelPKfPfi)
        /*0728*/ 	.word	0x00000000


	//----- nvinfo : EIATTR_MIN_STACK_SIZE
	.align		4
.L_306:
        /*072c*/ 	.byte	0x04, 0x12
        /*072e*/ 	.short	(.L_308 - .L_307)
	.align		4
.L_307:
        /*0730*/ 	.word	index@(_Z14max_all_kernelPKfPfi)
        /*0734*/ 	.word	0x00000000


	//----- nvinfo : EIATTR_MIN_STACK_SIZE
	.align		4
.L_308:
        /*0738*/ 	.byte	0x04, 0x12
        /*073a*/ 	.short	(.L_310 - .L_309)
	.align		4
.L_309:
        /*073c*/ 	.word	index@(_Z12round_kernelPKfPfi)
        /*0740*/ 	.word	0x00000000


	//----- nvinfo : EIATTR_MIN_STACK_SIZE
	.align		4
.L_310:
        /*0744*/ 	.byte	0x04, 0x12
        /*0746*/ 	.short	(.L_312 - .L_311)
	.align		4
.L_311:
        /*0748*/ 	.word	index@(_Z11ceil_kernelPKfPfi)
        /*074c*/ 	.word	0x00000000


	//----- nvinfo : EIATTR_MIN_STACK_SIZE
	.align		4
.L_312:
        /*0750*/ 	.byte	0x04, 0x12
        /*0752*/ 	.short	(.L_314 - .L_313)
	.align		4
.L_313:
        /*0754*/ 	.word	index@(_Z12floor_kernelPKfPfi)
        /*0758*/ 	.word	0x00000000


	//----- nvinfo : EIATTR_MIN_STACK_SIZE
	.align		4
.L_314:
        /*075c*/ 	.byte	0x04, 0x12
        /*075e*/ 	.short	(.L_316 - .L_315)
	.align		4
.L_315:
        /*0760*/ 	.word	index@(_Z10tan_kernelPKfPfi)
        /*0764*/ 	.word	0x00000000


	//----- nvinfo : EIATTR_MIN_STACK_SIZE
	.align		4
.L_316:
        /*0768*/ 	.byte	0x04, 0x12
        /*076a*/ 	.short	(.L_318 - .L_317)
	.align		4
.L_317:
        /*076c*/ 	.word	index@(_Z10cos_kernelPKfPfi)
        /*0770*/ 	.word	0x00000000


	//----- nvinfo : EIATTR_MIN_STACK_SIZE
	.align		4
.L_318:
        /*0774*/ 	.byte	0x04, 0x12
        /*0776*/ 	.short	(.L_320 - .L_319)
	.align		4
.L_319:
        /*0778*/ 	.word	index@(_Z10sin_kernelPKfPfi)
        /*077c*/ 	.word	0x00000000


	//----- nvinfo : EIATTR_MIN_STACK_SIZE
	.align		4
.L_320:
        /*0780*/ 	.byte	0x04, 0x12
        /*0782*/ 	.short	(.L_322 - .L_321)
	.align		4
.L_321:
        /*0784*/ 	.word	index@(_Z11silu_kernelPKfPfi)
        /*0788*/ 	.word	0x00000000


	//----- nvinfo : EIATTR_MIN_STACK_SIZE
	.align		4
.L_322:
        /*078c*/ 	.byte	0x04, 0x12
        /*078e*/ 	.short	(.L_324 - .L_323)
	.align		4
.L_323:
        /*0790*/ 	.word	index@(_Z11gelu_kernelPKfPfi)
        /*0794*/ 	.word	0x00000000


	//----- nvinfo : EIATTR_MIN_STACK_SIZE
	.align		4
.L_324:
        /*0798*/ 	.byte	0x04, 0x12
        /*079a*/ 	.short	(.L_326 - .L_325)
	.align		4
.L_325:
        /*079c*/ 	.word	index@(_Z11tanh_kernelPKfPfi)
        /*07a0*/ 	.word	0x00000000


	//----- nvinfo : EIATTR_MIN_STACK_SIZE
	.align		4
.L_326:
        /*07a4*/ 	.byte	0x04, 0x12
        /*07a6*/ 	.short	(.L_328 - .L_327)
	.align		4
.L_327:
        /*07a8*/ 	.word	index@(_Z15sigmoid_kernel2PKfPfi)
        /*07ac*/ 	.word	0x00000000


	//----- nvinfo : EIATTR_MIN_STACK_SIZE
	.align		4
.L_328:
        /*07b0*/ 	.byte	0x04, 0x12
        /*07b2*/ 	.short	(.L_330 - .L_329)
	.align		4
.L_329:
        /*07b4*/ 	.word	index@(_Z11relu_kernelPKfPfi)
        /*07b8*/ 	.word	0x00000000


	//----- nvinfo : EIATTR_MIN_STACK_SIZE
	.align		4
.L_330:
        /*07bc*/ 	.byte	0x04, 0x12
        /*07be*/ 	.short	(.L_332 - .L_331)
	.align		4
.L_331:
        /*07c0*/ 	.word	index@(_Z11sqrt_kernelPKfPfi)
        /*07c4*/ 	.word	0x00000000


	//----- nvinfo : EIATTR_MIN_STACK_SIZE
	.align		4
.L_332:
        /*07c8*/ 	.byte	0x04, 0x12
        /*07ca*/ 	.short	(.L_334 - .L_333)
	.align		4
.L_333:
        /*07cc*/ 	.word	index@(_Z10log_kernelPKfPfi)
        /*07d0*/ 	.word	0x00000000


	//----- nvinfo : EIATTR_MIN_STACK_SIZE
	.align		4
.L_334:
        /*07d4*/ 	.byte	0x04, 0x12
        /*07d6*/ 	.short	(.L_336 - .L_335)
	.align		4
.L_335:
        /*07d8*/ 	.word	index@(_Z10exp_kernelPKfPfi)
        /*07dc*/ 	.word	0x00000000


	//----- nvinfo : EIATTR_MIN_STACK_SIZE
	.align		4
.L_336:
        /*07e0*/ 	.byte	0x04, 0x12
        /*07e2*/ 	.short	(.L_338 - .L_337)
	.align		4
.L_337:
        /*07e4*/ 	.word	index@(_Z10abs_kernelPKfPfi)
        /*07e8*/ 	.word	0x00000000


	//----- nvinfo : EIATTR_MIN_STACK_SIZE
	.align		4
.L_338:
        /*07ec*/ 	.byte	0x04, 0x12
        /*07ee*/ 	.short	(.L_340 - .L_339)
	.align		4
.L_339:
        /*07f0*/ 	.word	index@(_Z10neg_kernelPKfPfi)
        /*07f4*/ 	.word	0x00000000


	//----- nvinfo : EIATTR_MIN_STACK_SIZE
	.align		4
.L_340:
        /*07f8*/ 	.byte	0x04, 0x12
        /*07fa*/ 	.short	(.L_342 - .L_341)
	.align		4
.L_341:
        /*07fc*/ 	.word	index@(_Z9ge_kernelPKfS0_Pfi)
        /*0800*/ 	.word	0x00000000


	//----- nvinfo : EIATTR_MIN_STACK_SIZE
	.align		4
.L_342:
        /*0804*/ 	.byte	0x04, 0x12
        /*0806*/ 	.short	(.L_344 - .L_343)
	.align		4
.L_343:
        /*0808*/ 	.word	index@(_Z9gt_kernelPKfS0_Pfi)
        /*080c*/ 	.word	0x00000000


	//----- nvinfo : EIATTR_MIN_STACK_SIZE
	.align		4
.L_344:
        /*0810*/ 	.byte	0x04, 0x12
        /*0812*/ 	.short	(.L_346 - .L_345)
	.align		4
.L_345:
        /*0814*/ 	.word	index@(_Z9le_kernelPKfS0_Pfi)
        /*0818*/ 	.word	0x00000000


	//----- nvinfo : EIATTR_MIN_STACK_SIZE
	.align		4
.L_346:
        /*081c*/ 	.byte	0x04, 0x12
        /*081e*/ 	.short	(.L_348 - .L_347)
	.align		4
.L_347:
        /*0820*/ 	.word	index@(_Z9lt_kernelPKfS0_Pfi)
        /*0824*/ 	.word	0x00000000


	//----- nvinfo : EIATTR_MIN_STACK_SIZE
	.align		4
.L_348:
        /*0828*/ 	.byte	0x04, 0x12
        /*082a*/ 	.short	(.L_350 - .L_349)
	.align		4
.L_349:
        /*082c*/ 	.word	index@(_Z9ne_kernelPKfS0_Pfi)
        /*0830*/ 	.word	0x00000000


	//----- nvinfo : EIATTR_MIN_STACK_SIZE
	.align		4
.L_350:
        /*0834*/ 	.byte	0x04, 0x12
        /*0836*/ 	.short	(.L_352 - .L_351)
	.align		4
.L_351:
        /*0838*/ 	.word	index@(_Z9eq_kernelPKfS0_Pfi)
        /*083c*/ 	.word	0x00000000


	//----- nvinfo : EIATTR_MIN_STACK_SIZE
	.align		4
.L_352:
        /*0840*/ 	.byte	0x04, 0x12
        /*0842*/ 	.short	(.L_354 - .L_353)
	.align		4
.L_353:
        /*0844*/ 	.word	index@(_Z10rem_kernelPKfS0_Pfi)
        /*0848*/ 	.word	0x00000000


	//----- nvinfo : EIATTR_MIN_STACK_SIZE
	.align		4
.L_354:
        /*084c*/ 	.byte	0x04, 0x12
        /*084e*/ 	.short	(.L_356 - .L_355)
	.align		4
.L_355:
        /*0850*/ 	.word	index@(_Z10pow_kernelPKfS0_Pfi)
        /*0854*/ 	.word	0x00000000


	//----- nvinfo : EIATTR_MIN_STACK_SIZE
	.align		4
.L_356:
        /*0858*/ 	.byte	0x04, 0x12
        /*085a*/ 	.short	(.L_358 - .L_357)
	.align		4
.L_357:
        /*085c*/ 	.word	index@(_Z10div_kernelPKfS0_Pfi)
        /*0860*/ 	.word	0x00000000


	//----- nvinfo : EIATTR_MIN_STACK_SIZE
	.align		4
.L_358:
        /*0864*/ 	.byte	0x04, 0x12
        /*0866*/ 	.short	(.L_360 - .L_359)
	.align		4
.L_359:
        /*0868*/ 	.word	index@(_Z10mul_kernelPKfS0_Pfi)
        /*086c*/ 	.word	0x00000000


	//----- nvinfo : EIATTR_MIN_STACK_SIZE
	.align		4
.L_360:
        /*0870*/ 	.byte	0x04, 0x12
        /*0872*/ 	.short	(.L_362 - .L_361)
	.align		4
.L_361:
        /*0874*/ 	.word	index@(_Z10sub_kernelPKfS0_Pfi)
        /*0878*/ 	.word	0x00000000


	//----- nvinfo : EIATTR_MIN_STACK_SIZE
	.align		4
.L_362:
        /*087c*/ 	.byte	0x04, 0x12
        /*087e*/ 	.short	(.L_364 - .L_363)
	.align		4
.L_363:
        /*0880*/ 	.word	index@(_Z10add_kernelPKfS0_Pfi)
        /*0884*/ 	.word	0x00000000


	//----- nvinfo : EIATTR_MIN_STACK_SIZE
	.align		4
.L_364:
        /*0888*/ 	.byte	0x04, 0x12
        /*088a*/ 	.short	(.L_366 - .L_365)
	.align		4
.L_365:
        /*088c*/ 	.word	index@(_Z12clamp_kernelPKfPfiff)
        /*0890*/ 	.word	0x00000000


	//----- nvinfo : EIATTR_MIN_STACK_SIZE
	.align		4
.L_366:
        /*0894*/ 	.byte	0x04, 0x12
        /*0896*/ 	.short	(.L_368 - .L_367)
	.align		4
.L_367:
        /*0898*/ 	.word	index@(_Z17pow_scalar_kernelPKfPfif)
        /*089c*/ 	.word	0x00000000


	//----- nvinfo : EIATTR_MIN_STACK_SIZE
	.align		4
.L_368:
        /*08a0*/ 	.byte	0x04, 0x12
        /*08a2*/ 	.short	(.L_370 - .L_369)
	.align		4
.L_369:
        /*08a4*/ 	.word	index@(_Z17div_scalar_kernelPKfPfif)
        /*08a8*/ 	.word	0x00000000


	//----- nvinfo : EIATTR_MIN_STACK_SIZE
	.align		4
.L_370:
        /*08ac*/ 	.byte	0x04, 0x12
        /*08ae*/ 	.short	(.L_372 - .L_371)
	.align		4
.L_371:
        /*08b0*/ 	.word	index@(_Z17mul_scalar_kernelPKfPfif)
        /*08b4*/ 	.word	0x00000000


	//----- nvinfo : EIATTR_MIN_STACK_SIZE
	.align		4
.L_372:
        /*08b8*/ 	.byte	0x04, 0x12
        /*08ba*/ 	.short	(.L_374 - .L_373)
	.align		4
.L_373:
        /*08bc*/ 	.word	index@(_Z17add_scalar_kernelPKfPfif)
        /*08c0*/ 	.word	0x00000000


	//----- nvinfo : EIATTR_MIN_STACK_SIZE
	.align		4
.L_374:
        /*08c4*/ 	.byte	0x04, 0x12
        /*08c6*/ 	.short	(.L_376 - .L_375)
	.align		4
.L_375:
        /*08c8*/ 	.word	index@(_Z18scatter_add_kernelPKfPKxPfiii)
        /*08cc*/ 	.word	0x00000000


	//----- nvinfo : EIATTR_MIN_STACK_SIZE
	.align		4
.L_376:
        /*08d0*/ 	.byte	0x04, 0x12
        /*08d2*/ 	.short	(.L_378 - .L_377)
	.align		4
.L_377:
        /*08d4*/ 	.word	index@(_Z14one_hot_kernelPKxPfii)
        /*08d8*/ 	.word	0x00000000
.L_378:


//--------------------- .nv.compat                --------------------------
	.section	.nv.compat,"",@"SHT_CUDA_COMPAT_INFO"
	.align	4
        /*0000*/ 	.byte	0x02, 0x09, 0x00, 0x00, 0x02, 0x02, 0x01, 0x00, 0x02, 0x05, 0x05, 0x00, 0x03, 0x07, 0x01, 0x01
        /*0010*/ 	.byte	0x02, 0x03, 0x00, 0x00, 0x02, 0x06, 0x01, 0x00, 0x04, 0x0b, 0x08, 0x00, 0x01, 0x00, 0x00, 0x00
        /*0020*/ 	.byte	0x00, 0x00, 0x00, 0x00


//--------------------- .nv.info._Z14dropout_kernelPKfPfiff --------------------------
	.section	.nv.info._Z14dropout_kernelPKfPfiff,"",@"SHT_CUDA_INFO"
	.sectionflags	@""
	.align	4


	//----- nvinfo : EIATTR_CUDA_API_VERSION
	.align		4
        /*0000*/ 	.byte	0x04, 0x37
        /*0002*/ 	.short	(.L_380 - .L_379)
.L_379:
        /*0004*/ 	.word	0x00000082


	//----- nvinfo : EIATTR_KPARAM_INFO
	.align		4
.L_380:
        /*0008*/ 	.byte	0x04, 0x17
        /*000a*/ 	.short	(.L_382 - .L_381)
.L_381:
        /*000c*/ 	.word	0x00000000
        /*0010*/ 	.short	0x0004
        /*0012*/ 	.short	0x0018
        /*0014*/ 	.byte	0x00, 0xf0, 0x11, 0x00


	//----- nvinfo : EIATTR_KPARAM_INFO
	.align		4
.L_382:
        /*0018*/ 	.byte	0x04, 0x17
        /*001a*/ 	.short	(.L_384 - .L_383)
.L_383:
        /*001c*/ 	.word	0x00000000
        /*0020*/ 	.short	0x0003
        /*0022*/ 	.short	0x0014
        /*0024*/ 	.byte	0x00, 0xf0, 0x11, 0x00


	//----- nvinfo : EIATTR_KPARAM_INFO
	.align		4
.L_384:
        /*0028*/ 	.byte	0x04, 0x17
        /*002a*/ 	.short	(.L_386 - .L_385)
.L_385:
        /*002c*/ 	.word	0x00000000
        /*0030*/ 	.short	0x0002
        /*0032*/ 	.short	0x0010
        /*0034*/ 	.byte	0x00, 0xf0, 0x11, 0x00


	//----- nvinfo : EIATTR_KPARAM_INFO
	.align		4
.L_386:
        /*0038*/ 	.byte	0x04, 0x17
        /*003a*/ 	.short	(.L_388 - .L_387)
.L_387:
        /*003c*/ 	.word	0x00000000
        /*0040*/ 	.short	0x0001
        /*0042*/ 	.short	0x0008
        /*0044*/ 	.byte	0x00, 0xf5, 0x21, 0x00


	//----- nvinfo : EIATTR_KPARAM_INFO
	.align		4
.L_388:
        /*0048*/ 	.byte	0x04, 0x17
        /*004a*/ 	.short	(.L_390 - .L_389)
.L_389:
        /*004c*/ 	.word	0x00000000
        /*0050*/ 	.short	0x0000
        /*0052*/ 	.short	0x0000
        /*0054*/ 	.byte	0x00, 0xf5, 0x21, 0x00


	//----- nvinfo : EIATTR_SPARSE_MMA_MASK
	.align		4
.L_390:
        /*0058*/ 	.byte	0x03, 0x50
        /*005a*/ 	.short	0x0000


	//----- nvinfo : EIATTR_MAXREG_COUNT
	.align		4
        /*005c*/ 	.byte	0x03, 0x1b
        /*005e*/ 	.short	0x00ff


	//----- nvinfo : EIATTR_MERCURY_ISA_VERSION
	.align		4
        /*0060*/ 	.byte	0x03, 0x5f
        /*0062*/ 	.short	0x0101


	//----- nvinfo : EIATTR_VRC_CTA_INIT_COUNT
	.align		4
        /*0064*/ 	.byte	0x02, 0x4a
	.zero		1
	.zero		1


	//----- nvinfo : EIATTR_EXIT_INSTR_OFFSETS
	.align		4
        /*0068*/ 	.byte	0x04, 0x1c
        /*006a*/ 	.short	(.L_392 - .L_391)


	//   ....[0]....
.L_391:
        /*006c*/ 	.word	0x00000070


	//   ....[1]....
        /*0070*/ 	.word	0x000001a0


	//----- nvinfo : EIATTR_CRS_STACK_SIZE
	.align		4
.L_392:
        /*0074*/ 	.byte	0x04, 0x1e
        /*0076*/ 	.short	(.L_394 - .L_393)
.L_393:
        /*0078*/ 	.word	0x00000000


	//----- nvinfo : EIATTR_CBANK_PARAM_SIZE
	.align		4
.L_394:
        /*007c*/ 	.byte	0x03, 0x19
        /*007e*/ 	.short	0x001c


	//----- nvinfo : EIATTR_PARAM_CBANK
	.align		4
        /*0080*/ 	.byte	0x04, 0x0a
        /*0082*/ 	.short	(.L_396 - .L_395)
	.align		4
.L_395:
        /*0084*/ 	.word	index@(.nv.constant0._Z14dropout_kernelPKfPfiff)
        /*0088*/ 	.short	0x0380
        /*008a*/ 	.short	0x001c


	//----- nvinfo : EIATTR_SW_WAR
	.align		4
.L_396:
        /*008c*/ 	.byte	0x04, 0x36
        /*008e*/ 	.short	(.L_398 - .L_397)
.L_397:
        /*0090*/ 	.word	0x00000008
.L_398:


//--------------------- .nv.info._Z17avg_pool2d_kernelPKfPfiiiiiiiiii --------------------------
	.section	.nv.info._Z17avg_pool2d_kernelPKfPfiiiiiiiiii,"",@"SHT_CUDA_INFO"
	.sectionflags	@""
	.align	4


	//----- nvinfo : EIATTR_CUDA_API_VERSION
	.align		4
        /*0000*/ 	.byte	0x04, 0x37
        /*0002*/ 	.short	(.L_400 - .L_399)
.L_399:
        /*0004*/ 	.word	0x00000082


	//----- nvinfo : EIATTR_KPARAM_INFO
	.align		4
.L_400:
        /*0008*/ 	.byte	0x04, 0x17
        /*000a*/ 	.short	(.L_402 - .L_401)
.L_401:
        /*000c*/ 	.word	0x00000000
        /*0010*/ 	.short	0x000b
        /*0012*/ 	.short	0x0034
        /*0014*/ 	.byte	0x00, 0xf0, 0x11, 0x00


	//----- nvinfo : EIATTR_KPARAM_INFO
	.align		4
.L_402:
        /*0018*/ 	.byte	0x04, 0x17
        /*001a*/ 	.short	(.L_404 - .L_403)
.L_403:
        /*001c*/ 	.word	0x00000000
        /*0020*/ 	.short	0x000a
        /*0022*/ 	.short	0x0030
        /*0024*/ 	.byte	0x00, 0xf0, 0x11, 0x00


	//----- nvinfo : EIATTR_KPARAM_INFO
	.align		4
.L_404:
        /*0028*/ 	.byte	0x04, 0x17
        /*002a*/ 	.short	(.L_406 - .L_405)
.L_405:
        /*002c*/ 	.word	0x00000000
        /*0030*/ 	.short	0x0009
        /*0032*/ 	.short	0x002c
        /*0034*/ 	.byte	0x00, 0xf0, 0x11, 0x00


	//----- nvinfo : EIATTR_KPARAM_INFO
	.align		4
.L_406:
        /*0038*/ 	.byte	0x04, 0x17
        /*003a*/ 	.short	(.L_408 - .L_407)
.L_407:
        /*003c*/ 	.word	0x00000000
        /*0040*/ 	.short	0x0008
        /*0042*/ 	.short	0x0028
        /*0044*/ 	.byte	0x00, 0xf0, 0x11, 0x00


	//----- nvinfo : EIATTR_KPARAM_INFO
	.align		4
.L_408:
        /*0048*/ 	.byte	0x04, 0x17
        /*004a*/ 	.short	(.L_410 - .L_409)
.L_409:
        /*004c*/ 	.word	0x00000000
        /*0050*/ 	.short	0x0007
        /*0052*/ 	.short	0x0024
        /*0054*/ 	.byte	0x00, 0xf0, 0x11, 0x00


	//----- nvinfo : EIATTR_KPARAM_INFO
	.align		4
.L_410:
        /*0058*/ 	.byte	0x04, 0x17
        /*005a*/ 	.short	(.L_412 - .L_411)
.L_411:
        /*005c*/ 	.word	0x00000000
        /*0060*/ 	.short	0x0006
        /*0062*/ 	.short	0x0020
        /*0064*/ 	.byte	0x00, 0xf0, 0x11, 0x00


	//----- nvinfo : EIATTR_KPARAM_INFO
	.align		4
.L_412:
        /*0068*/ 	.byte	0x04, 0x17
        /*006a*/ 	.short	(.L_414 - .L_413)
.L_413:
        /*006c*/ 	.word	0x00000000
        /*0070*/ 	.short	0x0005
        /*0072*/ 	.short	0x001c
        /*0074*/ 	.byte	0x00, 0xf0, 0x11, 0x00


	//----- nvinfo : EIATTR_KPARAM_INFO
	.align		4
.L_414:
        /*0078*/ 	.byte	0x04, 0x17
        /*007a*/ 	.short	(.L_416 - .L_415)
.L_415:
        /*007c*/ 	.word	0x00000000
        /*0080*/ 	.short	0x0004
        /*0082*/ 	.short	0x0018
        /*0084*/ 	.byte	0x00, 0xf0, 0x11, 0x00


	//----- nvinfo : EIATTR_KPARAM_INFO
	.align		4
.L_416:
        /*0088*/ 	.byte	0x04, 0x17
        /*008a*/ 	.short	(.L_418 - .L_417)
.L_417:
        /*008c*/ 	.word	0x00000000
        /*0090*/ 	.short	0x0003
        /*0092*/ 	.short	0x0014
        /*0094*/ 	.byte	0x00, 0xf0, 0x11, 0x00


	//----- nvinfo : EIATTR_KPARAM_INFO
	.align		4
.L_418:
        /*0098*/ 	.byte	0x04, 0x17
        /*009a*/ 	.short	(.L_420 - .L_419)
.L_419:
        /*009c*/ 	.word	0x00000000
        /*00a0*/ 	.short	0x0002
        /*00a2*/ 	.short	0x0010
        /*00a4*/ 	.byte	0x00, 0xf0, 0x11, 0x00


	//----- nvinfo : EIATTR_KPARAM_INFO
	.align		4
.L_420:
        /*00a8*/ 	.byte	0x04, 0x17
        /*00aa*/ 	.short	(.L_422 - .L_421)
.L_421:
        /*00ac*/ 	.word	0x00000000
        /*00b0*/ 	.short	0x0001
        /*00b2*/ 	.short	0x0008
        /*00b4*/ 	.byte	0x00, 0xf5, 0x21, 0x00


	//----- nvinfo : EIATTR_KPARAM_INFO
	.align		4
.L_422:
        /*00b8*/ 	.byte	0x04, 0x17
        /*00ba*/ 	.short	(.L_424 - .L_423)
.L_423:
        /*00bc*/ 	.word	0x00000000
        /*00c0*/ 	.short	0x0000
        /*00c2*/ 	.short	0x0000
        /*00c4*/ 	.byte	0x00, 0xf5, 0x21, 0x00


	//----- nvinfo : EIATTR_SPARSE_MMA_MASK
	.align		4
.L_424:
        /*00c8*/ 	.byte	0x03, 0x50
        /*00ca*/ 	.short	0x0000


	//----- nvinfo : EIATTR_MAXREG_COUNT
	.align		4
        /*00cc*/ 	.byte	0x03, 0x1b
        /*00ce*/ 	.short	0x00ff


	//----- nvinfo : EIATTR_MERCURY_ISA_VERSION
	.align		4
        /*00d0*/ 	.byte	0x03, 0x5f
        /*00d2*/ 	.short	0x0101


	//----- nvinfo : EIATTR_VRC_CTA_INIT_COUNT
	.align		4
        /*00d4*/ 	.byte	0x02, 0x4a
	.zero		1
	.zero		1


	//----- nvinfo : EIATTR_EXIT_INSTR_OFFSETS
	.align		4
        /*00d8*/ 	.byte	0x04, 0x1c
        /*00da*/ 	.short	(.L_426 - .L_425)


	//   ....[0]....
.L_425:
        /*00dc*/ 	.word	0x000000b0


	//   ....[1]....
        /*00e0*/ 	.word	0x00000f80


	//----- nvinfo : EIATTR_CRS_STACK_SIZE
	.align		4
.L_426:
        /*00e4*/ 	.byte	0x04, 0x1e
        /*00e6*/ 	.short	(.L_428 - .L_427)
.L_427:
        /*00e8*/ 	.word	0x00000000


	//----- nvinfo : EIATTR_CBANK_PARAM_SIZE
	.align		4
.L_428:
        /*00ec*/ 	.byte	0x03, 0x19
        /*00ee*/ 	.short	0x0038


	//----- nvinfo : EIATTR_PARAM_CBANK
	.align		4
        /*00f0*/ 	.byte	0x04, 0x0a
        /*00f2*/ 	.short	(.L_430 - .L_429)
	.align		4
.L_429:
        /*00f4*/ 	.word	index@(.nv.constant0._Z17avg_pool2d_kernelPKfPfiiiiiiiiii)
        /*00f8*/ 	.short	0x0380
        /*00fa*/ 	.short	0x0038


	//----- nvinfo : EIATTR_SW_WAR
	.align		4
.L_430:
        /*00fc*/ 	.byte	0x04, 0x36
        /*00fe*/ 	.short	(.L_432 - .L_431)
.L_431:
        /*0100*/ 	.word	0x00000008
.L_432:


//--------------------- .nv.info._Z17max_pool2d_kernelPKfPfiiiiiiiiii --------------------------
	.section	.nv.info._Z17max_pool2d_kernelPKfPfiiiiiiiiii,"",@"SHT_CUDA_INFO"
	.sectionflags	@""
	.align	4


	//----- nvinfo : EIATTR_CUDA_API_VERSION
	.align		4
        /*0000*/ 	.byte	0x04, 0x37
        /*0002*/ 	.short	(.L_434 - .L_433)
.L_433:
        /*0004*/ 	.word	0x00000082


	//----- nvinfo : EIATTR_KPARAM_INFO
	.align		4
.L_434:
        /*0008*/ 	.byte	0x04, 0x17
        /*000a*/ 	.short	(.L_436 - .L_435)
.L_435:
        /*000c*/ 	.word	0x00000000
        /*0010*/ 	.short	0x000b
        /*0012*/ 	.short	0x0034
        /*0014*/ 	.byte	0x00, 0xf0, 0x11, 0x00


	//----- nvinfo : EIATTR_KPARAM_INFO
	.align		4
.L_436:
        /*0018*/ 	.byte	0x04, 0x17
        /*001a*/ 	.short	(.L_438 - .L_437)
.L_437:
        /*001c*/ 	.word	0x00000000
        /*0020*/ 	.short	0x000a
        /*0022*/ 	.short	0x0030
        /*0024*/ 	.byte	0x00, 0xf0, 0x11, 0x00


	//----- nvinfo : EIATTR_KPARAM_INFO
	.align		4
.L_438:
        /*0028*/ 	.byte	0x04, 0x17
        /*002a*/ 	.short	(.L_440 - .L_439)
.L_439:
        /*002c*/ 	.word	0x00000000
        /*0030*/ 	.short	0x0009
        /*0032*/ 	.short	0x002c
        /*0034*/ 	.byte	0x00, 0xf0, 0x11, 0x00


	//----- nvinfo : EIATTR_KPARAM_INFO
	.align		4
.L_440:
        /*0038*/ 	.byte	0x04, 0x17
        /*003a*/ 	.short	(.L_442 - .L_441)
.L_441:
        /*003c*/ 	.word	0x00000000
        /*0040*/ 	.short	0x0008
        /*0042*/ 	.short	0x0028
        /*0044*/ 	.byte	0x00, 0xf0, 0x11, 0x00


	//----- nvinfo : EIATTR_KPARAM_INFO
	.align		4
.L_442:
        /*0048*/ 	.byte	0x04, 0x17
        /*004a*/ 	.short	(.L_444 - .L_443)
.L_443:
        /*004c*/ 	.word	0x00000000
        /*0050*/ 	.short	0x0007
        /*0052*/ 	.short	0x0024
        /*0054*/ 	.byte	0x00, 0xf0, 0x11, 0x00


	//----- nvinfo : EIATTR_KPARAM_INFO
	.align		4
.L_444:
        /*0058*/ 	.byte	0x04, 0x17
        /*005a*/ 	.short	(.L_446 - .L_445)
.L_445:
        /*005c*/ 	.word	0x00000000
        /*0060*/ 	.short	0x0006
        /*0062*/ 	.short	0x0020
        /*0064*/ 	.byte	0x00, 0xf0, 0x11, 0x00


	//----- nvinfo : EIATTR_KPARAM_INFO
	.align		4
.L_446:
        /*0068*/ 	.byte	0x04, 0x17
        /*006a*/ 	.short	(.L_448 - .L_447)
.L_447:
        /*006c*/ 	.word	0x00000000
        /*0070*/ 	.short	0x0005
        /*0072*/ 	.short	0x001c
        /*0074*/ 	.byte	0x00, 0xf0, 0x11, 0x00


	//----- nvinfo : EIATTR_KPARAM_INFO
	.align		4
.L_448:
        /*0078*/ 	.byte	0x04, 0x17
        /*007a*/ 	.short	(.L_450 - .L_449)
.L_449:
        /*007c*/ 	.word	0x00000000
        /*0080*/ 	.short	0x0004
        /*0082*/ 	.short	0x0018
        /*0084*/ 	.byte	0x00, 0xf0, 0x11, 0x00


	//----- nvinfo : EIATTR_KPARAM_INFO
	.align		4
.L_450:
        /*0088*/ 	.byte	0x04, 0x17
        /*008a*/ 	.short	(.L_452 - .L_451)
.L_451:
        /*008c*/ 	.word	0x00000000
        /*0090*/ 	.short	0x0003
        /*0092*/ 	.short	0x0014
        /*0094*/ 	.byte	0x00, 0xf0, 0x11, 0x00


	//----- nvinfo : EIATTR_KPARAM_INFO
	.align		4
.L_452:
        /*0098*/ 	.byte	0x04, 0x17
        /*009a*/ 	.short	(.L_454 - .L_453)
.L_453:
        /*009c*/ 	.word	0x00000000
        /*00a0*/ 	.short	0x0002
        /*00a2*/ 	.short	0x0010
        /*00a4*/ 	.byte	0x00, 0xf0, 0x11, 0x00


	//----- nvinfo : EIATTR_KPARAM_INFO
	.align		4
.L_454:
        /*00a8*/ 	.byte	0x04, 0x17
        /*00aa*/ 	.short	(.L_456 - .L_455)
.L_455:
        /*00ac*/ 	.word	0x00000000
        /*00b0*/ 	.short	0x0001
        /*00b2*/ 	.short	0x0008
        /*00b4*/ 	.byte	0x00, 0xf5, 0x21, 0x00


	//----- nvinfo : EIATTR_KPARAM_INFO
	.align		4
.L_456:
        /*00b8*/ 	.byte	0x04, 0x17
        /*00ba*/ 	.short	(.L_458 - .L_457)
.L_457:
        /*00bc*/ 	.word	0x00000000
        /*00c0*/ 	.short	0x0000
        /*00c2*/ 	.short	0x0000
        /*00c4*/ 	.byte	0x00, 0xf5, 0x21, 0x00


	//----- nvinfo : EIATTR_SPARSE_MMA_MASK
	.align		4
.L_458:
        /*00c8*/ 	.byte	0x03, 0x50
        /*00ca*/ 	.short	0x0000


	//----- nvinfo : EIATTR_MAXREG_COUNT
	.align		4
        /*00cc*/ 	.byte	0x03, 0x1b
        /*00ce*/ 	.short	0x00ff


	//----- nvinfo : EIATTR_MERCURY_ISA_VERSION
	.align		4
        /*00d0*/ 	.byte	0x03, 0x5f
        /*00d2*/ 	.short	0x0101


	//----- nvinfo : EIATTR_VRC_CTA_INIT_COUNT
	.align		4
        /*00d4*/ 	.byte	0x02, 0x4a
	.zero		1
	.zero		1


	//----- nvinfo : EIATTR_EXIT_INSTR_OFFSETS
	.align		4
        /*00d8*/ 	.byte	0x04, 0x1c
        /*00da*/ 	.short	(.L_460 - .L_459)


	//   ....[0]....
.L_459:
        /*00dc*/ 	.word	0x000000b0


	//   ....[1]....
        /*00e0*/ 	.word	0x00001060


	//----- nvinfo : EIATTR_CBANK_PARAM_SIZE
	.align		4
.L_460:
        /*00e4*/ 	.byte	0x03, 0x19
        /*00e6*/ 	.short	0x0038


	//----- nvinfo : EIATTR_PARAM_CBANK
	.align		4
        /*00e8*/ 	.byte	0x04, 0x0a
        /*00ea*/ 	.short	(.L_462 - .L_461)
	.align		4
.L_461:
        /*00ec*/ 	.word	index@(.nv.constant0._Z17max_pool2d_kernelPKfPfiiiiiiiiii)
        /*00f0*/ 	.short	0x0380
        /*00f2*/ 	.short	0x0038


	//----- nvinfo : EIATTR_SW_WAR
	.align		4
.L_462:
        /*00f4*/ 	.byte	0x04, 0x36
        /*00f6*/ 	.short	(.L_464 - .L_463)
.L_463:
        /*00f8*/ 	.word	0x00000008
.L_464:


//--------------------- .nv.info._Z17layer_norm_kernelPKfS0_S0_Pfiif --------------------------
	.section	.nv.info._Z17layer_norm_kernelPKfS0_S0_Pfiif,"",@"SHT_CUDA_INFO"
	.sectionflags	@""
	.align	4


	//----- nvinfo : EIATTR_CUDA_API_VERSION
	.align		4
        /*0000*/ 	.byte	0x04, 0x37
        /*0002*/ 	.short	(.L_466 - .L_465)
.L_465:
        /*0004*/ 	.word	0x00000082


	//----- nvinfo : EIATTR_KPARAM_INFO
	.align		4
.L_466:
        /*0008*/ 	.byte	0x04, 0x17
        /*000a*/ 	.short	(.L_468 - .L_467)
.L_467:
        /*000c*/ 	.word	0x00000000
        /*0010*/ 	.short	0x0006
        /*0012*/ 	.short	0x0028
        /*0014*/ 	.byte	0x00, 0xf0, 0x11, 0x00


	//----- nvinfo : EIATTR_KPARAM_INFO
	.align		4
.L_468:
        /*0018*/ 	.byte	0x04, 0x17
        /*001a*/ 	.short	(.L_470 - .L_469)
.L_469:
        /*001c*/ 	.word	0x00000000
        /*0020*/ 	.short	0x0005
        /*0022*/ 	.short	0x0024
        /*0024*/ 	.byte	0x00, 0xf0, 0x11, 0x00


	//----- nvinfo : EIATTR_KPARAM_INFO
	.align		4
.L_470:
        /*0028*/ 	.byte	0x04, 0x17
        /*002a*/ 	.short	(.L_472 - .L_471)
.L_471:
        /*002c*/ 	.word	0x00000000
        /*0030*/ 	.short	0x0004
        /*0032*/ 	.short	0x0020
        /*0034*/ 	.byte	0x00, 0xf0, 0x11, 0x00


	//----- nvinfo : EIATTR_KPARAM_INFO
	.align		4
.L_472:
        /*0038*/ 	.byte	0x04, 0x17
        /*003a*/ 	.short	(.L_474 - .L_473)
.L_473:
        /*003c*/ 	.word	0x00000000
        /*0040*/ 	.short	0x0003
        /*0042*/ 	.short	0x0018
        /*0044*/ 	.byte	0x00, 0xf5, 0x21, 0x00


	//----- nvinfo : EIATTR_KPARAM_INFO
	.align		4
.L_474:
        /*0048*/ 	.byte	0x04, 0x17
        /*004a*/ 	.short	(.L_476 - .L_475)
.L_475:
        /*004c*/ 	.word	0x00000000
        /*0050*/ 	.short	0x0002
        /*0052*/ 	.short	0x0010
        /*0054*/ 	.byte	0x00, 0xf5, 0x21, 0x00


	//----- nvinfo : EIATTR_KPARAM_INFO
	.align		4
.L_476:
        /*0058*/ 	.byte	0x04, 0x17
        /*005a*/ 	.short	(.L_478 - .L_477)
.L_477:
        /*005c*/ 	.word	0x00000000
        /*0060*/ 	.short	0x0001
        /*0062*/ 	.short	0x0008
        /*0064*/ 	.byte	0x00, 0xf5, 0x21, 0x00


	//----- nvinfo : EIATTR_KPARAM_INFO
	.align		4
.L_478:
        /*0068*/ 	.byte	0x04, 0x17
        /*006a*/ 	.short	(.L_480 - .L_479)
.L_479:
        /*006c*/ 	.word	0x00000000
        /*0070*/ 	.short	0x0000
        /*0072*/ 	.short	0x0000
        /*0074*/ 	.byte	0x00, 0xf5, 0x21, 0x00


	//----- nvinfo : EIATTR_SPARSE_MMA_MASK
	.align		4
.L_480:
        /*0078*/ 	.byte	0x03, 0x50
        /*007a*/ 	.short	0x0000


	//----- nvinfo : EIATTR_MAXREG_COUNT
	.align		4
        /*007c*/ 	.byte	0x03, 0x1b
        /*007e*/ 	.short	0x00ff


	//----- nvinfo : EIATTR_MERCURY_ISA_VERSION
	.align		4
        /*0080*/ 	.byte	0x03, 0x5f
        /*0082*/ 	.short	0x0101


	//----- nvinfo : EIATTR_VRC_CTA_INIT_COUNT
	.align		4
        /*0084*/ 	.byte	0x02, 0x4a
	.zero		1
	.zero		1


	//----- nvinfo : EIATTR_EXIT_INSTR_OFFSETS
	.align		4
        /*0088*/ 	.byte	0x04, 0x1c
        /*008a*/ 	.short	(.L_482 - .L_481)


	//   ....[0]....
.L_481:
        /*008c*/ 	.word	0x00000070


	//   ....[1]....
        /*0090*/ 	.word	0x00001210


	//   ....[2]....
        /*0094*/ 	.word	0x00001820


	//   ....[3]....
        /*0098*/ 	.word	0x00001ad0


	//   ....[4]....
        /*009c*/ 	.word	0x00001ca0


	//   ....[5]....
        /*00a0*/ 	.word	0x00001db0


	//----- nvinfo : EIATTR_CRS_STACK_SIZE
	.align		4
.L_482:
        /*00a4*/ 	.byte	0x04, 0x1e
        /*00a6*/ 	.short	(.L_484 - .L_483)
.L_483:
        /*00a8*/ 	.word	0x00000000


	//----- nvinfo : EIATTR_CBANK_PARAM_SIZE
	.align		4
.L_484:
        /*00ac*/ 	.byte	0x03, 0x19
        /*00ae*/ 	.short	0x002c


	//----- nvinfo : EIATTR_PARAM_CBANK
	.align		4
        /*00b0*/ 	.byte	0x04, 0x0a
        /*00b2*/ 	.short	(.L_486 - .L_485)
	.align		4
.L_485:
        /*00b4*/ 	.word	index@(.nv.constant0._Z17layer_norm_kernelPKfS0_S0_Pfiif)
        /*00b8*/ 	.short	0x0380
        /*00ba*/ 	.short	0x002c


	//----- nvinfo : EIATTR_SW_WAR
	.align		4
.L_486:
        /*00bc*/ 	.byte	0x04, 0x36
        /*00be*/ 	.short	(.L_488 - .L_487)
.L_487:
        /*00c0*/ 	.word	0x00000008
.L_488:


//--------------------- .nv.info._Z17batch_norm_kernelPKfS0_S0_S0_S0_Pfiiif --------------------------
	.section	.nv.info._Z17batch_norm_kernelPKfS0_S0_S0_S0_Pfiiif,"",@"SHT_CUDA_INFO"
	.sectionflags	@""
	.align	4


	//----- nvinfo : EIATTR_CUDA_API_VERSION
	.align		4
        /*0000*/ 	.byte	0x04, 0x37
        /*0002*/ 	.short	(.L_490 - .L_489)
.L_489:
        /*0004*/ 	.word	0x00000082


	//----- nvinfo : EIATTR_KPARAM_INFO
	.align		4
.L_490:
        /*0008*/ 	.byte	0x04, 0x17
        /*000a*/ 	.short	(.L_492 - .L_491)
.L_491:
        /*000c*/ 	.word	0x00000000
        /*0010*/ 	.short	0x0009
        /*0012*/ 	.short	0x003c
        /*0014*/ 	.byte	0x00, 0xf0, 0x11, 0x00


	//----- nvinfo : EIATTR_KPARAM_INFO
	.align		4
.L_492:
        /*0018*/ 	.byte	0x04, 0x17
        /*001a*/ 	.short	(.L_494 - .L_493)
.L_493:
        /*001c*/ 	.word	0x00000000
        /*0020*/ 	.short	0x0008
        /*0022*/ 	.short	0x0038
        /*0024*/ 	.byte	0x00, 0xf0, 0x11, 0x00


	//----- nvinfo : EIATTR_KPARAM_INFO
	.align		4
.L_494:
        /*0028*/ 	.byte	0x04, 0x17
        /*002a*/ 	.short	(.L_496 - .L_495)
.L_495:
        /*002c*/ 	.word	0x00000000
        /*0030*/ 	.short	0x0007
        /*0032*/ 	.short	0x0034
        /*0034*/ 	.byte	0x00, 0xf0, 0x11, 0x00


	//----- nvinfo : EIATTR_KPARAM_INFO
	.align		4
.L_496:
        /*0038*/ 	.byte	0x04, 0x17
        /*003a*/ 	.short	(.L_498 - .L_497)
.L_497:
        /*003c*/ 	.word	0x00000000
        /*0040*/ 	.short	0x0006
        /*0042*/ 	.short	0x0030
        /*0044*/ 	.byte	0x00, 0xf0, 0x11, 0x00


	//----- nvinfo : EIATTR_KPARAM_INFO
	.align		4
.L_498:
        /*0048*/ 	.byte	0x04, 0x17
        /*004a*/ 	.short	(.L_500 - .L_499)
.L_499:
        /*004c*/ 	.word	0x00000000
        /*0050*/ 	.short	0x0005
        /*0052*/ 	.short	0x0028
        /*0054*/ 	.byte	0x00, 0xf5, 0x21, 0x00


	//----- nvinfo : EIATTR_KPARAM_INFO
	.align		4
.L_500:
        /*0058*/ 	.byte	0x04, 0x17
        /*005a*/ 	.short	(.L_502 - .L_501)
.L_501:
        /*005c*/ 	.word	0x00000000
        /*0060*/ 	.short	0x0004
        /*0062*/ 	.short	0x0020
        /*0064*/ 	.byte	0x00, 0xf5, 0x21, 0x00


	//----- nvinfo : EIATTR_KPARAM_INFO
	.align		4
.L_502:
        /*0068*/ 	.byte	0x04, 0x17
        /*006a*/ 	.short	(.L_504 - .L_503)
.L_503:
        /*006c*/ 	.word	0x00000000
        /*0070*/ 	.short	0x0003
        /*0072*/ 	.short	0x0018
        /*0074*/ 	.byte	0x00, 0xf5, 0x21, 0x00


	//----- nvinfo : EIATTR_KPARAM_INFO
	.align		4
.L_504:
        /*0078*/ 	.byte	0x04, 0x17
        /*007a*/ 	.short	(.L_506 - .L_505)
.L_505:
        /*007c*/ 	.word	0x00000000
        /*0080*/ 	.short	0x0002
        /*0082*/ 	.short	0x0010
        /*0084*/ 	.byte	0x00, 0xf5, 0x21, 0x00


	//----- nvinfo : EIATTR_KPARAM_INFO
	.align		4
.L_506:
        /*0088*/ 	.byte	0x04, 0x17
        /*008a*/ 	.short	(.L_508 - .L_507)
.L_507:
        /*008c*/ 	.word	0x00000000
        /*0090*/ 	.short	0x0001
        /*0092*/ 	.short	0x0008
        /*0094*/ 	.byte	0x00, 0xf5, 0x21, 0x00


	//----- nvinfo : EIATTR_KPARAM_INFO
	.align		4
.L_508:
        /*0098*/ 	.byte	0x04, 0x17
        /*009a*/ 	.short	(.L_510 - .L_509)
.L_509:
        /*009c*/ 	.word	0x00000000
        /*00a0*/ 	.short	0x0000
        /*00a2*/ 	.short	0x0000
        /*00a4*/ 	.byte	0x00, 0xf5, 0x21, 0x00


	//----- nvinfo : EIATTR_SPARSE_MMA_MASK
	.align		4
.L_510:
        /*00a8*/ 	.byte	0x03, 0x50
        /*00aa*/ 	.short	0x0000


	//----- nvinfo : EIATTR_MAXREG_COUNT
	.align		4
        /*00ac*/ 	.byte	0x03, 0x1b
        /*00ae*/ 	.short	0x00ff


	//----- nvinfo : EIATTR_MERCURY_ISA_VERSION
	.align		4
        /*00b0*/ 	.byte	0x03, 0x5f
        /*00b2*/ 	.short	0x0101


	//----- nvinfo : EIATTR_VRC_CTA_INIT_COUNT
	.align		4
        /*00b4*/ 	.byte	0x02, 0x4a
	.zero		1
	.zero		1


	//----- nvinfo : EIATTR_EXIT_INSTR_OFFSETS
	.align		4
        /*00b8*/ 	.byte	0x04, 0x1c
        /*00ba*/ 	.short	(.L_512 - .L_511)


	//   ....[0]....
.L_511:
        /*00bc*/ 	.word	0x000000a0


	//   ....[1]....
        /*00c0*/ 	.word	0x00000560


	//----- nvinfo : EIATTR_CBANK_PARAM_SIZE
	.align		4
.L_512:
        /*00c4*/ 	.byte	0x03, 0x19
        /*00c6*/ 	.short	0x0040


	//----- nvinfo : EIATTR_PARAM_CBANK
	.align		4
        /*00c8*/ 	.byte	0x04, 0x0a
        /*00ca*/ 	.short	(.L_514 - .L_513)
	.align		4
.L_513:
        /*00cc*/ 	.word	index@(.nv.constant0._Z17batch_norm_kernelPKfS0_S0_S0_S0_Pfiiif)
        /*00d0*/ 	.short	0x0380
        /*00d2*/ 	.short	0x0040


	//----- nvinfo : EIATTR_SW_WAR
	.align		4
.L_514:
        /*00d4*/ 	.byte	0x04, 0x36
        /*00d6*/ 	.short	(.L_516 - .L_515)
.L_515:
        /*00d8*/ 	.word	0x00000008
.L_516:


//--------------------- .nv.info._Z13conv2d_kernelPKfS0_Pfiiiiiiiiiiiii --------------------------
	.section	.nv.info._Z13conv2d_kernelPKfS0_Pfiiiiiiiiiiiii,"",@"SHT_CUDA_INFO"
	.sectionflags	@""
	.align	4


	//----- nvinfo : EIATTR_CUDA_API_VERSION
	.align		4
        /*0000*/ 	.byte	0x04, 0x37
        /*0002*/ 	.short	(.L_518 - .L_517)
.L_517:
        /*0004*/ 	.word	0x00000082


	//----- nvinfo : EIATTR_KPARAM_INFO
	.align		4
.L_518:
        /*0008*/ 	.byte	0x04, 0x17
        /*000a*/ 	.short	(.L_520 - .L_519)
.L_519:
        /*000c*/ 	.word	0x00000000
        /*0010*/ 	.short	0x000f
        /*0012*/ 	.short	0x0048
        /*0014*/ 	.byte	0x00, 0xf0, 0x11, 0x00


	//----- nvinfo : EIATTR_KPARAM_INFO
	.align		4
.L_520:
        /*0018*/ 	.byte	0x04, 0x17
        /*001a*/ 	.short	(.L_522 - .L_521)
.L_521:
        /*001c*/ 	.word	0x00000000
        /*0020*/ 	.short	0x000e
        /*0022*/ 	.short	0x0044
        /*0024*/ 	.byte	0x00, 0xf0, 0x11, 0x00


	//----- nvinfo : EIATTR_KPARAM_INFO
	.align		4
.L_522:
        /*0028*/ 	.byte	0x04, 0x17
        /*002a*/ 	.short	(.L_524 - .L_523)
.L_523:
        /*002c*/ 	.word	0x00000000
        /*0030*/ 	.short	0x000d
        /*0032*/ 	.short	0x0040
        /*0034*/ 	.byte	0x00, 0xf0, 0x11, 0x00


	//----- nvinfo : EIATTR_KPARAM_INFO
	.align		4
.L_524:
        /*0038*/ 	.byte	0x04, 0x17
        /*003a*/ 	.short	(.L_526 - .L_525)
.L_525:
        /*003c*/ 	.word	0x00000000
        /*0040*/ 	.short	0x000c
        /*0042*/ 	.short	0x003c
        /*0044*/ 	.byte	0x00, 0xf0, 0x11, 0x00


	//----- nvinfo : EIATTR_KPARAM_INFO
	.align		4
.L_526:
        /*0048*/ 	.byte	0x04, 0x17
        /*004a*/ 	.short	(.L_528 - .L_527)
.L_527:
        /*004c*/ 	.word	0x00000000
        /*0050*/ 	.short	0x000b
        /*0052*/ 	.short	0x0038
        /*0054*/ 	.byte	0x00, 0xf0, 0x11, 0x00


	//----- nvinfo : EIATTR_KPARAM_INFO
	.align		4
.L_528:
        /*0058*/ 	.byte	0x04, 0x17
        /*005a*/ 	.short	(.L_530 - .L_529)
.L_529:
        /*005c*/ 	.word	0x00000000
        /*0060*/ 	.short	0x000a
        /*0062*/ 	.short	0x0034
        /*0064*/ 	.byte	0x00, 0xf0, 0x11, 0x00


	//----- nvinfo : EIATTR_KPARAM_INFO
	.align		4
.L_530:
        /*0068*/ 	.byte	0x04, 0x17
        /*006a*/ 	.short	(.L_532 - .L_531)
.L_531:
        /*006c*/ 	.word	0x00000000
        /*0070*/ 	.short	0x0009
        /*0072*/ 	.short	0x0030
        /*0074*/ 	.byte	0x00, 0xf0, 0x11, 0x00


	//----- nvinfo : EIATTR_KPARAM_INFO
	.align		4
.L_532:
        /*0078*/ 	.byte	0x04, 0x17
        /*007a*/ 	.short	(.L_534 - .L_533)
.L_533:
        /*007c*/ 	.word	0x00000000
        /*0080*/ 	.short	0x0008
        /*0082*/ 	.short	0x002c
        /*0084*/ 	.byte	0x00, 0xf0, 0x11, 0x00


	//----- nvinfo : EIATTR_KPARAM_INFO
	.align		4
.L_534:
        /*0088*/ 	.byte	0x04, 0x17
        /*008a*/ 	.short	(.L_536 - .L_535)
.L_535:
        /*008c*/ 	.word	0x00000000
        /*0090*/ 	.short	0x0007
        /*0092*/ 	.short	0x0028
        /*0094*/ 	.byte	0x00, 0xf0, 0x11, 0x00


	//----- nvinfo : EIATTR_KPARAM_INFO
	.align		4
.L_536:
        /*0098*/ 	.byte	0x04, 0x17
        /*009a*/ 	.short	(.L_538 - .L_537)
.L_537:
        /*009c*/ 	.word	0x00000000
        /*00a0*/ 	.short	0x0006
        /*00a2*/ 	.short	0x0024
        /*00a4*/ 	.byte	0x00, 0xf0, 0x11, 0x00


	//----- nvinfo : EIATTR_KPARAM_INFO
	.align		4
.L_538:
        /*00a8*/ 	.byte	0x04, 0x17
        /*00aa*/ 	.short	(.L_540 - .L_539)
.L_539:
        /*00ac*/ 	.word	0x00000000
        /*00b0*/ 	.short	0x0005
        /*00b2*/ 	.short	0x0020
        /*00b4*/ 	.byte	0x00, 0xf0, 0x11, 0x00


	//----- nvinfo : EIATTR_KPARAM_INFO
	.align		4
.L_540:
        /*00b8*/ 	.byte	0x04, 0x17
        /*00ba*/ 	.short	(.L_542 - .L_541)
.L_541:
        /*00bc*/ 	.word	0x00000000
        /*00c0*/ 	.short	0x0004
        /*00c2*/ 	.short	0x001c
        /*00c4*/ 	.byte	0x00, 0xf0, 0x11, 0x00


	//----- nvinfo : EIATTR_KPARAM_INFO
	.align		4
.L_542:
        /*00c8*/ 	.byte	0x04, 0x17
        /*00ca*/ 	.short	(.L_544 - .L_543)
.L_543:
        /*00cc*/ 	.word	0x00000000
        /*00d0*/ 	.short	0x0003
        /*00d2*/ 	.short	0x0018
        /*00d4*/ 	.byte	0x00, 0xf0, 0x11, 0x00


	//----- nvinfo : EIATTR_KPARAM_INFO
	.align		4
.L_544:
        /*00d8*/ 	.byte	0x04, 0x17
        /*00da*/ 	.short	(.L_546 - .L_545)
.L_545:
        /*00dc*/ 	.word	0x00000000
        /*00e0*/ 	.short	0x0002
        /*00e2*/ 	.short	0x0010
        /*00e4*/ 	.byte	0x00, 0xf5, 0x21, 0x00


	//----- nvinfo : EIATTR_KPARAM_INFO
	.align		4
.L_546:
        /*00e8*/ 	.byte	0x04, 0x17
        /*00ea*/ 	.short	(.L_548 - .L_547)
.L_547:
        /*00ec*/ 	.word	0x00000000
        /*00f0*/ 	.short	0x0001
        /*00f2*/ 	.short	0x0008
        /*00f4*/ 	.byte	0x00, 0xf5, 0x21, 0x00


	//----- nvinfo : EIATTR_KPARAM_INFO
	.align		4
.L_548:
        /*00f8*/ 	.byte	0x04, 0x17
        /*00fa*/ 	.short	(.L_550 - .L_549)
.L_549:
        /*00fc*/ 	.word	0x00000000
        /*0100*/ 	.short	0x0000
        /*0102*/ 	.short	0x0000
        /*0104*/ 	.byte	0x00, 0xf5, 0x21, 0x00


	//----- nvinfo : EIATTR_SPARSE_MMA_MASK
	.align		4
.L_550:
        /*0108*/ 	.byte	0x03, 0x50
        /*010a*/ 	.short	0x0000


	//----- nvinfo : EIATTR_MAXREG_COUNT
	.align		4
        /*010c*/ 	.byte	0x03, 0x1b
        /*010e*/ 	.short	0x00ff


	//----- nvinfo : EIATTR_MERCURY_ISA_VERSION
	.align		4
        /*0110*/ 	.byte	0x03, 0x5f
        /*0112*/ 	.short	0x0101


	//----- nvinfo : EIATTR_VRC_CTA_INIT_COUNT
	.align		4
        /*0114*/ 	.byte	0x02, 0x4a
	.zero		1
	.zero		1


	//----- nvinfo : EIATTR_EXIT_INSTR_OFFSETS
	.align		4
        /*0118*/ 	.byte	0x04, 0x1c
        /*011a*/ 	.short	(.L_552 - .L_551)


	//   ....[0]....
.L_551:
        /*011c*/ 	.word	0x000000d0


	//   ....[1]....
        /*0120*/ 	.word	0x000012f0


	//----- nvinfo : EIATTR_CRS_STACK_SIZE
	.align		4
.L_552:
        /*0124*/ 	.byte	0x04, 0x1e
        /*0126*/ 	.short	(.L_554 - .L_553)
.L_553:
        /*0128*/ 	.word	0x00000000


	//----- nvinfo : EIATTR_CBANK_PARAM_SIZE
	.align		4
.L_554:
        /*012c*/ 	.byte	0x03, 0x19
        /*012e*/ 	.short	0x004c


	//----- nvinfo : EIATTR_PARAM_CBANK
	.align		4
        /*0130*/ 	.byte	0x04, 0x0a
        /*0132*/ 	.short	(.L_556 - .L_555)
	.align		4
.L_555:
        /*0134*/ 	.word	index@(.nv.constant0._Z13conv2d_kernelPKfS0_Pfiiiiiiiiiiiii)
        /*0138*/ 	.short	0x0380
        /*013a*/ 	.short	0x004c


	//----- nvinfo : EIATTR_SW_WAR
	.align		4
.L_556:
        /*013c*/ 	.byte	0x04, 0x36
        /*013e*/ 	.short	(.L_558 - .L_557)
.L_557:
        /*0140*/ 	.word	0x00000008
.L_558:


//--------------------- .nv.info._Z19broadcast_to_kernelPKfPfPKiS3_ii --------------------------
	.section	.nv.info._Z19broadcast_to_kernelPKfPfPKiS3_ii,"",@"SHT_CUDA_INFO"
	.sectionflags	@""
	.align	4


	//----- nvinfo : EIATTR_CUDA_API_VERSION
	.align		4
        /*0000*/ 	.byte	0x04, 0x37
        /*0002*/ 	.short	(.L_560 - .L_559)
.L_559:
        /*0004*/ 	.word	0x00000082


	//----- nvinfo : EIATTR_KPARAM_INFO
	.align		4
.L_560:
        /*0008*/ 	.byte	0x04, 0x17
        /*000a*/ 	.short	(.L_562 - .L_561)
.L_561:
        /*000c*/ 	.word	0x00000000
        /*0010*/ 	.short	0x0005
        /*0012*/ 	.short	0x0024
        /*0014*/ 	.byte	0x00, 0xf0, 0x11, 0x00


	//----- nvinfo : EIATTR_KPARAM_INFO
	.align		4
.L_562:
        /*0018*/ 	.byte	0x04, 0x17
        /*001a*/ 	.short	(.L_564 - .L_563)
.L_563:
        /*001c*/ 	.word	0x00000000
        /*0020*/ 	.short	0x0004
        /*0022*/ 	.short	0x0020
        /*0024*/ 	.byte	0x00, 0xf0, 0x11, 0x00


	//----- nvinfo : EIATTR_KPARAM_INFO
	.align		4
.L_564:
        /*0028*/ 	.byte	0x04, 0x17
        /*002a*/ 	.short	(.L_566 - .L_565)
.L_565:
        /*002c*/ 	.word	0x00000000
        /*0030*/ 	.short	0x0003
        /*0032*/ 	.short	0x0018
        /*0034*/ 	.byte	0x00, 0xf5, 0x21, 0x00


	//----- nvinfo : EIATTR_KPARAM_INFO
	.align		4
.L_566:
        /*0038*/ 	.byte	0x04, 0x17
        /*003a*/ 	.short	(.L_568 - .L_567)
.L_567:
        /*003c*/ 	.word	0x00000000
        /*0040*/ 	.short	0x0002
        /*0042*/ 	.short	0x0010
        /*0044*/ 	.byte	0x00, 0xf5, 0x21, 0x00


	//----- nvinfo : EIATTR_KPARAM_INFO
	.align		4
.L_568:
        /*0048*/ 	.byte	0x04, 0x17
        /*004a*/ 	.short	(.L_570 - .L_569)
.L_569:
        /*004c*/ 	.word	0x00000000
        /*0050*/ 	.short	0x0001
        /*0052*/ 	.short	0x0008
        /*0054*/ 	.byte	0x00, 0xf5, 0x21, 0x00


	//----- nvinfo : EIATTR_KPARAM_INFO
	.align		4
.L_570:
        /*0058*/ 	.byte	0x04, 0x17
        /*005a*/ 	.short	(.L_572 - .L_571)
.L_571:
        /*005c*/ 	.word	0x00000000
        /*0060*/ 	.short	0x0000
        /*0062*/ 	.short	0x0000
        /*0064*/ 	.byte	0x00, 0xf5, 0x21, 0x00


	//----- nvinfo : EIATTR_SPARSE_MMA_MASK
	.align		4
.L_572:
        /*0068*/ 	.byte	0x03, 0x50
        /*006a*/ 	.short	0x0000


	//----- nvinfo : EIATTR_MAXREG_COUNT
	.align		4
        /*006c*/ 	.byte	0x03, 0x1b
        /*006e*/ 	.short	0x00ff


	//----- nvinfo : EIATTR_MERCURY_ISA_VERSION
	.align		4
        /*0070*/ 	.byte	0x03, 0x5f
        /*0072*/ 	.short	0x0101


	//----- nvinfo : EIATTR_VRC_CTA_INIT_COUNT
	.align		4
        /*0074*/ 	.byte	0x02, 0x4a
	.zero		1
	.zero		1


	//----- nvinfo : EIATTR_EXIT_INSTR_OFFSETS
	.align		4
        /*0078*/ 	.byte	0x04, 0x1c
        /*007a*/ 	.short	(.L_574 - .L_573)


	//   ....[0]....
.L_573:
        /*007c*/ 	.word	0x00000070


	//   ....[1]....
        /*0080*/ 	.word	0x000024b0


	//----- nvinfo : EIATTR_CBANK_PARAM_SIZE
	.align		4
.L_574:
        /*0084*/ 	.byte	0x03, 0x19
        /*0086*/ 	.short	0x0028


	//----- nvinfo : EIATTR_PARAM_CBANK
	.align		4
        /*0088*/ 	.byte	0x04, 0x0a
        /*008a*/ 	.short	(.L_576 - .L_575)
	.align		4
.L_575:
        /*008c*/ 	.word	index@(.nv.constant0._Z19broadcast_to_kernelPKfPfPKiS3_ii)
        /*0090*/ 	.short	0x0380
        /*0092*/ 	.short	0x0028


	//----- nvinfo : EIATTR_SW_WAR
	.align		4
.L_576:
        /*0094*/ 	.byte	0x04, 0x36
        /*0096*/ 	.short	(.L_578 - .L_577)
.L_577:
        /*0098*/ 	.word	0x00000008
.L_578:


//--------------------- .nv.info._Z10cat_kernelPKfS0_Pfiiii --------------------------
	.section	.nv.info._Z10cat_kernelPKfS0_Pfiiii,"",@"SHT_CUDA_INFO"
	.sectionflags	@""
	.align	4


	//----- nvinfo : EIATTR_CUDA_API_VERSION
	.align		4
        /*0000*/ 	.byte	0x04, 0x37
        /*0002*/ 	.short	(.L_580 - .L_579)
.L_579:
        /*0004*/ 	.word	0x00000082


	//----- nvinfo : EIATTR_KPARAM_INFO
	.align		4
.L_580:
        /*0008*/ 	.byte	0x04, 0x17
        /*000a*/ 	.short	(.L_582 - .L_581)
.L_581:
        /*000c*/ 	.word	0x00000000
        /*0010*/ 	.short	0x0006
        /*0012*/ 	.short	0x0024
        /*0014*/ 	.byte	0x00, 0xf0, 0x11, 0x00


	//----- nvinfo : EIATTR_KPARAM_INFO
	.align		4
.L_582:
        /*0018*/ 	.byte	0x04, 0x17
        /*001a*/ 	.short	(.L_584 - .L_583)
.L_583:
        /*001c*/ 	.word	0x00000000
        /*0020*/ 	.short	0x0005
        /*0022*/ 	.short	0x0020
        /*0024*/ 	.byte	0x00, 0xf0, 0x11, 0x00


	//----- nvinfo : EIATTR_KPARAM_INFO
	.align		4
.L_584:
        /*0028*/ 	.byte	0x04, 0x17
        /*002a*/ 	.short	(.L_586 - .L_585)
.L_585:
        /*002c*/ 	.word	0x00000000
        /*0030*/ 	.short	0x0004
        /*0032*/ 	.short	0x001c
        /*0034*/ 	.byte	0x00, 0xf0, 0x11, 0x00


	//----- nvinfo : EIATTR_KPARAM_INFO
	.align		4
.L_586:
        /*0038*/ 	.byte	0x04, 0x17
        /*003a*/ 	.short	(.L_588 - .L_587)
.L_587:
        /*003c*/ 	.word	0x00000000
        /*0040*/ 	.short	0x0003
        /*0042*/ 	.short	0x0018
        /*0044*/ 	.byte	0x00, 0xf0, 0x11, 0x00


	//----- nvinfo : EIATTR_KPARAM_INFO
	.align		4
.L_588:
        /*0048*/ 	.byte	0x04, 0x17
        /*004a*/ 	.short	(.L_590 - .L_589)
.L_589:
        /*004c*/ 	.word	0x00000000
        /*0050*/ 	.short	0x0002
        /*0052*/ 	.short	0x0010
        /*0054*/ 	.byte	0x00, 0xf5, 0x21, 0x00


	//----- nvinfo : EIATTR_KPARAM_INFO
	.align		4
.L_590:
        /*0058*/ 	.byte	0x04, 0x17
        /*005a*/ 	.short	(.L_592 - .L_591)
.L_591:
        /*005c*/ 	.word	0x00000000
        /*0060*/ 	.short	0x0001
        /*0062*/ 	.short	0x0008
        /*0064*/ 	.byte	0x00, 0xf5, 0x21, 0x00


	//----- nvinfo : EIATTR_KPARAM_INFO
	.align		4
.L_592:
        /*0068*/ 	.byte	0x04, 0x17
        /*006a*/ 	.short	(.L_594 - .L_593)
.L_593:
        /*006c*/ 	.word	0x00000000
        /*0070*/ 	.short	0x0000
        /*0072*/ 	.short	0x0000
        /*0074*/ 	.byte	0x00, 0xf5, 0x21, 0x00


	//----- nvinfo : EIATTR_SPARSE_MMA_MASK
	.align		4
.L_594:
        /*0078*/ 	.byte	0x03, 0x50
        /*007a*/ 	.short	0x0000


	//----- nvinfo : EIATTR_MAXREG_COUNT
	.align		4
        /*007c*/ 	.byte	0x03, 0x1b
        /*007e*/ 	.short	0x00ff


	//----- nvinfo : EIATTR_MERCURY_ISA_VERSION
	.align		4
        /*0080*/ 	.byte	0x03, 0x5f
        /*0082*/ 	.short	0x0101


	//----- nvinfo : EIATTR_VRC_CTA_INIT_COUNT
	.align		4
        /*0084*/ 	.byte	0x02, 0x4a
	.zero		1
	.zero		1


	//----- nvinfo : EIATTR_EXIT_INSTR_OFFSETS
	.align		4
        /*0088*/ 	.byte	0x04, 0x1c
        /*008a*/ 	.short	(.L_596 - .L_595)


	//   ....[0]....
.L_595:
        /*008c*/ 	.word	0x000000b0


	//   ....[1]....
        /*0090*/ 	.word	0x000004c0


	//   ....[2]....
        /*0094*/ 	.word	0x00000560


	//----- nvinfo : EIATTR_CRS_STACK_SIZE
	.align		4
.L_596:
        /*0098*/ 	.byte	0x04, 0x1e
        /*009a*/ 	.short	(.L_598 - .L_597)
.L_597:
        /*009c*/ 	.word	0x00000000


	//----- nvinfo : EIATTR_CBANK_PARAM_SIZE
	.align		4
.L_598:
        /*00a0*/ 	.byte	0x03, 0x19
        /*00a2*/ 	.short	0x0028


	//----- nvinfo : EIATTR_PARAM_CBANK
	.align		4
        /*00a4*/ 	.byte	0x04, 0x0a
        /*00a6*/ 	.short	(.L_600 - .L_599)
	.align		4
.L_599:
        /*00a8*/ 	.word	index@(.nv.constant0._Z10cat_kernelPKfS0_Pfiiii)
        /*00ac*/ 	.short	0x0380
        /*00ae*/ 	.short	0x0028


	//----- nvinfo : EIATTR_SW_WAR
	.align		4
.L_600:
        /*00b0*/ 	.byte	0x04, 0x36
        /*00b2*/ 	.short	(.L_602 - .L_601)
.L_601:
        /*00b4*/ 	.word	0x00000008
.L_602:


//--------------------- .nv.info._Z13narrow_kernelPKfPfiiiii --------------------------
	.section	.nv.info._Z13narrow_kernelPKfPfiiiii,"",@"SHT_CUDA_INFO"
	.sectionflags	@""
	.align	4


	//----- nvinfo : EIATTR_CUDA_API_VERSION
	.align		4
        /*0000*/ 	.byte	0x04, 0x37
        /*0002*/ 	.short	(.L_604 - .L_603)
.L_603:
        /*0004*/ 	.word	0x00000082


	//----- nvinfo : EIATTR_KPARAM_INFO
	.align		4
.L_604:
        /*0008*/ 	.byte	0x04, 0x17
        /*000a*/ 	.short	(.L_606 - .L_605)
.L_605:
        /*000c*/ 	.word	0x00000000
        /*0010*/ 	.short	0x0006
        /*0012*/ 	.short	0x0020
        /*0014*/ 	.byte	0x00, 0xf0, 0x11, 0x00


	//----- nvinfo : EIATTR_KPARAM_INFO
	.align		4
.L_606:
        /*0018*/ 	.byte	0x04, 0x17
        /*001a*/ 	.short	(.L_608 - .L_607)
.L_607:
        /*001c*/ 	.word	0x00000000
        /*0020*/ 	.short	0x0005
        /*0022*/ 	.short	0x001c
        /*0024*/ 	.byte	0x00, 0xf0, 0x11, 0x00


	//----- nvinfo : EIATTR_KPARAM_INFO
	.align		4
.L_608:
        /*0028*/ 	.byte	0x04, 0x17
        /*002a*/ 	.short	(.L_610 - .L_609)
.L_609:
        /*002c*/ 	.word	0x00000000
        /*0030*/ 	.short	0x0004
        /*0032*/ 	.short	0x0018
        /*0034*/ 	.byte	0x00, 0xf0, 0x11, 0x00


	//----- nvinfo : EIATTR_KPARAM_INFO
	.align		4
.L_610:
        /*0038*/ 	.byte	0x04, 0x17
        /*003a*/ 	.short	(.L_612 - .L_611)
.L_611:
        /*003c*/ 	.word	0x00000000
        /*0040*/ 	.short	0x0003
        /*0042*/ 	.short	0x0014
        /*0044*/ 	.byte	0x00, 0xf0, 0x11, 0x00


	//----- nvinfo : EIATTR_KPARAM_INFO
	.align		4
.L_612:
        /*0048*/ 	.byte	0x04, 0x17
        /*004a*/ 	.short	(.L_614 - .L_613)
.L_613:
        /*004c*/ 	.word	0x00000000
        /*0050*/ 	.short	0x0002
        /*0052*/ 	.short	0x0010
        /*0054*/ 	.byte	0x00, 0xf0, 0x11, 0x00


	//----- nvinfo : EIATTR_KPARAM_INFO
	.align		4
.L_614:
        /*0058*/ 	.byte	0x04, 0x17
        /*005a*/ 	.short	(.L_616 - .L_615)
.L_615:
        /*005c*/ 	.word	0x00000000
        /*0060*/ 	.short	0x0001
        /*0062*/ 	.short	0x0008
        /*0064*/ 	.byte	0x00, 0xf5, 0x21, 0x00


	//----- nvinfo : EIATTR_KPARAM_INFO
	.align		4
.L_616:
        /*0068*/ 	.byte	0x04, 0x17
        /*006a*/ 	.short	(.L_618 - .L_617)
.L_617:
        /*006c*/ 	.word	0x00000000
        /*0070*/ 	.short	0x0000
        /*0072*/ 	.short	0x0000
        /*0074*/ 	.byte	0x00, 0xf5, 0x21, 0x00


	//----- nvinfo : EIATTR_SPARSE_MMA_MASK
	.align		4
.L_618:
        /*0078*/ 	.byte	0x03, 0x50
        /*007a*/ 	.short	0x0000


	//----- nvinfo : EIATTR_MAXREG_COUNT
	.align		4
        /*007c*/ 	.byte	0x03, 0x1b
        /*007e*/ 	.short	0x00ff


	//----- nvinfo : EIATTR_MERCURY_ISA_VERSION
	.align		4
        /*0080*/ 	.byte	0x03, 0x5f
        /*0082*/ 	.short	0x0101


	//----- nvinfo : EIATTR_VRC_CTA_INIT_COUNT
	.align		4
        /*0084*/ 	.byte	0x02, 0x4a
	.zero		1
	.zero		1


	//----- nvinfo : EIATTR_EXIT_INSTR_OFFSETS
	.align		4
        /*0088*/ 	.byte	0x04, 0x1c
        /*008a*/ 	.short	(.L_620 - .L_619)


	//   ....[0]....
.L_619:
        /*008c*/ 	.word	0x000000a0


	//   ....[1]....
        /*0090*/ 	.word	0x000004c0


	//----- nvinfo : EIATTR_CBANK_PARAM_SIZE
	.align		4
.L_620:
        /*0094*/ 	.byte	0x03, 0x19
        /*0096*/ 	.short	0x0024


	//----- nvinfo : EIATTR_PARAM_CBANK
	.align		4
        /*0098*/ 	.byte	0x04, 0x0a
        /*009a*/ 	.short	(.L_622 - .L_621)
	.align		4
.L_621:
        /*009c*/ 	.word	index@(.nv.constant0._Z13narrow_kernelPKfPfiiiii)
        /*00a0*/ 	.short	0x0380
        /*00a2*/ 	.short	0x0024


	//----- nvinfo : EIATTR_SW_WAR
	.align		4
.L_622:
        /*00a4*/ 	.byte	0x04, 0x36
        /*00a6*/ 	.short	(.L_624 - .L_623)
.L_623:
        /*00a8*/ 	.word	0x00000008
.L_624:


//--------------------- .nv.info._Z22reduce_axis_min_kernelPKfPfiii --------------------------
	.section	.nv.info._Z22reduce_axis_min_kernelPKfPfiii,"",@"SHT_CUDA_INFO"
	.sectionflags	@""
	.align	4


	//----- nvinfo : EIATTR_CUDA_API_VERSION
	.align		4
        /*0000*/ 	.byte	0x04, 0x37
        /*0002*/ 	.short	(.L_626 - .L_625)
.L_625:
        /*0004*/ 	.word	0x00000082


	//----- nvinfo : EIATTR_KPARAM_INFO
	.align		4
.L_626:
        /*0008*/ 	.byte	0x04, 0x17
        /*000a*/ 	.short	(.L_628 - .L_627)
.L_627:
        /*000c*/ 	.word	0x00000000
        /*0010*/ 	.short	0x0004
        /*0012*/ 	.short	0x0018
        /*0014*/ 	.byte	0x00, 0xf0, 0x11, 0x00


	//----- nvinfo : EIATTR_KPARAM_INFO
	.align		4
.L_628:
        /*0018*/ 	.byte	0x04, 0x17
        /*001a*/ 	.short	(.L_630 - .L_629)
.L_629:
        /*001c*/ 	.word	0x00000000
        /*0020*/ 	.short	0x0003
        /*0022*/ 	.short	0x0014
        /*0024*/ 	.byte	0x00, 0xf0, 0x11, 0x00


	//----- nvinfo : EIATTR_KPARAM_INFO
	.align		4
.L_630:
        /*0028*/ 	.byte	0x04, 0x17
        /*002a*/ 	.short	(.L_632 - .L_631)
.L_631:
        /*002c*/ 	.word	0x00000000
        /*0030*/ 	.short	0x0002
        /*0032*/ 	.short	0x0010
        /*0034*/ 	.byte	0x00, 0xf0, 0x11, 0x00


	//----- nvinfo : EIATTR_KPARAM_INFO
	.align		4
.L_632:
        /*0038*/ 	.byte	0x04, 0x17
        /*003a*/ 	.short	(.L_634 - .L_633)
.L_633:
        /*003c*/ 	.word	0x00000000
        /*0040*/ 	.short	0x0001
        /*0042*/ 	.short	0x0008
        /*0044*/ 	.byte	0x00, 0xf5, 0x21, 0x00


	//----- nvinfo : EIATTR_KPARAM_INFO
	.align		4
.L_634:
        /*0048*/ 	.byte	0x04, 0x17
        /*004a*/ 	.short	(.L_636 - .L_635)
.L_635:
        /*004c*/ 	.word	0x00000000
        /*0050*/ 	.short	0x0000
        /*0052*/ 	.short	0x0000
        /*0054*/ 	.byte	0x00, 0xf5, 0x21, 0x00


	//----- nvinfo : EIATTR_SPARSE_MMA_MASK
	.align		4
.L_636:
        /*0058*/ 	.byte	0x03, 0x50
        /*005a*/ 	.short	0x0000


	//----- nvinfo : EIATTR_MAXREG_COUNT
	.align		4
        /*005c*/ 	.byte	0x03, 0x1b
        /*005e*/ 	.short	0x00ff


	//----- nvinfo : EIATTR_MERCURY_ISA_VERSION
	.align		4
        /*0060*/ 	.byte	0x03, 0x5f
        /*0062*/ 	.short	0x0101


	//----- nvinfo : EIATTR_VRC_CTA_INIT_COUNT
	.align		4
        /*0064*/ 	.byte	0x02, 0x4a
	.zero		1
	.zero		1


	//----- nvinfo : EIATTR_EXIT_INSTR_OFFSETS
	.align		4
        /*0068*/ 	.byte	0x04, 0x1c
        /*006a*/ 	.short	(.L_638 - .L_637)


	//   ....[0]....
.L_637:
        /*006c*/ 	.word	0x00000090


	//   ....[1]....
        /*0070*/ 	.word	0x00000ca0


	//----- nvinfo : EIATTR_CBANK_PARAM_SIZE
	.align		4
.L_638:
        /*0074*/ 	.byte	0x03, 0x19
        /*0076*/ 	.short	0x001c


	//----- nvinfo : EIATTR_PARAM_CBANK
	.align		4
        /*0078*/ 	.byte	0x04, 0x0a
        /*007a*/ 	.short	(.L_640 - .L_639)
	.align		4
.L_639:
        /*007c*/ 	.word	index@(.nv.constant0._Z22reduce_axis_min_kernelPKfPfiii)
        /*0080*/ 	.short	0x0380
        /*0082*/ 	.short	0x001c


	//----- nvinfo : EIATTR_SW_WAR
	.align		4
.L_640:
        /*0084*/ 	.byte	0x04, 0x36
        /*0086*/ 	.short	(.L_642 - .L_641)
.L_641:
        /*0088*/ 	.word	0x00000008
.L_642:


//--------------------- .nv.info._Z22reduce_axis_max_kernelPKfPfiii --------------------------
	.section	.nv.info._Z22reduce_axis_max_kernelPKfPfiii,"",@"SHT_CUDA_INFO"
	.sectionflags	@""
	.align	4


	//----- nvinfo : EIATTR_CUDA_API_VERSION
	.align		4
        /*0000*/ 	.byte	0x04, 0x37
        /*0002*/ 	.short	(.L_644 - .L_643)
.L_643:
        /*0004*/ 	.word	0x00000082


	//----- nvinfo : EIATTR_KPARAM_INFO
	.align		4
.L_644:
        /*0008*/ 	.byte	0x04, 0x17
        /*000a*/ 	.short	(.L_646 - .L_645)
.L_645:
        /*000c*/ 	.word	0x00000000
        /*0010*/ 	.short	0x0004
        /*0012*/ 	.short	0x0018
        /*0014*/ 	.byte	0x00, 0xf0, 0x11, 0x00


	//----- nvinfo : EIATTR_KPARAM_INFO
	.align		4
.L_646:
        /*0018*/ 	.byte	0x04, 0x17
        /*001a*/ 	.short	(.L_648 - .L_647)
.L_647:
        /*001c*/ 	.word	0x00000000
        /*0020*/ 	.short	0x0003
        /*0022*/ 	.short	0x0014
        /*0024*/ 	.byte	0x00, 0xf0, 0x11, 0x00


	//----- nvinfo : EIATTR_KPARAM_INFO
	.align		4
.L_648:
        /*0028*/ 	.byte	0x04, 0x17
        /*002a*/ 	.short	(.L_650 - .L_649)
.L_649:
        /*002c*/ 	.word	0x00000000
        /*0030*/ 	.short	0x0002
        /*0032*/ 	.short	0x0010
        /*0034*/ 	.byte	0x00, 0xf0, 0x11, 0x00


	//----- nvinfo : EIATTR_KPARAM_INFO
	.align		4
.L_650:
        /*0038*/ 	.byte	0x04, 0x17
        /*003a*/ 	.short	(.L_652 - .L_651)
.L_651:
        /*003c*/ 	.word	0x00000000
        /*0040*/ 	.short	0x0001
        /*0042*/ 	.short	0x0008
        /*0044*/ 	.byte	0x00, 0xf5, 0x21, 0x00


	//----- nvinfo : EIATTR_KPARAM_INFO
	.align		4
.L_652:
        /*0048*/ 	.byte	0x04, 0x17
        /*004a*/ 	.short	(.L_654 - .L_653)
.L_653:
        /*004c*/ 	.word	0x00000000
        /*0050*/ 	.short	0x0000
        /*0052*/ 	.short	0x0000
        /*0054*/ 	.byte	0x00, 0xf5, 0x21, 0x00


	//----- nvinfo : EIATTR_SPARSE_MMA_MASK
	.align		4
.L_654:
        /*0058*/ 	.byte	0x03, 0x50
        /*005a*/ 	.short	0x0000


	//----- nvinfo : EIATTR_MAXREG_COUNT
	.align		4
        /*005c*/ 	.byte	0x03, 0x1b
        /*005e*/ 	.short	0x00ff


	//----- nvinfo : EIATTR_MERCURY_ISA_VERSION
	.align		4
        /*0060*/ 	.byte	0x03, 0x5f
        /*0062*/ 	.short	0x0101


	//----- nvinfo : EIATTR_VRC_CTA_INIT_COUNT
	.align		4
        /*0064*/ 	.byte	0x02, 0x4a
	.zero		1
	.zero		1


	//----- nvinfo : EIATTR_EXIT_INSTR_OFFSETS
	.align		4
        /*0068*/ 	.byte	0x04, 0x1c
        /*006a*/ 	.short	(.L_656 - .L_655)


	//   ....[0]....
.L_655:
        /*006c*/ 	.word	0x00000090


	//   ....[1]....
        /*0070*/ 	.word	0x00000ca0


	//----- nvinfo : EIATTR_CBANK_PARAM_SIZE
	.align		4
.L_656:
        /*0074*/ 	.byte	0x03, 0x19
        /*0076*/ 	.short	0x001c


	//----- nvinfo : EIATTR_PARAM_CBANK
	.align		4
        /*0078*/ 	.byte	0x04, 0x0a
        /*007a*/ 	.short	(.L_658 - .L_657)
	.align		4
.L_657:
        /*007c*/ 	.word	index@(.nv.constant0._Z22reduce_axis_max_kernelPKfPfiii)
        /*0080*/ 	.short	0x0380
        /*0082*/ 	.short	0x001c


	//----- nvinfo : EIATTR_SW_WAR
	.align		4
.L_658:
        /*0084*/ 	.byte	0x04, 0x36
        /*0086*/ 	.short	(.L_660 - .L_659)
.L_659:
        /*0088*/ 	.word	0x00000008
.L_660:


//--------------------- .nv.info._Z22reduce_axis_sum_kernelPKfPfiii --------------------------
	.section	.nv.info._Z22reduce_axis_sum_kernelPKfPfiii,"",@"SHT_CUDA_INFO"
	.sectionflags	@""
	.align	4


	//----- nvinfo : EIATTR_CUDA_API_VERSION
	.align		4
        /*0000*/ 	.byte	0x04, 0x37
        /*0002*/ 	.short	(.L_662 - .L_661)
.L_661:
        /*0004*/ 	.word	0x00000082


	//----- nvinfo : EIATTR_KPARAM_INFO
	.align		4
.L_662:
        /*0008*/ 	.byte	0x04, 0x17
        /*000a*/ 	.short	(.L_664 - .L_663)
.L_663:
        /*000c*/ 	.word	0x00000000
        /*0010*/ 	.short	0x0004
        /*0012*/ 	.short	0x0018
        /*0014*/ 	.byte	0x00, 0xf0, 0x11, 0x00


	//----- nvinfo : EIATTR_KPARAM_INFO
	.align		4
.L_664:
        /*0018*/ 	.byte	0x04, 0x17
        /*001a*/ 	.short	(.L_666 - .L_665)
.L_665:
        /*001c*/ 	.word	0x00000000
        /*0020*/ 	.short	0x0003
        /*0022*/ 	.short	0x0014
        /*0024*/ 	.byte	0x00, 0xf0, 0x11, 0x00


	//----- nvinfo : EIATTR_KPARAM_INFO
	.align		4
.L_666:
        /*0028*/ 	.byte	0x04, 0x17
        /*002a*/ 	.short	(.L_668 - .L_667)
.L_667:
        /*002c*/ 	.word	0x00000000
        /*0030*/ 	.short	0x0002
        /*0032*/ 	.short	0x0010
        /*0034*/ 	.byte	0x00, 0xf0, 0x11, 0x00


	//----- nvinfo : EIATTR_KPARAM_INFO
	.align		4
.L_668:
        /*0038*/ 	.byte	0x04, 0x17
        /*003a*/ 	.short	(.L_670 - .L_669)
.L_669:
        /*003c*/ 	.word	0x00000000
        /*0040*/ 	.short	0x0001
        /*0042*/ 	.short	0x0008
        /*0044*/ 	.byte	0x00, 0xf5, 0x21, 0x00


	//----- nvinfo : EIATTR_KPARAM_INFO
	.align		4
.L_670:
        /*0048*/ 	.byte	0x04, 0x17
        /*004a*/ 	.short	(.L_672 - .L_671)
.L_671:
        /*004c*/ 	.word	0x00000000
        /*0050*/ 	.short	0x0000
        /*0052*/ 	.short	0x0000
        /*0054*/ 	.byte	0x00, 0xf5, 0x21, 0x00


	//----- nvinfo : EIATTR_SPARSE_MMA_MASK
	.align		4
.L_672:
        /*0058*/ 	.byte	0x03, 0x50
        /*005a*/ 	.short	0x0000


	//----- nvinfo : EIATTR_MAXREG_COUNT
	.align		4
        /*005c*/ 	.byte	0x03, 0x1b
        /*005e*/ 	.short	0x00ff


	//----- nvinfo : EIATTR_MERCURY_ISA_VERSION
	.align		4
        /*0060*/ 	.byte	0x03, 0x5f
        /*0062*/ 	.short	0x0101


	//----- nvinfo : EIATTR_VRC_CTA_INIT_COUNT
	.align		4
        /*0064*/ 	.byte	0x02, 0x4a
	.zero		1
	.zero		1


	//----- nvinfo : EIATTR_EXIT_INSTR_OFFSETS
	.align		4
        /*0068*/ 	.byte	0x04, 0x1c
        /*006a*/ 	.short	(.L_674 - .L_673)


	//   ....[0]....
.L_673:
        /*006c*/ 	.word	0x00000090


	//   ....[1]....
        /*0070*/ 	.word	0x00000ad0


	//----- nvinfo : EIATTR_CBANK_PARAM_SIZE
	.align		4
.L_674:
        /*0074*/ 	.byte	0x03, 0x19
        /*0076*/ 	.short	0x001c


	//----- nvinfo : EIATTR_PARAM_CBANK
	.align		4
        /*0078*/ 	.byte	0x04, 0x0a
        /*007a*/ 	.short	(.L_676 - .L_675)
	.align		4
.L_675:
        /*007c*/ 	.word	index@(.nv.constant0._Z22reduce_axis_sum_kernelPKfPfiii)
        /*0080*/ 	.short	0x0380
        /*0082*/ 	.short	0x001c


	//----- nvinfo : EIATTR_SW_WAR
	.align		4
.L_676:
        /*0084*/ 	.byte	0x04, 0x36
        /*0086*/ 	.short	(.L_678 - .L_677)
.L_677:
        /*0088*/ 	.word	0x00000008
.L_678:


//--------------------- .nv.info._Z20broadcast_add_kernelPKfS0_PfPKiS3_S3_ii --------------------------
	.section	.nv.info._Z20broadcast_add_kernelPKfS0_PfPKiS3_S3_ii,"",@"SHT_CUDA_INFO"
	.sectionflags	@""
	.align	4


	//----- nvinfo : EIATTR_CUDA_API_VERSION
	.align		4
        /*0000*/ 	.byte	0x04, 0x37
        /*0002*/ 	.short	(.L_680 - .L_679)
.L_679:
        /*0004*/ 	.word	0x00000082


	//----- nvinfo : EIATTR_KPARAM_INFO
	.align		4
.L_680:
        /*0008*/ 	.byte	0x04, 0x17
        /*000a*/ 	.short	(.L_682 - .L_681)
.L_681:
        /*000c*/ 	.word	0x00000000
        /*0010*/ 	.short	0x0007
        /*0012*/ 	.short	0x0034
        /*0014*/ 	.byte	0x00, 0xf0, 0x11, 0x00


	//----- nvinfo : EIATTR_KPARAM_INFO
	.align		4
.L_682:
        /*0018*/ 	.byte	0x04, 0x17
        /*001a*/ 	.short	(.L_684 - .L_683)
.L_683:
        /*001c*/ 	.word	0x00000000
        /*0020*/ 	.short	0x0006
        /*0022*/ 	.short	0x0030
        /*0024*/ 	.byte	0x00, 0xf0, 0x11, 0x00


	//----- nvinfo : EIATTR_KPARAM_INFO
	.align		4
.L_684:
        /*0028*/ 	.byte	0x04, 0x17
        /*002a*/ 	.short	(.L_686 - .L_685)
.L_685:
        /*002c*/ 	.word	0x00000000
        /*0030*/ 	.short	0x0005
        /*0032*/ 	.short	0x0028
        /*0034*/ 	.byte	0x00, 0xf5, 0x21, 0x00


	//----- nvinfo : EIATTR_KPARAM_INFO
	.align		4
.L_686:
        /*0038*/ 	.byte	0x04, 0x17
        /*003a*/ 	.short	(.L_688 - .L_687)
.L_687:
        /*003c*/ 	.word	0x00000000
        /*0040*/ 	.short	0x0004
        /*0042*/ 	.short	0x0020
        /*0044*/ 	.byte	0x00, 0xf5, 0x21, 0x00


	//----- nvinfo : EIATTR_KPARAM_INFO
	.align		4
.L_688:
        /*0048*/ 	.byte	0x04, 0x17
        /*004a*/ 	.short	(.L_690 - .L_689)
.L_689:
        /*004c*/ 	.word	0x00000000
        /*0050*/ 	.short	0x0003
        /*0052*/ 	.short	0x0018
        /*0054*/ 	.byte	0x00, 0xf5, 0x21, 0x00


	//----- nvinfo : EIATTR_KPARAM_INFO
	.align		4
.L_690:
        /*0058*/ 	.byte	0x04, 0x17
        /*005a*/ 	.short	(.L_692 - .L_691)
.L_691:
        /*005c*/ 	.word	0x00000000
        /*0060*/ 	.short	0x0002
        /*0062*/ 	.short	0x0010
        /*0064*/ 	.byte	0x00, 0xf5, 0x21, 0x00


	//----- nvinfo : EIATTR_KPARAM_INFO
	.align		4
.L_692:
        /*0068*/ 	.byte	0x04, 0x17
        /*006a*/ 	.short	(.L_694 - .L_693)
.L_693:
        /*006c*/ 	.word	0x00000000
        /*0070*/ 	.short	0x0001
        /*0072*/ 	.short	0x0008
        /*0074*/ 	.byte	0x00, 0xf5, 0x21, 0x00


	//----- nvinfo : EIATTR_KPARAM_INFO
	.align		4
.L_694:
        /*0078*/ 	.byte	0x04, 0x17
        /*007a*/ 	.short	(.L_696 - .L_695)
.L_695:
        /*007c*/ 	.word	0x00000000
        /*0080*/ 	.short	0x0000
        /*0082*/ 	.short	0x0000
        /*0084*/ 	.byte	0x00, 0xf5, 0x21, 0x00


	//----- nvinfo : EIATTR_SPARSE_MMA_MASK
	.align		4
.L_696:
        /*0088*/ 	.byte	0x03, 0x50
        /*008a*/ 	.short	0x0000


	//----- nvinfo : EIATTR_MAXREG_COUNT
	.align		4
        /*008c*/ 	.byte	0x03, 0x1b
        /*008e*/ 	.short	0x00ff


	//----- nvinfo : EIATTR_MERCURY_ISA_VERSION
	.align		4
        /*0090*/ 	.byte	0x03, 0x5f
        /*0092*/ 	.short	0x0101


	//----- nvinfo : EIATTR_VRC_CTA_INIT_COUNT
	.align		4
        /*0094*/ 	.byte	0x02, 0x4a
	.zero		1
	.zero		1


	//----- nvinfo : EIATTR_EXIT_INSTR_OFFSETS
	.align		4
        /*0098*/ 	.byte	0x04, 0x1c
        /*009a*/ 	.short	(.L_698 - .L_697)


	//   ....[0]....
.L_697:
        /*009c*/ 	.word	0x00000070


	//   ....[1]....
        /*00a0*/ 	.word	0x00001550


	//----- nvinfo : EIATTR_CBANK_PARAM_SIZE
	.align		4
.L_698:
        /*00a4*/ 	.byte	0x03, 0x19
        /*00a6*/ 	.short	0x0038


	//----- nvinfo : EIATTR_PARAM_CBANK
	.align		4
        /*00a8*/ 	.byte	0x04, 0x0a
        /*00aa*/ 	.short	(.L_700 - .L_699)
	.align		4
.L_699:
        /*00ac*/ 	.word	index@(.nv.constant0._Z20broadcast_add_kernelPKfS0_PfPKiS3_S3_ii)
        /*00b0*/ 	.short	0x0380
        /*00b2*/ 	.short	0x0038


	//----- nvinfo : EIATTR_SW_WAR
	.align		4
.L_700:
        /*00b4*/ 	.byte	0x04, 0x36
        /*00b6*/ 	.short	(.L_702 - .L_701)
.L_701:
        /*00b8*/ 	.word	0x00000008
.L_702:


//--------------------- .nv.info._Z19transpose_2d_kernelPKfPfii --------------------------
	.section	.nv.info._Z19transpose_2d_kernelPKfPfii,"",@"SHT_CUDA_INFO"
	.sectionflags	@""
	.align	4


	//----- nvinfo : EIATTR_CUDA_API_VERSION
	.align		4
        /*0000*/ 	.byte	0x04, 0x37
        /*0002*/ 	.short	(.L_704 - .L_703)
.L_703:
        /*0004*/ 	.word	0x00000082


	//----- nvinfo : EIATTR_KPARAM_INFO
	.align		4
.L_704:
        /*0008*/ 	.byte	0x04, 0x17
        /*000a*/ 	.short	(.L_706 - .L_705)
.L_705:
        /*000c*/ 	.word	0x00000000
        /*0010*/ 	.short	0x0003
        /*0012*/ 	.short	0x0014
        /*0014*/ 	.byte	0x00, 0xf0, 0x11, 0x00


	//----- nvinfo : EIATTR_KPARAM_INFO
	.align		4
.L_706:
        /*0018*/ 	.byte	0x04, 0x17
        /*001a*/ 	.short	(.L_708 - .L_707)
.L_707:
        /*001c*/ 	.word	0x00000000
        /*0020*/ 	.short	0x0002
        /*0022*/ 	.short	0x0010
        /*0024*/ 	.byte	0x00, 0xf0, 0x11, 0x00


	//----- nvinfo : EIATTR_KPARAM_INFO
	.align		4
.L_708:
        /*0028*/ 	.byte	0x04, 0x17
        /*002a*/ 	.short	(.L_710 - .L_709)
.L_709:
        /*002c*/ 	.word	0x00000000
        /*0030*/ 	.short	0x0001
        /*0032*/ 	.short	0x0008
        /*0034*/ 	.byte	0x00, 0xf5, 0x21, 0x00


	//----- nvinfo : EIATTR_KPARAM_INFO
	.align		4
.L_710:
        /*0038*/ 	.byte	0x04, 0x17
        /*003a*/ 	.short	(.L_712 - .L_711)
.L_711:
        /*003c*/ 	.word	0x00000000
        /*0040*/ 	.short	0x0000
        /*0042*/ 	.short	0x0000
        /*0044*/ 	.byte	0x00, 0xf5, 0x21, 0x00


	//----- nvinfo : EIATTR_SPARSE_MMA_MASK
	.align		4
.L_712:
        /*0048*/ 	.byte	0x03, 0x50
        /*004a*/ 	.short	0x0000


	//----- nvinfo : EIATTR_MAXREG_COUNT
	.align		4
        /*004c*/ 	.byte	0x03, 0x1b
        /*004e*/ 	.short	0x00ff


	//----- nvinfo : EIATTR_MERCURY_ISA_VERSION
	.align		4
        /*0050*/ 	.byte	0x03, 0x5f
        /*0052*/ 	.short	0x0101


	//----- nvinfo : EIATTR_VRC_CTA_INIT_COUNT
	.align		4
        /*0054*/ 	.byte	0x02, 0x4a
	.zero		1
	.zero		1


	//----- nvinfo : EIATTR_EXIT_INSTR_OFFSETS
	.align		4
        /*0058*/ 	.byte	0x04, 0x1c
        /*005a*/ 	.short	(.L_714 - .L_713)


	//   ....[0]....
.L_713:
        /*005c*/ 	.word	0x00000080


	//   ....[1]....
        /*0060*/ 	.word	0x000002a0


	//----- nvinfo : EIATTR_CBANK_PARAM_SIZE
	.align		4
.L_714:
        /*0064*/ 	.byte	0x03, 0x19
        /*0066*/ 	.short	0x0018


	//----- nvinfo : EIATTR_PARAM_CBANK
	.align		4
        /*0068*/ 	.byte	0x04, 0x0a
        /*006a*/ 	.short	(.L_716 - .L_715)
	.align		4
.L_715:
        /*006c*/ 	.word	index@(.nv.constant0._Z19transpose_2d_kernelPKfPfii)
        /*0070*/ 	.short	0x0380
        /*0072*/ 	.short	0x0018


	//----- nvinfo : EIATTR_SW_WAR
	.align		4
.L_716:
        /*0074*/ 	.byte	0x04, 0x36
        /*0076*/ 	.short	(.L_718 - .L_717)
.L_717:
        /*0078*/ 	.word	0x00000008
.L_718:


//--------------------- .nv.info._Z18causal_mask_kernelPfi --------------------------
	.section	.nv.info._Z18causal_mask_kernelPfi,"",@"SHT_CUDA_INFO"
	.sectionflags	@""
	.align	4


	//----- nvinfo : EIATTR_CUDA_API_VERSION
	.align		4
        /*0000*/ 	.byte	0x04, 0x37
        /*0002*/ 	.short	(.L_720 - .L_719)
.L_719:
        /*0004*/ 	.word	0x00000082


	//----- nvinfo : EIATTR_KPARAM_INFO
	.align		4
.L_720:
        /*0008*/ 	.byte	0x04, 0x17
        /*000a*/ 	.short	(.L_722 - .L_721)
.L_721:
        /*000c*/ 	.word	0x00000000
        /*0010*/ 	.short	0x0001
        /*0012*/ 	.short	0x0008
        /*0014*/ 	.byte	0x00, 0xf0, 0x11, 0x00


	//----- nvinfo : EIATTR_KPARAM_INFO
	.align		4
.L_722:
        /*0018*/ 	.byte	0x04, 0x17
        /*001a*/ 	.short	(.L_724 - .L_723)
.L_723:
        /*001c*/ 	.word	0x00000000
        /*0020*/ 	.short	0x0000
        /*0022*/ 	.short	0x0000
        /*0024*/ 	.byte	0x00, 0xf5, 0x21, 0x00


	//----- nvinfo : EIATTR_SPARSE_MMA_MASK
	.align		4
.L_724:
        /*0028*/ 	.byte	0x03, 0x50
        /*002a*/ 	.short	0x0000


	//----- nvinfo : EIATTR_MAXREG_COUNT
	.align		4
        /*002c*/ 	.byte	0x03, 0x1b
        /*002e*/ 	.short	0x00ff


	//----- nvinfo : EIATTR_MERCURY_ISA_VERSION
	.align		4
        /*0030*/ 	.byte	0x03, 0x5f
        /*0032*/ 	.short	0x0101


	//----- nvinfo : EIATTR_VRC_CTA_INIT_COUNT
	.align		4
        /*0034*/ 	.byte	0x02, 0x4a
	.zero		1
	.zero		1


	//----- nvinfo : EIATTR_EXIT_INSTR_OFFSETS
	.align		4
        /*0038*/ 	.byte	0x04, 0x1c
        /*003a*/ 	.short	(.L_726 - .L_725)


	//   ....[0]....
.L_725:
        /*003c*/ 	.word	0x00000080


	//   ....[1]....
        /*0040*/ 	.word	0x00000290


	//----- nvinfo : EIATTR_CBANK_PARAM_SIZE
	.align		4
.L_726:
        /*0044*/ 	.byte	0x03, 0x19
        /*0046*/ 	.short	0x000c


	//----- nvinfo : EIATTR_PARAM_CBANK
	.align		4
        /*0048*/ 	.byte	0x04, 0x0a
        /*004a*/ 	.short	(.L_728 - .L_727)
	.align		4
.L_727:
        /*004c*/ 	.word	index@(.nv.constant0._Z18causal_mask_kernelPfi)
        /*0050*/ 	.short	0x0380
        /*0052*/ 	.short	0x000c


	//----- nvinfo : EIATTR_SW_WAR
	.align		4
.L_728:
        /*0054*/ 	.byte	0x04, 0x36
        /*0056*/ 	.short	(.L_730 - .L_729)
.L_729:
        /*0058*/ 	.word	0x00000008
.L_730:


//--------------------- .nv.info._Z15rms_norm_kernelPKfPfiif --------------------------
	.section	.nv.info._Z15rms_norm_kernelPKfPfiif,"",@"SHT_CUDA_INFO"
	.sectionflags	@""
	.align	4


	//----- nvinfo : EIATTR_CUDA_API_VERSION
	.align		4
        /*0000*/ 	.byte	0x04, 0x37
        /*0002*/ 	.short	(.L_732 - .L_731)
.L_731:
        /*0004*/ 	.word	0x00000082


	//----- nvinfo : EIATTR_KPARAM_INFO
	.align		4
.L_732:
        /*0008*/ 	.byte	0x04, 0x17
        /*000a*/ 	.short	(.L_734 - .L_733)
.L_733:
        /*000c*/ 	.word	0x00000000
        /*0010*/ 	.short	0x0004
        /*0012*/ 	.short	0x0018
        /*0014*/ 	.byte	0x00, 0xf0, 0x11, 0x00


	//----- nvinfo : EIATTR_KPARAM_INFO
	.align		4
.L_734:
        /*0018*/ 	.byte	0x04, 0x17
        /*001a*/ 	.short	(.L_736 - .L_735)
.L_735:
        /*001c*/ 	.word	0x00000000
        /*0020*/ 	.short	0x0003
        /*0022*/ 	.short	0x0014
        /*0024*/ 	.byte	0x00, 0xf0, 0x11, 0x00


	//----- nvinfo : EIATTR_KPARAM_INFO
	.align		4
.L_736:
        /*0028*/ 	.byte	0x04, 0x17
        /*002a*/ 	.short	(.L_738 - .L_737)
.L_737:
        /*002c*/ 	.word	0x00000000
        /*0030*/ 	.short	0x0002
        /*0032*/ 	.short	0x0010
        /*0034*/ 	.byte	0x00, 0xf0, 0x11, 0x00


	//----- nvinfo : EIATTR_KPARAM_INFO
	.align		4
.L_738:
        /*0038*/ 	.byte	0x04, 0x17
        /*003a*/ 	.short	(.L_740 - .L_739)
.L_739:
        /*003c*/ 	.word	0x00000000
        /*0040*/ 	.short	0x0001
        /*0042*/ 	.short	0x0008
        /*0044*/ 	.byte	0x00, 0xf5, 0x21, 0x00


	//----- nvinfo : EIATTR_KPARAM_INFO
	.align		4
.L_740:
        /*0048*/ 	.byte	0x04, 0x17
        /*004a*/ 	.short	(.L_742 - .L_741)
.L_741:
        /*004c*/ 	.word	0x00000000
        /*0050*/ 	.short	0x0000
        /*0052*/ 	.short	0x0000
        /*0054*/ 	.byte	0x00, 0xf5, 0x21, 0x00


	//----- nvinfo : EIATTR_SPARSE_MMA_MASK
	.align		4
.L_742:
        /*0058*/ 	.byte	0x03, 0x50
        /*005a*/ 	.short	0x0000


	//----- nvinfo : EIATTR_MAXREG_COUNT
	.align		4
        /*005c*/ 	.byte	0x03, 0x1b
        /*005e*/ 	.short	0x00ff


	//----- nvinfo : EIATTR_MERCURY_ISA_VERSION
	.align		4
        /*0060*/ 	.byte	0x03, 0x5f
        /*0062*/ 	.short	0x0101


	//----- nvinfo : EIATTR_VRC_CTA_INIT_COUNT
	.align		4
        /*0064*/ 	.byte	0x02, 0x4a
	.zero		1
	.zero		1


	//----- nvinfo : EIATTR_EXIT_INSTR_OFFSETS
	.align		4
        /*0068*/ 	.byte	0x04, 0x1c
        /*006a*/ 	.short	(.L_744 - .L_743)


	//   ....[0]....
.L_743:
        /*006c*/ 	.word	0x00000070


	//   ....[1]....
        /*0070*/ 	.word	0x00000880


	//   ....[2]....
        /*0074*/ 	.word	0x00000d40


	//   ....[3]....
        /*0078*/ 	.word	0x00000f70


	//   ....[4]....
        /*007c*/ 	.word	0x000010e0


	//   ....[5]....
        /*0080*/ 	.word	0x000011c0


	//----- nvinfo : EIATTR_CRS_STACK_SIZE
	.align		4
.L_744:
        /*0084*/ 	.byte	0x04, 0x1e
        /*0086*/ 	.short	(.L_746 - .L_745)
.L_745:
        /*0088*/ 	.word	0x00000000


	//----- nvinfo : EIATTR_CBANK_PARAM_SIZE
	.align		4
.L_746:
        /*008c*/ 	.byte	0x03, 0x19
        /*008e*/ 	.short	0x001c


	//----- nvinfo : EIATTR_PARAM_CBANK
	.align		4
        /*0090*/ 	.byte	0x04, 0x0a
        /*0092*/ 	.short	(.L_748 - .L_747)
	.align		4
.L_747:
        /*0094*/ 	.word	index@(.nv.constant0._Z15rms_norm_kernelPKfPfiif)
        /*0098*/ 	.short	0x0380
        /*009a*/ 	.short	0x001c


	//----- nvinfo : EIATTR_SW_WAR
	.align		4
.L_748:
        /*009c*/ 	.byte	0x04, 0x36
        /*009e*/ 	.short	(.L_750 - .L_749)
.L_749:
        /*00a0*/ 	.word	0x00000008
.L_750:


//--------------------- .nv.info._Z17where_cond_kernelPKfS0_S0_Pfi --------------------------
	.section	.nv.info._Z17where_cond_kernelPKfS0_S0_Pfi,"",@"SHT_CUDA_INFO"
	.sectionflags	@""
	.align	4


	//----- nvinfo : EIATTR_CUDA_API_VERSION
	.align		4
        /*0000*/ 	.byte	0x04, 0x37
        /*0002*/ 	.short	(.L_752 - .L_751)
.L_751:
        /*0004*/ 	.word	0x00000082


	//----- nvinfo : EIATTR_KPARAM_INFO
	.align		4
.L_752:
        /*0008*/ 	.byte	0x04, 0x17
        /*000a*/ 	.short	(.L_754 - .L_753)
.L_753:
        /*000c*/ 	.word	0x00000000
        /*0010*/ 	.short	0x0004
        /*0012*/ 	.short	0x0020
        /*0014*/ 	.byte	0x00, 0xf0, 0x11, 0x00


	//----- nvinfo : EIATTR_KPARAM_INFO
	.align		4
.L_754:
        /*0018*/ 	.byte	0x04, 0x17
        /*001a*/ 	.short	(.L_756 - .L_755)
.L_755:
        /*001c*/ 	.word	0x00000000
        /*0020*/ 	.short	0x0003
        /*0022*/ 	.short	0x0018
        /*0024*/ 	.byte	0x00, 0xf5, 0x21, 0x00


	//----- nvinfo : EIATTR_KPARAM_INFO
	.align		4
.L_756:
        /*0028*/ 	.byte	0x04, 0x17
        /*002a*/ 	.short	(.L_758 - .L_757)
.L_757:
        /*002c*/ 	.word	0x00000000
        /*0030*/ 	.short	0x0002
        /*0032*/ 	.short	0x0010
        /*0034*/ 	.byte	0x00, 0xf5, 0x21, 0x00


	//----- nvinfo : EIATTR_KPARAM_INFO
	.align		4
.L_758:
        /*0038*/ 	.byte	0x04, 0x17
        /*003a*/ 	.short	(.L_760 - .L_759)
.L_759:
        /*003c*/ 	.word	0x00000000
        /*0040*/ 	.short	0x0001
        /*0042*/ 	.short	0x0008
        /*0044*/ 	.byte	0x00, 0xf5, 0x21, 0x00


	//----- nvinfo : EIATTR_KPARAM_INFO
	.align		4
.L_760:
        /*0048*/ 	.byte	0x04, 0x17
        /*004a*/ 	.short	(.L_762 - .L_761)
.L_761:
        /*004c*/ 	.word	0x00000000
        /*0050*/ 	.short	0x0000
        /*0052*/ 	.short	0x0000
        /*0054*/ 	.byte	0x00, 0xf5, 0x21, 0x00


	//----- nvinfo : EIATTR_SPARSE_MMA_MASK
	.align		4
.L_762:
        /*0058*/ 	.byte	0x03, 0x50
        /*005a*/ 	.short	0x0000


	//----- nvinfo : EIATTR_MAXREG_COUNT
	.align		4
        /*005c*/ 	.byte	0x03, 0x1b
        /*005e*/ 	.short	0x00ff


	//----- nvinfo : EIATTR_MERCURY_ISA_VERSION
	.align		4
        /*0060*/ 	.byte	0x03, 0x5f
        /*0062*/ 	.short	0x0101


	//----- nvinfo : EIATTR_VRC_CTA_INIT_COUNT
	.align		4
        /*0064*/ 	.byte	0x02, 0x4a
	.zero		1
	.zero		1


	//----- nvinfo : EIATTR_EXIT_INSTR_OFFSETS
	.align		4
        /*0068*/ 	.byte	0x04, 0x1c
        /*006a*/ 	.short	(.L_764 - .L_763)


	//   ....[0]....
.L_763:
        /*006c*/ 	.word	0x00000070


	//   ....[1]....
        /*0070*/ 	.word	0x00000160


	//----- nvinfo : EIATTR_CBANK_PARAM_SIZE
	.align		4
.L_764:
        /*0074*/ 	.byte	0x03, 0x19
        /*0076*/ 	.short	0x0024


	//----- nvinfo : EIATTR_PARAM_CBANK
	.align		4
        /*0078*/ 	.byte	0x04, 0x0a
        /*007a*/ 	.short	(.L_766 - .L_765)
	.align		4
.L_765:
        /*007c*/ 	.word	index@(.nv.constant0._Z17where_cond_kernelPKfS0_S0_Pfi)
        /*0080*/ 	.short	0x0380
        /*0082*/ 	.short	0x0024


	//----- nvinfo : EIATTR_SW_WAR
	.align		4
.L_766:
        /*0084*/ 	.byte	0x04, 0x36
        /*0086*/ 	.short	(.L_768 - .L_767)
.L_767:
        /*0088*/ 	.word	0x00000008
.L_768:


//--------------------- .nv.info._Z11tril_kernelPKfPfiiii --------------------------
	.section	.nv.info._Z11tril_kernelPKfPfiiii,"",@"SHT_CUDA_INFO"
	.sectionflags	@""
	.align	4


	//----- nvinfo : EIATTR_CUDA_API_VERSION
	.align		4
        /*0000*/ 	.byte	0x04, 0x37
        /*0002*/ 	.short	(.L_770 - .L_769)
.L_769:
        /*0004*/ 	.word	0x00000082


	//----- nvinfo : EIATTR_KPARAM_INFO
	.align		4
.L_770:
        /*0008*/ 	.byte	0x04, 0x17
        /*000a*/ 	.short	(.L_772 - .L_771)
.L_771:
        /*000c*/ 	.word	0x00000000
        /*0010*/ 	.short	0x0005
        /*0012*/ 	.short	0x001c
        /*0014*/ 	.byte	0x00, 0xf0, 0x11, 0x00


	//----- nvinfo : EIATTR_KPARAM_INFO
	.align		4
.L_772:
        /*0018*/ 	.byte	0x04, 0x17
        /*001a*/ 	.short	(.L_774 - .L_773)
.L_773:
        /*001c*/ 	.word	0x00000000
        /*0020*/ 	.short	0x0004
        /*0022*/ 	.short	0x0018
        /*0024*/ 	.byte	0x00, 0xf0, 0x11, 0x00


	//----- nvinfo : EIATTR_KPARAM_INFO
	.align		4
.L_774:
        /*0028*/ 	.byte	0x04, 0x17
        /*002a*/ 	.short	(.L_776 - .L_775)
.L_775:
        /*002c*/ 	.word	0x00000000
        /*0030*/ 	.short	0x0003
        /*0032*/ 	.short	0x0014
        /*0034*/ 	.byte	0x00, 0xf0, 0x11, 0x00


	//----- nvinfo : EIATTR_KPARAM_INFO
	.align		4
.L_776:
        /*0038*/ 	.byte	0x04, 0x17
        /*003a*/ 	.short	(.L_778 - .L_777)
.L_777:
        /*003c*/ 	.word	0x00000000
        /*0040*/ 	.short	0x0002
        /*0042*/ 	.short	0x0010
        /*0044*/ 	.byte	0x00, 0xf0, 0x11, 0x00


	//----- nvinfo : EIATTR_KPARAM_INFO
	.align		4
.L_778:
        /*0048*/ 	.byte	0x04, 0x17
        /*004a*/ 	.short	(.L_780 - .L_779)
.L_779:
        /*004c*/ 	.word	0x00000000
        /*0050*/ 	.short	0x0001
        /*0052*/ 	.short	0x0008
        /*0054*/ 	.byte	0x00, 0xf5, 0x21, 0x00


	//----- nvinfo : EIATTR_KPARAM_INFO
	.align		4
.L_780:
        /*0058*/ 	.byte	0x04, 0x17
        /*005a*/ 	.short	(.L_782 - .L_781)
.L_781:
        /*005c*/ 	.word	0x00000000
        /*0060*/ 	.short	0x0000
        /*0062*/ 	.short	0x0000
        /*0064*/ 	.byte	0x00, 0xf5, 0x21, 0x00


	//----- nvinfo : EIATTR_SPARSE_MMA_MASK
	.align		4
.L_782:
        /*0068*/ 	.byte	0x03, 0x50
        /*006a*/ 	.short	0x0000


	//----- nvinfo : EIATTR_MAXREG_COUNT
	.align		4
        /*006c*/ 	.byte	0x03, 0x1b
        /*006e*/ 	.short	0x00ff


	//----- nvinfo : EIATTR_MERCURY_ISA_VERSION
	.align		4
        /*0070*/ 	.byte	0x03, 0x5f
        /*0072*/ 	.short	0x0101


	//----- nvinfo : EIATTR_VRC_CTA_INIT_COUNT
	.align		4
        /*0074*/ 	.byte	0x02, 0x4a
	.zero		1
	.zero		1


	//----- nvinfo : EIATTR_EXIT_INSTR_OFFSETS
	.align		4
        /*0078*/ 	.byte	0x04, 0x1c
        /*007a*/ 	.short	(.L_784 - .L_783)


	//   ....[0]....
.L_783:
        /*007c*/ 	.word	0x000000a0


	//   ....[1]....
        /*0080*/ 	.word	0x000004b0


	//----- nvinfo : EIATTR_CRS_STACK_SIZE
	.align		4
.L_784:
        /*0084*/ 	.byte	0x04, 0x1e
        /*0086*/ 	.short	(.L_786 - .L_785)
.L_785:
        /*0088*/ 	.word	0x00000000


	//----- nvinfo : EIATTR_CBANK_PARAM_SIZE
	.align		4
.L_786:
        /*008c*/ 	.byte	0x03, 0x19
        /*008e*/ 	.short	0x0020


	//----- nvinfo : EIATTR_PARAM_CBANK
	.align		4
        /*0090*/ 	.byte	0x04, 0x0a
        /*0092*/ 	.short	(.L_788 - .L_787)
	.align		4
.L_787:
        /*0094*/ 	.word	index@(.nv.constant0._Z11tril_kernelPKfPfiiii)
        /*0098*/ 	.short	0x0380
        /*009a*/ 	.short	0x0020


	//----- nvinfo : EIATTR_SW_WAR
	.align		4
.L_788:
        /*009c*/ 	.byte	0x04, 0x36
        /*009e*/ 	.short	(.L_790 - .L_789)
.L_789:
        /*00a0*/ 	.word	0x00000008
.L_790:


//--------------------- .nv.info._Z20cross_entropy_kernelPKfPKxPfii --------------------------
	.section	.nv.info._Z20cross_entropy_kernelPKfPKxPfii,"",@"SHT_CUDA_INFO"
	.sectionflags	@""
	.align	4


	//----- nvinfo : EIATTR_CUDA_API_VERSION
	.align		4
        /*0000*/ 	.byte	0x04, 0x37
        /*0002*/ 	.short	(.L_792 - .L_791)
.L_791:
        /*0004*/ 	.word	0x00000082


	//----- nvinfo : EIATTR_KPARAM_INFO
	.align		4
.L_792:
        /*0008*/ 	.byte	0x04, 0x17
        /*000a*/ 	.short	(.L_794 - .L_793)
.L_793:
        /*000c*/ 	.word	0x00000000
        /*0010*/ 	.short	0x0004
        /*0012*/ 	.short	0x001c
        /*0014*/ 	.byte	0x00, 0xf0, 0x11, 0x00


	//----- nvinfo : EIATTR_KPARAM_INFO
	.align		4
.L_794:
        /*0018*/ 	.byte	0x04, 0x17
        /*001a*/ 	.short	(.L_796 - .L_795)
.L_795:
        /*001c*/ 	.word	0x00000000
        /*0020*/ 	.short	0x0003
        /*0022*/ 	.short	0x0018
        /*0024*/ 	.byte	0x00, 0xf0, 0x11, 0x00


	//----- nvinfo : EIATTR_KPARAM_INFO
	.align		4
.L_796:
        /*0028*/ 	.byte	0x04, 0x17
        /*002a*/ 	.short	(.L_798 - .L_797)
.L_797:
        /*002c*/ 	.word	0x00000000
        /*0030*/ 	.short	0x0002
        /*0032*/ 	.short	0x0010
        /*0034*/ 	.byte	0x00, 0xf5, 0x21, 0x00


	//----- nvinfo : EIATTR_KPARAM_INFO
	.align		4
.L_798:
        /*0038*/ 	.byte	0x04, 0x17
        /*003a*/ 	.short	(.L_800 - .L_799)
.L_799:
        /*003c*/ 	.word	0x00000000
        /*0040*/ 	.short	0x0001
        /*0042*/ 	.short	0x0008
        /*0044*/ 	.byte	0x00, 0xf5, 0x21, 0x00


	//----- nvinfo : EIATTR_KPARAM_INFO
	.align		4
.L_800:
        /*0048*/ 	.byte	0x04, 0x17
        /*004a*/ 	.short	(.L_802 - .L_801)
.L_801:
        /*004c*/ 	.word	0x00000000
        /*0050*/ 	.short	0x0000
        /*0052*/ 	.short	0x0000
        /*0054*/ 	.byte	0x00, 0xf5, 0x21, 0x00


	//----- nvinfo : EIATTR_SPARSE_MMA_MASK
	.align		4
.L_802:
        /*0058*/ 	.byte	0x03, 0x50
        /*005a*/ 	.short	0x0000


	//----- nvinfo : EIATTR_MAXREG_COUNT
	.align		4
        /*005c*/ 	.byte	0x03, 0x1b
        /*005e*/ 	.short	0x00ff


	//----- nvinfo : EIATTR_MERCURY_ISA_VERSION
	.align		4
        /*0060*/ 	.byte	0x03, 0x5f
        /*0062*/ 	.short	0x0101


	//----- nvinfo : EIATTR_VRC_CTA_INIT_COUNT
	.align		4
        /*0064*/ 	.byte	0x02, 0x4a
	.zero		1
	.zero		1


	//----- nvinfo : EIATTR_EXIT_INSTR_OFFSETS
	.align		4
        /*0068*/ 	.byte	0x04, 0x1c
        /*006a*/ 	.short	(.L_804 - .L_803)


	//   ....[0]....
.L_803:
        /*006c*/ 	.word	0x00000070


	//   ....[1]....
        /*0070*/ 	.word	0x000017e0


	//----- nvinfo : EIATTR_CBANK_PARAM_SIZE
	.align		4
.L_804:
        /*0074*/ 	.byte	0x03, 0x19
        /*0076*/ 	.short	0x0020


	//----- nvinfo : EIATTR_PARAM_CBANK
	.align		4
        /*0078*/ 	.byte	0x04, 0x0a
        /*007a*/ 	.short	(.L_806 - .L_805)
	.align		4
.L_805:
        /*007c*/ 	.word	index@(.nv.constant0._Z20cross_entropy_kernelPKfPKxPfii)
        /*0080*/ 	.short	0x0380
        /*0082*/ 	.short	0x0020


	//----- nvinfo : EIATTR_SW_WAR
	.align		4
.L_806:
        /*0084*/ 	.byte	0x04, 0x36
        /*0086*/ 	.short	(.L_808 - .L_807)
.L_807:
        /*0088*/ 	.word	0x00000008
.L_808:


//--------------------- .nv.info._Z16embedding_kernelPKfPKxPfiii --------------------------
	.section	.nv.info._Z16embedding_kernelPKfPKxPfiii,"",@"SHT_CUDA_INFO"
	.sectionflags	@""
	.align	4


	//----- nvinfo : EIATTR_CUDA_API_VERSION
	.align		4
        /*0000*/ 	.byte	0x04, 0x37
        /*0002*/ 	.short	(.L_810 - .L_809)
.L_809:
        /*0004*/ 	.word	0x00000082


	//----- nvinfo : EIATTR_KPARAM_INFO
	.align		4
.L_810:
        /*0008*/ 	.byte	0x04, 0x17
        /*000a*/ 	.short	(.L_812 - .L_811)
.L_811:
        /*000c*/ 	.word	0x00000000
        /*0010*/ 	.short	0x0005
        /*0012*/ 	.short	0x0020
        /*0014*/ 	.byte	0x00, 0xf0, 0x11, 0x00


	//----- nvinfo : EIATTR_KPARAM_INFO
	.align		4
.L_812:
        /*0018*/ 	.byte	0x04, 0x17
        /*001a*/ 	.short	(.L_814 - .L_813)
.L_813:
        /*001c*/ 	.word	0x00000000
        /*0020*/ 	.short	0x0004
        /*0022*/ 	.short	0x001c
        /*0024*/ 	.byte	0x00, 0xf0, 0x11, 0x00


	//----- nvinfo : EIATTR_KPARAM_INFO
	.align		4
.L_814:
        /*0028*/ 	.byte	0x04, 0x17
        /*002a*/ 	.short	(.L_816 - .L_815)
.L_815:
        /*002c*/ 	.word	0x00000000
        /*0030*/ 	.short	0x0003
        /*0032*/ 	.short	0x0018
        /*0034*/ 	.byte	0x00, 0xf0, 0x11, 0x00


	//----- nvinfo : EIATTR_KPARAM_INFO
	.align		4
.L_816:
        /*0038*/ 	.byte	0x04, 0x17
        /*003a*/ 	.short	(.L_818 - .L_817)
.L_817:
        /*003c*/ 	.word	0x00000000
        /*0040*/ 	.short	0x0002
        /*0042*/ 	.short	0x0010
        /*0044*/ 	.byte	0x00, 0xf5, 0x21, 0x00


	//----- nvinfo : EIATTR_KPARAM_INFO
	.align		4
.L_818:
        /*0048*/ 	.byte	0x04, 0x17
        /*004a*/ 	.short	(.L_820 - .L_819)
.L_819:
        /*004c*/ 	.word	0x00000000
        /*0050*/ 	.short	0x0001
        /*0052*/ 	.short	0x0008
        /*0054*/ 	.byte	0x00, 0xf5, 0x21, 0x00


	//----- nvinfo : EIATTR_KPARAM_INFO
	.align		4
.L_820:
        /*0058*/ 	.byte	0x04, 0x17
        /*005a*/ 	.short	(.L_822 - .L_821)
.L_821:
        /*005c*/ 	.word	0x00000000
        /*0060*/ 	.short	0x0000
        /*0062*/ 	.short	0x0000
        /*0064*/ 	.byte	0x00, 0xf5, 0x21, 0x00


	//----- nvinfo : EIATTR_SPARSE_MMA_MASK
	.align		4
.L_822:
        /*0068*/ 	.byte	0x03, 0x50
        /*006a*/ 	.short	0x0000


	//----- nvinfo : EIATTR_MAXREG_COUNT
	.align		4
        /*006c*/ 	.byte	0x03, 0x1b
        /*006e*/ 	.short	0x00ff


	//----- nvinfo : EIATTR_MERCURY_ISA_VERSION
	.align		4
        /*0070*/ 	.byte	0x03, 0x5f
        /*0072*/ 	.short	0x0101


	//----- nvinfo : EIATTR_VRC_CTA_INIT_COUNT
	.align		4
        /*0074*/ 	.byte	0x02, 0x4a
	.zero		1
	.zero		1


	//----- nvinfo : EIATTR_EXIT_INSTR_OFFSETS
	.align		4
        /*0078*/ 	.byte	0x04, 0x1c
        /*007a*/ 	.short	(.L_824 - .L_823)


	//   ....[0]....
.L_823:
        /*007c*/ 	.word	0x00000080


	//   ....[1]....
        /*0080*/ 	.word	0x00000280


	//   ....[2]....
        /*0084*/ 	.word	0x00000370


	//----- nvinfo : EIATTR_CBANK_PARAM_SIZE
	.align		4
.L_824:
        /*0088*/ 	.byte	0x03, 0x19
        /*008a*/ 	.short	0x0024


	//----- nvinfo : EIATTR_PARAM_CBANK
	.align		4
        /*008c*/ 	.byte	0x04, 0x0a
        /*008e*/ 	.short	(.L_826 - .L_825)
	.align		4
.L_825:
        /*0090*/ 	.word	index@(.nv.constant0._Z16embedding_kernelPKfPKxPfiii)
        /*0094*/ 	.short	0x0380
        /*0096*/ 	.short	0x0024


	//----- nvinfo : EIATTR_SW_WAR
	.align		4
.L_826:
        /*0098*/ 	.byte	0x04, 0x36
        /*009a*/ 	.short	(.L_828 - .L_827)
.L_827:
        /*009c*/ 	.word	0x00000008
.L_828:


//--------------------- .nv.info._Z14softmax_kernelPKfPfiii --------------------------
	.section	.nv.info._Z14softmax_kernelPKfPfiii,"",@"SHT_CUDA_INFO"
	.sectionflags	@""
	.align	4


	//----- nvinfo : EIATTR_CUDA_API_VERSION
	.align		4
        /*0000*/ 	.byte	0x04, 0x37
        /*0002*/ 	.short	(.L_830 - .L_829)
.L_829:
        /*0004*/ 	.word	0x00000082


	//----- nvinfo : EIATTR_KPARAM_INFO
	.align		4
.L_830:
        /*0008*/ 	.byte	0x04, 0x17
        /*000a*/ 	.short	(.L_832 - .L_831)
.L_831:
        /*000c*/ 	.word	0x00000000
        /*0010*/ 	.short	0x0004
        /*0012*/ 	.short	0x0018
        /*0014*/ 	.byte	0x00, 0xf0, 0x11, 0x00


	//----- nvinfo : EIATTR_KPARAM_INFO
	.align		4
.L_832:
        /*0018*/ 	.byte	0x04, 0x17
        /*001a*/ 	.short	(.L_834 - .L_833)
.L_833:
        /*001c*/ 	.word	0x00000000
        /*0020*/ 	.short	0x0003
        /*0022*/ 	.short	0x0014
        /*0024*/ 	.byte	0x00, 0xf0, 0x11, 0x00


	//----- nvinfo : EIATTR_KPARAM_INFO
	.align		4
.L_834:
        /*0028*/ 	.byte	0x04, 0x17
        /*002a*/ 	.short	(.L_836 - .L_835)
.L_835:
        /*002c*/ 	.word	0x00000000
        /*0030*/ 	.short	0x0002
        /*0032*/ 	.short	0x0010
        /*0034*/ 	.byte	0x00, 0xf0, 0x11, 0x00


	//----- nvinfo : EIATTR_KPARAM_INFO
	.align		4
.L_836:
        /*0038*/ 	.byte	0x04, 0x17
        /*003a*/ 	.short	(.L_838 - .L_837)
.L_837:
        /*003c*/ 	.word	0x00000000
        /*0040*/ 	.short	0x0001
        /*0042*/ 	.short	0x0008
        /*0044*/ 	.byte	0x00, 0xf5, 0x21, 0x00


	//----- nvinfo : EIATTR_KPARAM_INFO
	.align		4
.L_838:
        /*0048*/ 	.byte	0x04, 0x17
        /*004a*/ 	.short	(.L_840 - .L_839)
.L_839:
        /*004c*/ 	.word	0x00000000
        /*0050*/ 	.short	0x0000
        /*0052*/ 	.short	0x0000
        /*0054*/ 	.byte	0x00, 0xf5, 0x21, 0x00


	//----- nvinfo : EIATTR_SPARSE_MMA_MASK
	.align		4
.L_840:
        /*0058*/ 	.byte	0x03, 0x50
        /*005a*/ 	.short	0x0000


	//----- nvinfo : EIATTR_MAXREG_COUNT
	.align		4
        /*005c*/ 	.byte	0x03, 0x1b
        /*005e*/ 	.short	0x00ff


	//----- nvinfo : EIATTR_MERCURY_ISA_VERSION
	.align		4
        /*0060*/ 	.byte	0x03, 0x5f
        /*0062*/ 	.short	0x0101


	//----- nvinfo : EIATTR_VRC_CTA_INIT_COUNT
	.align		4
        /*0064*/ 	.byte	0x02, 0x4a
	.zero		1
	.zero		1


	//----- nvinfo : EIATTR_EXIT_INSTR_OFFSETS
	.align		4
        /*0068*/ 	.byte	0x04, 0x1c
        /*006a*/ 	.short	(.L_842 - .L_841)


	//   ....[0]....
.L_841:
        /*006c*/ 	.word	0x000000a0


	//   ....[1]....
        /*0070*/ 	.word	0x00001db0


	//   ....[2]....
        /*0074*/ 	.word	0x000022c0


	//   ....[3]....
        /*0078*/ 	.word	0x00002550


	//   ....[4]....
        /*007c*/ 	.word	0x000026e0


	//   ....[5]....
        /*0080*/ 	.word	0x000027c0


	//----- nvinfo : EIATTR_CRS_STACK_SIZE
	.align		4
.L_842:
        /*0084*/ 	.byte	0x04, 0x1e
        /*0086*/ 	.short	(.L_844 - .L_843)
.L_843:
        /*0088*/ 	.word	0x00000000


	//----- nvinfo : EIATTR_CBANK_PARAM_SIZE
	.align		4
.L_844:
        /*008c*/ 	.byte	0x03, 0x19
        /*008e*/ 	.short	0x001c


	//----- nvinfo : EIATTR_PARAM_CBANK
	.align		4
        /*0090*/ 	.byte	0x04, 0x0a
        /*0092*/ 	.short	(.L_846 - .L_845)
	.align		4
.L_845:
        /*0094*/ 	.word	index@(.nv.constant0._Z14softmax_kernelPKfPfiii)
        /*0098*/ 	.short	0x0380
        /*009a*/ 	.short	0x001c


	//----- nvinfo : EIATTR_SW_WAR
	.align		4
.L_846:
        /*009c*/ 	.byte	0x04, 0x36
        /*009e*/ 	.short	(.L_848 - .L_847)
.L_847:
        /*00a0*/ 	.word	0x00000008
.L_848:


//--------------------- .nv.info._Z19matmul_naive_kernelPKfS0_Pfiiiii --------------------------
	.section	.nv.info._Z19matmul_naive_kernelPKfS0_Pfiiiii,"",@"SHT_CUDA_INFO"
	.sectionflags	@""
	.align	4


	//----- nvinfo : EIATTR_CUDA_API_VERSION
	.align		4
        /*0000*/ 	.byte	0x04, 0x37
        /*0002*/ 	.short	(.L_850 - .L_849)
.L_849:
        /*0004*/ 	.word	0x00000082


	//----- nvinfo : EIATTR_KPARAM_INFO
	.align		4
.L_850:
        /*0008*/ 	.byte	0x04, 0x17
        /*000a*/ 	.short	(.L_852 - .L_851)
.L_851:
        /*000c*/ 	.word	0x00000000
        /*0010*/ 	.short	0x0007
        /*0012*/ 	.short	0x0028
        /*0014*/ 	.byte	0x00, 0xf0, 0x11, 0x00


	//----- nvinfo : EIATTR_KPARAM_INFO
	.align		4
.L_852:
        /*0018*/ 	.byte	0x04, 0x17
        /*001a*/ 	.short	(.L_854 - .L_853)
.L_853:
        /*001c*/ 	.word	0x00000000
        /*0020*/ 	.short	0x0006
        /*0022*/ 	.short	0x0024
        /*0024*/ 	.byte	0x00, 0xf0, 0x11, 0x00


	//----- nvinfo : EIATTR_KPARAM_INFO
	.align		4
.L_854:
        /*0028*/ 	.byte	0x04, 0x17
        /*002a*/ 	.short	(.L_856 - .L_855)
.L_855:
        /*002c*/ 	.word	0x00000000
        /*0030*/ 	.short	0x0005
        /*0032*/ 	.short	0x0020
        /*0034*/ 	.byte	0x00, 0xf0, 0x11, 0x00


	//----- nvinfo : EIATTR_KPARAM_INFO
	.align		4
.L_856:
        /*0038*/ 	.byte	0x04, 0x17
        /*003a*/ 	.short	(.L_858 - .L_857)
.L_857:
        /*003c*/ 	.word	0x00000000
        /*0040*/ 	.short	0x0004
        /*0042*/ 	.short	0x001c
        /*0044*/ 	.byte	0x00, 0xf0, 0x11, 0x00


	//----- nvinfo : EIATTR_KPARAM_INFO
	.align		4
.L_858:
        /*0048*/ 	.byte	0x04, 0x17
        /*004a*/ 	.short	(.L_860 - .L_859)
.L_859:
        /*004c*/ 	.word	0x00000000
        /*0050*/ 	.short	0x0003
        /*0052*/ 	.short	0x0018
        /*0054*/ 	.byte	0x00, 0xf0, 0x11, 0x00


	//----- nvinfo : EIATTR_KPARAM_INFO
	.align		4
.L_860:
        /*0058*/ 	.byte	0x04, 0x17
        /*005a*/ 	.short	(.L_862 - .L_861)
.L_861:
        /*005c*/ 	.word	0x00000000
        /*0060*/ 	.short	0x0002
        /*0062*/ 	.short	0x0010
        /*0064*/ 	.byte	0x00, 0xf5, 0x21, 0x00


	//----- nvinfo : EIATTR_KPARAM_INFO
	.align		4
.L_862:
        /*0068*/ 	.byte	0x04, 0x17
        /*006a*/ 	.short	(.L_864 - .L_863)
.L_863:
        /*006c*/ 	.word	0x00000000
        /*0070*/ 	.short	0x0001
        /*0072*/ 	.short	0x0008
        /*0074*/ 	.byte	0x00, 0xf5, 0x21, 0x00


	//----- nvinfo : EIATTR_KPARAM_INFO
	.align		4
.L_864:
        /*0078*/ 	.byte	0x04, 0x17
        /*007a*/ 	.short	(.L_866 - .L_865)
.L_865:
        /*007c*/ 	.word	0x00000000
        /*0080*/ 	.short	0x0000
        /*0082*/ 	.short	0x0000
        /*0084*/ 	.byte	0x00, 0xf5, 0x21, 0x00


	//----- nvinfo : EIATTR_SPARSE_MMA_MASK
	.align		4
.L_866:
        /*0088*/ 	.byte	0x03, 0x50
        /*008a*/ 	.short	0x0000


	//----- nvinfo : EIATTR_MAXREG_COUNT
	.align		4
        /*008c*/ 	.byte	0x03, 0x1b
        /*008e*/ 	.short	0x00ff


	//----- nvinfo : EIATTR_MERCURY_ISA_VERSION
	.align		4
        /*0090*/ 	.byte	0x03, 0x5f
        /*0092*/ 	.short	0x0101


	//----- nvinfo : EIATTR_VRC_CTA_INIT_COUNT
	.align		4
        /*0094*/ 	.byte	0x02, 0x4a
	.zero		1
	.zero		1


	//----- nvinfo : EIATTR_EXIT_INSTR_OFFSETS
	.align		4
        /*0098*/ 	.byte	0x04, 0x1c
        /*009a*/ 	.short	(.L_868 - .L_867)


	//   ....[0]....
.L_867:
        /*009c*/ 	.word	0x000000a0


	//   ....[1]....
        /*00a0*/ 	.word	0x00000bf0


	//----- nvinfo : EIATTR_CBANK_PARAM_SIZE
	.align		4
.L_868:
        /*00a4*/ 	.byte	0x03, 0x19
        /*00a6*/ 	.short	0x002c


	//----- nvinfo : EIATTR_PARAM_CBANK
	.align		4
        /*00a8*/ 	.byte	0x04, 0x0a
        /*00aa*/ 	.short	(.L_870 - .L_869)
	.align		4
.L_869:
        /*00ac*/ 	.word	index@(.nv.constant0._Z19matmul_naive_kernelPKfS0_Pfiiiii)
        /*00b0*/ 	.short	0x0380
        /*00b2*/ 	.short	0x002c


	//----- nvinfo : EIATTR_SW_WAR
	.align		4
.L_870:
        /*00b4*/ 	.byte	0x04, 0x36
        /*00b6*/ 	.short	(.L_872 - .L_871)
.L_871:
        /*00b8*/ 	.word	0x00000008
.L_872:


//--------------------- .nv.info._Z14sum_all_kernelPKfPfi --------------------------
	.section	.nv.info._Z14sum_all_kernelPKfPfi,"",@"SHT_CUDA_INFO"
	.sectionflags	@""
	.align	4


	//----- nvinfo : EIATTR_CUDA_API_VERSION
	.align		4
        /*0000*/ 	.byte	0x04, 0x37
        /*0002*/ 	.short	(.L_874 - .L_873)
.L_873:
        /*0004*/ 	.word	0x00000082


	//----- nvinfo : EIATTR_KPARAM_INFO
	.align		4
.L_874:
        /*0008*/ 	.byte	0x04, 0x17
        /*000a*/ 	.short	(.L_876 - .L_875)
.L_875:
        /*000c*/ 	.word	0x00000000
        /*0010*/ 	.short	0x0002
        /*0012*/ 	.short	0x0010
        /*0014*/ 	.byte	0x00, 0xf0, 0x11, 0x00


	//----- nvinfo : EIATTR_KPARAM_INFO
	.align		4
.L_876:
        /*0018*/ 	.byte	0x04, 0x17
        /*001a*/ 	.short	(.L_878 - .L_877)
.L_877:
        /*001c*/ 	.word	0x00000000
        /*0020*/ 	.short	0x0001
        /*0022*/ 	.short	0x0008
        /*0024*/ 	.byte	0x00, 0xf5, 0x21, 0x00


	//----- nvinfo : EIATTR_KPARAM_INFO
	.align		4
.L_878:
        /*0028*/ 	.byte	0x04, 0x17
        /*002a*/ 	.short	(.L_880 - .L_879)
.L_879:
        /*002c*/ 	.word	0x00000000
        /*0030*/ 	.short	0x0000
        /*0032*/ 	.short	0x0000
        /*0034*/ 	.byte	0x00, 0xf5, 0x21, 0x00


	//----- nvinfo : EIATTR_SPARSE_MMA_MASK
	.align		4
.L_880:
        /*0038*/ 	.byte	0x03, 0x50
        /*003a*/ 	.short	0x0000


	//----- nvinfo : EIATTR_MAXREG_COUNT
	.align		4
        /*003c*/ 	.byte	0x03, 0x1b
        /*003e*/ 	.short	0x00ff


	//----- nvinfo : EIATTR_NUM_BARRIERS
	.align		4
        /*0040*/ 	.byte	0x02, 0x4c
        /*0042*/ 	.byte	0x01
	.zero		1


	//----- nvinfo : EIATTR_MERCURY_ISA_VERSION
	.align		4
        /*0044*/ 	.byte	0x03, 0x5f
        /*0046*/ 	.short	0x0101


	//----- nvinfo : EIATTR_VRC_CTA_INIT_COUNT
	.align		4
        /*0048*/ 	.byte	0x02, 0x4a
	.zero		1
	.zero		1


	//----- nvinfo : EIATTR_EXIT_INSTR_OFFSETS
	.align		4
        /*004c*/ 	.byte	0x04, 0x1c
        /*004e*/ 	.short	(.L_882 - .L_881)


	//   ....[0]....
.L_881:
        /*0050*/ 	.word	0x00000200


	//   ....[1]....
        /*0054*/ 	.word	0x00000270


	//----- nvinfo : EIATTR_CBANK_PARAM_SIZE
	.align		4
.L_882:
        /*0058*/ 	.byte	0x03, 0x19
        /*005a*/ 	.short	0x0014


	//----- nvinfo : EIATTR_PARAM_CBANK
	.align		4
        /*005c*/ 	.byte	0x04, 0x0a
        /*005e*/ 	.short	(.L_884 - .L_883)
	.align		4
.L_883:
        /*0060*/ 	.word	index@(.nv.constant0._Z14sum_all_kernelPKfPfi)
        /*0064*/ 	.short	0x0380
        /*0066*/ 	.short	0x0014


	//----- nvinfo : EIATTR_SW_WAR
	.align		4
.L_884:
        /*0068*/ 	.byte	0x04, 0x36
        /*006a*/ 	.short	(.L_886 - .L_885)
.L_885:
        /*006c*/ 	.word	0x00000008
.L_886:


//--------------------- .nv.info._Z14min_all_kernelPKfPfi --------------------------
	.section	.nv.info._Z14min_all_kernelPKfPfi,"",@"SHT_CUDA_INFO"
	.sectionflags	@""
	.align	4


	//----- nvinfo : EIATTR_CUDA_API_VERSION
	.align		4
        /*0000*/ 	.byte	0x04, 0x37
        /*0002*/ 	.short	(.L_888 - .L_887)
.L_887:
        /*0004*/ 	.word	0x00000082


	//----- nvinfo : EIATTR_KPARAM_INFO
	.align		4
.L_888:
        /*0008*/ 	.byte	0x04, 0x17
        /*000a*/ 	.short	(.L_890 - .L_889)
.L_889:
        /*000c*/ 	.word	0x00000000
        /*0010*/ 	.short	0x0002
        /*0012*/ 	.short	0x0010
        /*0014*/ 	.byte	0x00, 0xf0, 0x11, 0x00


	//----- nvinfo : EIATTR_KPARAM_INFO
	.align		4
.L_890:
        /*0018*/ 	.byte	0x04, 0x17
        /*001a*/ 	.short	(.L_892 - .L_891)
.L_891:
        /*001c*/ 	.word	0x00000000
        /*0020*/ 	.short	0x0001
        /*0022*/ 	.short	0x0008
        /*0024*/ 	.byte	0x00, 0xf5, 0x21, 0x00


	//----- nvinfo : EIATTR_KPARAM_INFO
	.align		4
.L_892:
        /*0028*/ 	.byte	0x04, 0x17
        /*002a*/ 	.short	(.L_894 - .L_893)
.L_893:
        /*002c*/ 	.word	0x00000000
        /*0030*/ 	.short	0x0000
        /*0032*/ 	.short	0x0000
        /*0034*/ 	.byte	0x00, 0xf5, 0x21, 0x00


	//----- nvinfo : EIATTR_SPARSE_MMA_MASK
	.align		4
.L_894:
        /*0038*/ 	.byte	0x03, 0x50
        /*003a*/ 	.short	0x0000


	//----- nvinfo : EIATTR_MAXREG_COUNT
	.align		4
        /*003c*/ 	.byte	0x03, 0x1b
        /*003e*/ 	.short	0x00ff


	//----- nvinfo : EIATTR_NUM_BARRIERS
	.align		4
        /*0040*/ 	.byte	0x02, 0x4c
        /*0042*/ 	.byte	0x01
	.zero		1


	//----- nvinfo : EIATTR_MERCURY_ISA_VERSION
	.align		4
        /*0044*/ 	.byte	0x03, 0x5f
        /*0046*/ 	.short	0x0101


	//----- nvinfo : EIATTR_VRC_CTA_INIT_COUNT
	.align		4
        /*0048*/ 	.byte	0x02, 0x4a
	.zero		1
	.zero		1


	//----- nvinfo : EIATTR_EXIT_INSTR_OFFSETS
	.align		4
        /*004c*/ 	.byte	0x04, 0x1c
        /*004e*/ 	.short	(.L_896 - .L_895)


	//   ....[0]....
.L_895:
        /*0050*/ 	.word	0x00000200


	//   ....[1]....
        /*0054*/ 	.word	0x000002d0


	//----- nvinfo : EIATTR_CRS_STACK_SIZE
	.align		4
.L_896:
        /*0058*/ 	.byte	0x04, 0x1e
        /*005a*/ 	.short	(.L_898 - .L_897)
.L_897:
        /*005c*/ 	.word	0x00000000


	//----- nvinfo : EIATTR_CBANK_PARAM_SIZE
	.align		4
.L_898:
        /*0060*/ 	.byte	0x03, 0x19
        /*0062*/ 	.short	0x0014


	//----- nvinfo : EIATTR_PARAM_CBANK
	.align		4
        /*0064*/ 	.byte	0x04, 0x0a
        /*0066*/ 	.short	(.L_900 - .L_899)
	.align		4
.L_899:
        /*0068*/ 	.word	index@(.nv.constant0._Z14min_all_kernelPKfPfi)
        /*006c*/ 	.short	0x0380
        /*006e*/ 	.short	0x0014


	//----- nvinfo : EIATTR_SW_WAR
	.align		4
.L_900:
        /*0070*/ 	.byte	0x04, 0x36
        /*0072*/ 	.short	(.L_902 - .L_901)
.L_901:
        /*0074*/ 	.word	0x00000008
.L_902:


//--------------------- .nv.info._Z14max_all_kernelPKfPfi --------------------------
	.section	.nv.info._Z14max_all_kernelPKfPfi,"",@"SHT_CUDA_INFO"
	.sectionflags	@""
	.align	4


	//----- nvinfo : EIATTR_CUDA_API_VERSION
	.align		4
        /*0000*/ 	.byte	0x04, 0x37
        /*0002*/ 	.short	(.L_904 - .L_903)
.L_903:
        /*0004*/ 	.word	0x00000082


	//----- nvinfo : EIATTR_KPARAM_INFO
	.align		4
.L_904:
        /*0008*/ 	.byte	0x04, 0x17
        /*000a*/ 	.short	(.L_906 - .L_905)
.L_905:
        /*000c*/ 	.word	0x00000000
        /*0010*/ 	.short	0x0002
        /*0012*/ 	.short	0x0010
        /*0014*/ 	.byte	0x00, 0xf0, 0x11, 0x00


	//----- nvinfo : EIATTR_KPARAM_INFO
	.align		4
.L_906:
        /*0018*/ 	.byte	0x04, 0x17
        /*001a*/ 	.short	(.L_908 - .L_907)
.L_907:
        /*001c*/ 	.word	0x00000000
        /*0020*/ 	.short	0x0001
        /*0022*/ 	.short	0x0008
        /*0024*/ 	.byte	0x00, 0xf5, 0x21, 0x00


	//----- nvinfo : EIATTR_KPARAM_INFO
	.align		4
.L_908:
        /*0028*/ 	.byte	0x04, 0x17
        /*002a*/ 	.short	(.L_910 - .L_909)
.L_909:
        /*002c*/ 	.word	0x00000000
        /*0030*/ 	.short	0x0000
        /*0032*/ 	.short	0x0000
        /*0034*/ 	.byte	0x00, 0xf5, 0x21, 0x00


	//----- nvinfo : EIATTR_SPARSE_MMA_MASK
	.align		4
.L_910:
        /*0038*/ 	.byte	0x03, 0x50
        /*003a*/ 	.short	0x0000


	//----- nvinfo : EIATTR_MAXREG_COUNT
	.align		4
        /*003c*/ 	.byte	0x03, 0x1b
        /*003e*/ 	.short	0x00ff


	//----- nvinfo : EIATTR_NUM_BARRIERS
	.align		4
        /*0040*/ 	.byte	0x02, 0x4c
        /*0042*/ 	.byte	0x01
	.zero		1


	//----- nvinfo : EIATTR_MERCURY_ISA_VERSION
	.align		4
        /*0044*/ 	.byte	0x03, 0x5f
        /*0046*/ 	.short	0x0101


	//----- nvinfo : EIATTR_VRC_CTA_INIT_COUNT
	.align		4
        /*0048*/ 	.byte	0x02, 0x4a
	.zero		1
	.zero		1


	//----- nvinfo : EIATTR_EXIT_INSTR_OFFSETS
	.align		4
        /*004c*/ 	.byte	0x04, 0x1c
        /*004e*/ 	.short	(.L_912 - .L_911)


	//   ....[0]....
.L_911:
        /*0050*/ 	.word	0x00000200


	//   ....[1]....
        /*0054*/ 	.word	0x000002d0


	//----- nvinfo : EIATTR_CRS_STACK_SIZE
	.align		4
.L_912:
        /*0058*/ 	.byte	0x04, 0x1e
        /*005a*/ 	.short	(.L_914 - .L_913)
.L_913:
        /*005c*/ 	.word	0x00000000


	//----- nvinfo : EIATTR_CBANK_PARAM_SIZE
	.align		4
.L_914:
        /*0060*/ 	.byte	0x03, 0x19
        /*0062*/ 	.short	0x0014


	//----- nvinfo : EIATTR_PARAM_CBANK
	.align		4
        /*0064*/ 	.byte	0x04, 0x0a
        /*0066*/ 	.short	(.L_916 - .L_915)
	.align		4
.L_915:
        /*0068*/ 	.word	index@(.nv.constant0._Z14max_all_kernelPKfPfi)
        /*006c*/ 	.short	0x0380
        /*006e*/ 	.short	0x0014


	//----- nvinfo : EIATTR_SW_WAR
	.align		4
.L_916:
        /*0070*/ 	.byte	0x04, 0x36
        /*0072*/ 	.short	(.L_918 - .L_917)
.L_917:
        /*0074*/ 	.word	0x00000008
.L_918:


//--------------------- .nv.info._Z12round_kernelPKfPfi --------------------------
	.section	.nv.info._Z12round_kernelPKfPfi,"",@"SHT_CUDA_INFO"
	.sectionflags	@""
	.align	4


	//----- nvinfo : EIATTR_CUDA_API_VERSION
	.align		4
        /*0000*/ 	.byte	0x04, 0x37
        /*0002*/ 	.short	(.L_920 - .L_919)
.L_919:
        /*0004*/ 	.word	0x00000082


	//----- nvinfo : EIATTR_KPARAM_INFO
	.align		4
.L_920:
        /*0008*/ 	.byte	0x04, 0x17
        /*000a*/ 	.short	(.L_922 - .L_921)
.L_921:
        /*000c*/ 	.word	0x00000000
        /*0010*/ 	.short	0x0002
        /*0012*/ 	.short	0x0010
        /*0014*/ 	.byte	0x00, 0xf0, 0x11, 0x00


	//----- nvinfo : EIATTR_KPARAM_INFO
	.align		4
.L_922:
        /*0018*/ 	.byte	0x04, 0x17
        /*001a*/ 	.short	(.L_924 - .L_923)
.L_923:
        /*001c*/ 	.word	0x00000000
        /*0020*/ 	.short	0x0001
        /*0022*/ 	.short	0x0008
        /*0024*/ 	.byte	0x00, 0xf5, 0x21, 0x00


	//----- nvinfo : EIATTR_KPARAM_INFO
	.align		4
.L_924:
        /*0028*/ 	.byte	0x04, 0x17
        /*002a*/ 	.short	(.L_926 - .L_925)
.L_925:
        /*002c*/ 	.word	0x00000000
        /*0030*/ 	.short	0x0000
        /*0032*/ 	.short	0x0000
        /*0034*/ 	.byte	0x00, 0xf5, 0x21, 0x00


	//----- nvinfo : EIATTR_SPARSE_MMA_MASK
	.align		4
.L_926:
        /*0038*/ 	.byte	0x03, 0x50
        /*003a*/ 	.short	0x0000


	//----- nvinfo : EIATTR_MAXREG_COUNT
	.align		4
        /*003c*/ 	.byte	0x03, 0x1b
        /*003e*/ 	.short	0x00ff


	//----- nvinfo : EIATTR_MERCURY_ISA_VERSION
	.align		4
        /*0040*/ 	.byte	0x03, 0x5f
        /*0042*/ 	.short	0x0101


	//----- nvinfo : EIATTR_VRC_CTA_INIT_COUNT
	.align		4
        /*0044*/ 	.byte	0x02, 0x4a
	.zero		1
	.zero		1


	//----- nvinfo : EIATTR_EXIT_INSTR_OFFSETS
	.align		4
        /*0048*/ 	.byte	0x04, 0x1c
        /*004a*/ 	.short	(.L_928 - .L_927)


	//   ....[0]....
.L_927:
        /*004c*/ 	.word	0x00000070


	//   ....[1]....
        /*0050*/ 	.word	0x00000130


	//----- nvinfo : EIATTR_CBANK_PARAM_SIZE
	.align		4
.L_928:
        /*0054*/ 	.byte	0x03, 0x19
        /*0056*/ 	.short	0x0014


	//----- nvinfo : EIATTR_PARAM_CBANK
	.align		4
        /*0058*/ 	.byte	0x04, 0x0a
        /*005a*/ 	.short	(.L_930 - .L_929)
	.align		4
.L_929:
        /*005c*/ 	.word	index@(.nv.constant0._Z12round_kernelPKfPfi)
        /*0060*/ 	.short	0x0380
        /*0062*/ 	.short	0x0014


	//----- nvinfo : EIATTR_SW_WAR
	.align		4
.L_930:
        /*0064*/ 	.byte	0x04, 0x36
        /*0066*/ 	.short	(.L_932 - .L_931)
.L_931:
        /*0068*/ 	.word	0x00000008
.L_932:


//--------------------- .nv.info._Z11ceil_kernelPKfPfi --------------------------
	.section	.nv.info._Z11ceil_kernelPKfPfi,"",@"SHT_CUDA_INFO"
	.sectionflags	@""
	.align	4


	//----- nvinfo : EIATTR_CUDA_API_VERSION
	.align		4
        /*0000*/ 	.byte	0x04, 0x37
        /*0002*/ 	.short	(.L_934 - .L_933)
.L_933:
        /*0004*/ 	.word	0x00000082


	//----- nvinfo : EIATTR_KPARAM_INFO
	.align		4
.L_934:
        /*0008*/ 	.byte	0x04, 0x17
        /*000a*/ 	.short	(.L_936 - .L_935)
.L_935:
        /*000c*/ 	.word	0x00000000
        /*0010*/ 	.short	0x0002
        /*0012*/ 	.short	0x0010
        /*0014*/ 	.byte	0x00, 0xf0, 0x11, 0x00


	//----- nvinfo : EIATTR_KPARAM_INFO
	.align		4
.L_936:
        /*0018*/ 	.byte	0x04, 0x17
        /*001a*/ 	.short	(.L_938 - .L_937)
.L_937:
        /*001c*/ 	.word	0x00000000
        /*0020*/ 	.short	0x0001
        /*0022*/ 	.short	0x0008
        /*0024*/ 	.byte	0x00, 0xf5, 0x21, 0x00


	//----- nvinfo : EIATTR_KPARAM_INFO
	.align		4
.L_938:
        /*0028*/ 	.byte	0x04, 0x17
        /*002a*/ 	.short	(.L_940 - .L_939)
.L_939:
        /*002c*/ 	.word	0x00000000
        /*0030*/ 	.short	0x0000
        /*0032*/ 	.short	0x0000
        /*0034*/ 	.byte	0x00, 0xf5, 0x21, 0x00


	//----- nvinfo : EIATTR_SPARSE_MMA_MASK
	.align		4
.L_940:
        /*0038*/ 	.byte	0x03, 0x50
        /*003a*/ 	.short	0x0000


	//----- nvinfo : EIATTR_MAXREG_COUNT
	.align		4
        /*003c*/ 	.byte	0x03, 0x1b
        /*003e*/ 	.short	0x00ff


	//----- nvinfo : EIATTR_MERCURY_ISA_VERSION
	.align		4
        /*0040*/ 	.byte	0x03, 0x5f
        /*0042*/ 	.short	0x0101


	//----- nvinfo : EIATTR_VRC_CTA_INIT_COUNT
	.align		4
        /*0044*/ 	.byte	0x02, 0x4a
	.zero		1
	.zero		1


	//----- nvinfo : EIATTR_EXIT_INSTR_OFFSETS
	.align		4
        /*0048*/ 	.byte	0x04, 0x1c
        /*004a*/ 	.short	(.L_942 - .L_941)


	//   ....[0]....
.L_941:
        /*004c*/ 	.word	0x00000070


	//   ....[1]....
        /*0050*/ 	.word	0x00000100


	//----- nvinfo : EIATTR_CBANK_PARAM_SIZE
	.align		4
.L_942:
        /*0054*/ 	.byte	0x03, 0x19
        /*0056*/ 	.short	0x0014


	//----- nvinfo : EIATTR_PARAM_CBANK
	.align		4
        /*0058*/ 	.byte	0x04, 0x0a
        /*005a*/ 	.short	(.L_944 - .L_943)
	.align		4
.L_943:
        /*005c*/ 	.word	index@(.nv.constant0._Z11ceil_kernelPKfPfi)
        /*0060*/ 	.short	0x0380
        /*0062*/ 	.short	0x0014


	//----- nvinfo : EIATTR_SW_WAR
	.align		4
.L_944:
        /*0064*/ 	.byte	0x04, 0x36
        /*0066*/ 	.short	(.L_946 - .L_945)
.L_945:
        /*0068*/ 	.word	0x00000008
.L_946:


//--------------------- .nv.info._Z12floor_kernelPKfPfi --------------------------
	.section	.nv.info._Z12floor_kernelPKfPfi,"",@"SHT_CUDA_INFO"
	.sectionflags	@""
	.align	4


	//----- nvinfo : EIATTR_CUDA_API_VERSION
	.align		4
        /*0000*/ 	.byte	0x04, 0x37
        /*0002*/ 	.short	(.L_948 - .L_947)
.L_947:
        /*0004*/ 	.word	0x00000082


	//----- nvinfo : EIATTR_KPARAM_INFO
	.align		4
.L_948:
        /*0008*/ 	.byte	0x04, 0x17
        /*000a*/ 	.short	(.L_950 - .L_949)
.L_949:
        /*000c*/ 	.word	0x00000000
        /*0010*/ 	.short	0x0002
        /*0012*/ 	.short	0x0010
        /*0014*/ 	.byte	0x00, 0xf0, 0x11, 0x00


	//----- nvinfo : EIATTR_KPARAM_INFO
	.align		4
.L_950:
        /*0018*/ 	.byte	0x04, 0x17
        /*001a*/ 	.short	(.L_952 - .L_951)
.L_951:
        /*001c*/ 	.word	0x00000000
        /*0020*/ 	.short	0x0001
        /*0022*/ 	.short	0x0008
        /*0024*/ 	.byte	0x00, 0xf5, 0x21, 0x00


	//----- nvinfo : EIATTR_KPARAM_INFO
	.align		4
.L_952:
        /*0028*/ 	.byte	0x04, 0x17
        /*002a*/ 	.short	(.L_954 - .L_953)
.L_953:
        /*002c*/ 	.word	0x00000000
        /*0030*/ 	.short	0x0000
        /*0032*/ 	.short	0x0000
        /*0034*/ 	.byte	0x00, 0xf5, 0x21, 0x00


	//----- nvinfo : EIATTR_SPARSE_MMA_MASK
	.align		4
.L_954:
        /*0038*/ 	.byte	0x03, 0x50
        /*003a*/ 	.short	0x0000


	//----- nvinfo : EIATTR_MAXREG_COUNT
	.align		4
        /*003c*/ 	.byte	0x03, 0x1b
        /*003e*/ 	.short	0x00ff


	//----- nvinfo : EIATTR_MERCURY_ISA_VERSION
	.align		4
        /*0040*/ 	.byte	0x03, 0x5f
        /*0042*/ 	.short	0x0101


	//----- nvinfo : EIATTR_VRC_CTA_INIT_COUNT
	.align		4
        /*0044*/ 	.byte	0x02, 0x4a
	.zero		1
	.zero		1


	//----- nvinfo : EIATTR_EXIT_INSTR_OFFSETS
	.align		4
        /*0048*/ 	.byte	0x04, 0x1c
        /*004a*/ 	.short	(.L_956 - .L_955)


	//   ....[0]....
.L_955:
        /*004c*/ 	.word	0x00000070


	//   ....[1]....
        /*0050*/ 	.word	0x00000100


	//----- nvinfo : EIATTR_CBANK_PARAM_SIZE
	.align		4
.L_956:
        /*0054*/ 	.byte	0x03, 0x19
        /*0056*/ 	.short	0x0014


	//----- nvinfo : EIATTR_PARAM_CBANK
	.align		4
        /*0058*/ 	.byte	0x04, 0x0a
        /*005a*/ 	.short	(.L_958 - .L_957)
	.align		4
.L_957:
        /*005c*/ 	.word	index@(.nv.constant0._Z12floor_kernelPKfPfi)
        /*0060*/ 	.short	0x0380
        /*0062*/ 	.short	0x0014


	//----- nvinfo : EIATTR_SW_WAR
	.align		4
.L_958:
        /*0064*/ 	.byte	0x04, 0x36
        /*0066*/ 	.short	(.L_960 - .L_959)
.L_959:
        /*0068*/ 	.word	0x00000008
.L_960:


//--------------------- .nv.info._Z10tan_kernelPKfPfi --------------------------
	.section	.nv.info._Z10tan_kernelPKfPfi,"",@"SHT_CUDA_INFO"
	.sectionflags	@""
	.align	4


	//----- nvinfo : EIATTR_CUDA_API_VERSION
	.align		4
        /*0000*/ 	.byte	0x04, 0x37
        /*0002*/ 	.short	(.L_962 - .L_961)
.L_961:
        /*0004*/ 	.word	0x00000082


	//----- nvinfo : EIATTR_KPARAM_INFO
	.align		4
.L_962:
        /*0008*/ 	.byte	0x04, 0x17
        /*000a*/ 	.short	(.L_964 - .L_963)
.L_963:
        /*000c*/ 	.word	0x00000000
        /*0010*/ 	.short	0x0002
        /*0012*/ 	.short	0x0010
        /*0014*/ 	.byte	0x00, 0xf0, 0x11, 0x00


	//----- nvinfo : EIATTR_KPARAM_INFO
	.align		4
.L_964:
        /*0018*/ 	.byte	0x04, 0x17
        /*001a*/ 	.short	(.L_966 - .L_965)
.L_965:
        /*001c*/ 	.word	0x00000000
        /*0020*/ 	.short	0x0001
        /*0022*/ 	.short	0x0008
        /*0024*/ 	.byte	0x00, 0xf5, 0x21, 0x00


	//----- nvinfo : EIATTR_KPARAM_INFO
	.align		4
.L_966:
        /*0028*/ 	.byte	0x04, 0x17
        /*002a*/ 	.short	(.L_968 - .L_967)
.L_967:
        /*002c*/ 	.word	0x00000000
        /*0030*/ 	.short	0x0000
        /*0032*/ 	.short	0x0000
        /*0034*/ 	.byte	0x00, 0xf5, 0x21, 0x00


	//----- nvinfo : EIATTR_SPARSE_MMA_MASK
	.align		4
.L_968:
        /*0038*/ 	.byte	0x03, 0x50
        /*003a*/ 	.short	0x0000


	//----- nvinfo : EIATTR_MAXREG_COUNT
	.align		4
        /*003c*/ 	.byte	0x03, 0x1b
        /*003e*/ 	.short	0x00ff


	//----- nvinfo : EIATTR_MERCURY_ISA_VERSION
	.align		4
        /*0040*/ 	.byte	0x03, 0x5f
        /*0042*/ 	.short	0x0101


	//----- nvinfo : EIATTR_VRC_CTA_INIT_COUNT
	.align		4
        /*0044*/ 	.byte	0x02, 0x4a
	.zero		1
	.zero		1


	//----- nvinfo : EIATTR_EXIT_INSTR_OFFSETS
	.align		4
        /*0048*/ 	.byte	0x04, 0x1c
        /*004a*/ 	.short	(.L_970 - .L_969)


	//   ....[0]....
.L_969:
        /*004c*/ 	.word	0x00000070


	//   ....[1]....
        /*0050*/ 	.word	0x00000860


	//----- nvinfo : EIATTR_CRS_STACK_SIZE
	.align		4
.L_970:
        /*0054*/ 	.byte	0x04, 0x1e
        /*0056*/ 	.short	(.L_972 - .L_971)
.L_971:
        /*0058*/ 	.word	0x00000000


	//----- nvinfo : EIATTR_CBANK_PARAM_SIZE
	.align		4
.L_972:
        /*005c*/ 	.byte	0x03, 0x19
        /*005e*/ 	.short	0x0014


	//----- nvinfo : EIATTR_PARAM_CBANK
	.align		4
        /*0060*/ 	.byte	0x04, 0x0a
        /*0062*/ 	.short	(.L_974 - .L_973)
	.align		4
.L_973:
        /*0064*/ 	.word	index@(.nv.constant0._Z10tan_kernelPKfPfi)
        /*0068*/ 	.short	0x0380
        /*006a*/ 	.short	0x0014


	//----- nvinfo : EIATTR_SW_WAR
	.align		4
.L_974:
        /*006c*/ 	.byte	0x04, 0x36
        /*006e*/ 	.short	(.L_976 - .L_975)
.L_975:
        /*0070*/ 	.word	0x00000008
.L_976:


//--------------------- .nv.info._Z10cos_kernelPKfPfi --------------------------
	.section	.nv.info._Z10cos_kernelPKfPfi,"",@"SHT_CUDA_INFO"
	.sectionflags	@""
	.align	4


	//----- nvinfo : EIATTR_CUDA_API_VERSION
	.align		4
        /*0000*/ 	.byte	0x04, 0x37
        /*0002*/ 	.short	(.L_978 - .L_977)
.L_977:
        /*0004*/ 	.word	0x00000082


	//----- nvinfo : EIATTR_KPARAM_INFO
	.align		4
.L_978:
        /*0008*/ 	.byte	0x04, 0x17
        /*000a*/ 	.short	(.L_980 - .L_979)
.L_979:
        /*000c*/ 	.word	0x00000000
        /*0010*/ 	.short	0x0002
        /*0012*/ 	.short	0x0010
        /*0014*/ 	.byte	0x00, 0xf0, 0x11, 0x00


	//----- nvinfo : EIATTR_KPARAM_INFO
	.align		4
.L_980:
        /*0018*/ 	.byte	0x04, 0x17
        /*001a*/ 	.short	(.L_982 - .L_981)
.L_981:
        /*001c*/ 	.word	0x00000000
        /*0020*/ 	.short	0x0001
        /*0022*/ 	.short	0x0008
        /*0024*/ 	.byte	0x00, 0xf5, 0x21, 0x00


	//----- nvinfo : EIATTR_KPARAM_INFO
	.align		4
.L_982:
        /*0028*/ 	.byte	0x04, 0x17
        /*002a*/ 	.short	(.L_984 - .L_983)
.L_983:
        /*002c*/ 	.word	0x00000000
        /*0030*/ 	.short	0x0000
        /*0032*/ 	.short	0x0000
        /*0034*/ 	.byte	0x00, 0xf5, 0x21, 0x00


	//----- nvinfo : EIATTR_SPARSE_MMA_MASK
	.align		4
.L_984:
        /*0038*/ 	.byte	0x03, 0x50
        /*003a*/ 	.short	0x0000


	//----- nvinfo : EIATTR_MAXREG_COUNT
	.align		4
        /*003c*/ 	.byte	0x03, 0x1b
        /*003e*/ 	.short	0x00ff


	//----- nvinfo : EIATTR_MERCURY_ISA_VERSION
	.align		4
        /*0040*/ 	.byte	0x03, 0x5f
        /*0042*/ 	.short	0x0101


	//----- nvinfo : EIATTR_VRC_CTA_INIT_COUNT
	.align		4
        /*0044*/ 	.byte	0x02, 0x4a
	.zero		1
	.zero		1


	//----- nvinfo : EIATTR_EXIT_INSTR_OFFSETS
	.align		4
        /*0048*/ 	.byte	0x04, 0x1c
        /*004a*/ 	.short	(.L_986 - .L_985)


	//   ....[0]....
.L_985:
        /*004c*/ 	.word	0x00000070


	//   ....[1]....
        /*0050*/ 	.word	0x000008b0


	//----- nvinfo : EIATTR_CRS_STACK_SIZE
	.align		4
.L_986:
        /*0054*/ 	.byte	0x04, 0x1e
        /*0056*/ 	.short	(.L_988 - .L_987)
.L_987:
        /*0058*/ 	.word	0x00000000


	//----- nvinfo : EIATTR_CBANK_PARAM_SIZE
	.align		4
.L_988:
        /*005c*/ 	.byte	0x03, 0x19
        /*005e*/ 	.short	0x0014


	//----- nvinfo : EIATTR_PARAM_CBANK
	.align		4
        /*0060*/ 	.byte	0x04, 0x0a
        /*0062*/ 	.short	(.L_990 - .L_989)
	.align		4
.L_989:
        /*0064*/ 	.word	index@(.nv.constant0._Z10cos_kernelPKfPfi)
        /*0068*/ 	.short	0x0380
        /*006a*/ 	.short	0x0014


	//----- nvinfo : EIATTR_SW_WAR
	.align		4
.L_990:
        /*006c*/ 	.byte	0x04, 0x36
        /*006e*/ 	.short	(.L_992 - .L_991)
.L_991:
        /*0070*/ 	.word	0x00000008
.L_992:


//--------------------- .nv.info._Z10sin_kernelPKfPfi --------------------------
	.section	.nv.info._Z10sin_kernelPKfPfi,"",@"SHT_CUDA_INFO"
	.sectionflags	@""
	.align	4


	//----- nvinfo : EIATTR_CUDA_API_VERSION
	.align		4
        /*0000*/ 	.byte	0x04, 0x37
        /*0002*/ 	.short	(.L_994 - .L_993)
.L_993:
        /*0004*/ 	.word	0x00000082


	//----- nvinfo : EIATTR_KPARAM_INFO
	.align		4
.L_994:
        /*0008*/ 	.byte	0x04, 0x17
        /*000a*/ 	.short	(.L_996 - .L_995)
.L_995:
        /*000c*/ 	.word	0x00000000
        /*0010*/ 	.short	0x0002
        /*0012*/ 	.short	0x0010
        /*0014*/ 	.byte	0x00, 0xf0, 0x11, 0x00


	//----- nvinfo : EIATTR_KPARAM_INFO
	.align		4
.L_996:
        /*0018*/ 	.byte	0x04, 0x17
        /*001a*/ 	.short	(.L_998 - .L_997)
.L_997:
        /*001c*/ 	.word	0x00000000
        /*0020*/ 	.short	0x0001
        /*0022*/ 	.short	0x0008
        /*0024*/ 	.byte	0x00, 0xf5, 0x21, 0x00


	//----- nvinfo : EIATTR_KPARAM_INFO
	.align		4
.L_998:
        /*0028*/ 	.byte	0x04, 0x17
        /*002a*/ 	.short	(.L_1000 - .L_999)
.L_999:
        /*002c*/ 	.word	0x00000000
        /*0030*/ 	.short	0x0000
        /*0032*/ 	.short	0x0000
        /*0034*/ 	.byte	0x00, 0xf5, 0x21, 0x00


	//----- nvinfo : EIATTR_SPARSE_MMA_MASK
	.align		4
.L_1000:
        /*0038*/ 	.byte	0x03, 0x50
        /*003a*/ 	.short	0x0000


	//----- nvinfo : EIATTR_MAXREG_COUNT
	.align		4
        /*003c*/ 	.byte	0x03, 0x1b
        /*003e*/ 	.short	0x00ff


	//----- nvinfo : EIATTR_MERCURY_ISA_VERSION
	.align		4
        /*0040*/ 	.byte	0x03, 0x5f
        /*0042*/ 	.short	0x0101


	//----- nvinfo : EIATTR_VRC_CTA_INIT_COUNT
	.align		4
        /*0044*/ 	.byte	0x02, 0x4a
	.zero		1
	.zero		1


	//----- nvinfo : EIATTR_EXIT_INSTR_OFFSETS
	.align		4
        /*0048*/ 	.byte	0x04, 0x1c
        /*004a*/ 	.short	(.L_1002 - .L_1001)


	//   ....[0]....
.L_1001:
        /*004c*/ 	.word	0x00000070


	//   ....[1]....
        /*0050*/ 	.word	0x000008a0


	//----- nvinfo : EIATTR_CRS_STACK_SIZE
	.align		4
.L_1002:
        /*0054*/ 	.byte	0x04, 0x1e
        /*0056*/ 	.short	(.L_1004 - .L_1003)
.L_1003:
        /*0058*/ 	.word	0x00000000


	//----- nvinfo : EIATTR_CBANK_PARAM_SIZE
	.align		4
.L_1004:
        /*005c*/ 	.byte	0x03, 0x19
        /*005e*/ 	.short	0x0014


	//----- nvinfo : EIATTR_PARAM_CBANK
	.align		4
        /*0060*/ 	.byte	0x04, 0x0a
        /*0062*/ 	.short	(.L_1006 - .L_1005)
	.align		4
.L_1005:
        /*0064*/ 	.word	index@(.nv.constant0._Z10sin_kernelPKfPfi)
        /*0068*/ 	.short	0x0380
        /*006a*/ 	.short	0x0014


	//----- nvinfo : EIATTR_SW_WAR
	.align		4
.L_1006:
        /*006c*/ 	.byte	0x04, 0x36
        /*006e*/ 	.short	(.L_1008 - .L_1007)
.L_1007:
        /*0070*/ 	.word	0x00000008
.L_1008:


//--------------------- .nv.info._Z11silu_kernelPKfPfi --------------------------
	.section	.nv.info._Z11silu_kernelPKfPfi,"",@"SHT_CUDA_INFO"
	.sectionflags	@""
	.align	4


	//----- nvinfo : EIATTR_CUDA_API_VERSION
	.align		4
        /*0000*/ 	.byte	0x04, 0x37
        /*0002*/ 	.short	(.L_1010 - .L_1009)
.L_1009:
        /*0004*/ 	.word	0x00000082


	//----- nvinfo : EIATTR_KPARAM_INFO
	.align		4
.L_1010:
        /*0008*/ 	.byte	0x04, 0x17
        /*000a*/ 	.short	(.L_1012 - .L_1011)
.L_1011:
        /*000c*/ 	.word	0x00000000
        /*0010*/ 	.short	0x0002
        /*0012*/ 	.short	0x0010
        /*0014*/ 	.byte	0x00, 0xf0, 0x11, 0x00


	//----- nvinfo : EIATTR_KPARAM_INFO
	.align		4
.L_1012:
        /*0018*/ 	.byte	0x04, 0x17
        /*001a*/ 	.short	(.L_1014 - .L_1013)
.L_1013:
        /*001c*/ 	.word	0x00000000
        /*0020*/ 	.short	0x0001
        /*0022*/ 	.short	0x0008
        /*0024*/ 	.byte	0x00, 0xf5, 0x21, 0x00


	//----- nvinfo : EIATTR_KPARAM_INFO
	.align		4
.L_1014:
        /*0028*/ 	.byte	0x04, 0x17
        /*002a*/ 	.short	(.L_1016 - .L_1015)
.L_1015:
        /*002c*/ 	.word	0x00000000
        /*0030*/ 	.short	0x0000
        /*0032*/ 	.short	0x0000
        /*0034*/ 	.byte	0x00, 0xf5, 0x21, 0x00


	//----- nvinfo : EIATTR_SPARSE_MMA_MASK
	.align		4
.L_1016:
        /*0038*/ 	.byte	0x03, 0x50
        /*003a*/ 	.short	0x0000


	//----- nvinfo : EIATTR_MAXREG_COUNT
	.align		4
        /*003c*/ 	.byte	0x03, 0x1b
        /*003e*/ 	.short	0x00ff


	//----- nvinfo : EIATTR_MERCURY_ISA_VERSION
	.align		4
        /*0040*/ 	.byte	0x03, 0x5f
        /*0042*/ 	.short	0x0101


	//----- nvinfo : EIATTR_VRC_CTA_INIT_COUNT
	.align		4
        /*0044*/ 	.byte	0x02, 0x4a
	.zero		1
	.zero		1


	//----- nvinfo : EIATTR_EXIT_INSTR_OFFSETS
	.align		4
        /*0048*/ 	.byte	0x04, 0x1c
        /*004a*/ 	.short	(.L_1018 - .L_1017)


	//   ....[0]....
.L_1017:
        /*004c*/ 	.word	0x00000070


	//   ....[1]....
        /*0050*/ 	.word	0x00000260


	//----- nvinfo : EIATTR_CRS_STACK_SIZE
	.align		4
.L_1018:
        /*0054*/ 	.byte	0x04, 0x1e
        /*0056*/ 	.short	(.L_1020 - .L_1019)
.L_1019:
        /*0058*/ 	.word	0x00000000


	//----- nvinfo : EIATTR_CBANK_PARAM_SIZE
	.align		4
.L_1020:
        /*005c*/ 	.byte	0x03, 0x19
        /*005e*/ 	.short	0x0014


	//----- nvinfo : EIATTR_PARAM_CBANK
	.align		4
        /*0060*/ 	.byte	0x04, 0x0a
        /*0062*/ 	.short	(.L_1022 - .L_1021)
	.align		4
.L_1021:
        /*0064*/ 	.word	index@(.nv.constant0._Z11silu_kernelPKfPfi)
        /*0068*/ 	.short	0x0380
        /*006a*/ 	.short	0x0014


	//----- nvinfo : EIATTR_SW_WAR
	.align		4
.L_1022:
        /*006c*/ 	.byte	0x04, 0x36
        /*006e*/ 	.short	(.L_1024 - .L_1023)
.L_1023:
        /*0070*/ 	.word	0x00000008
.L_1024:


//--------------------- .nv.info._Z11gelu_kernelPKfPfi --------------------------
	.section	.nv.info._Z11gelu_kernelPKfPfi,"",@"SHT_CUDA_INFO"
	.sectionflags	@""
	.align	4


	//----- nvinfo : EIATTR_CUDA_API_VERSION
	.align		4
        /*0000*/ 	.byte	0x04, 0x37
        /*0002*/ 	.short	(.L_1026 - .L_1025)
.L_1025:
        /*0004*/ 	.word	0x00000082


	//----- nvinfo : EIATTR_KPARAM_INFO
	.align		4
.L_1026:
        /*0008*/ 	.byte	0x04, 0x17
        /*000a*/ 	.short	(.L_1028 - .L_1027)
.L_1027:
        /*000c*/ 	.word	0x00000000
        /*0010*/ 	.short	0x0002
        /*0012*/ 	.short	0x0010
        /*0014*/ 	.byte	0x00, 0xf0, 0x11, 0x00


	//----- nvinfo : EIATTR_KPARAM_INFO
	.align		4
.L_1028:
        /*0018*/ 	.byte	0x04, 0x17
        /*001a*/ 	.short	(.L_1030 - .L_1029)
.L_1029:
        /*001c*/ 	.word	0x00000000
        /*0020*/ 	.short	0x0001
        /*0022*/ 	.short	0x0008
        /*0024*/ 	.byte	0x00, 0xf5, 0x21, 0x00


	//----- nvinfo : EIATTR_KPARAM_INFO
	.align		4
.L_1030:
        /*0028*/ 	.byte	0x04, 0x17
        /*002a*/ 	.short	(.L_1032 - .L_1031)
.L_1031:
        /*002c*/ 	.word	0x00000000
        /*0030*/ 	.short	0x0000
        /*0032*/ 	.short	0x0000
        /*0034*/ 	.byte	0x00, 0xf5, 0x21, 0x00


	//----- nvinfo : EIATTR_SPARSE_MMA_MASK
	.align		4
.L_1032:
        /*0038*/ 	.byte	0x03, 0x50
        /*003a*/ 	.short	0x0000


	//----- nvinfo : EIATTR_MAXREG_COUNT
	.align		4
        /*003c*/ 	.byte	0x03, 0x1b
        /*003e*/ 	.short	0x00ff


	//----- nvinfo : EIATTR_MERCURY_ISA_VERSION
	.align		4
        /*0040*/ 	.byte	0x03, 0x5f
        /*0042*/ 	.short	0x0101


	//----- nvinfo : EIATTR_VRC_CTA_INIT_COUNT
	.align		4
        /*0044*/ 	.byte	0x02, 0x4a
	.zero		1
	.zero		1


	//----- nvinfo : EIATTR_EXIT_INSTR_OFFSETS
	.align		4
        /*0048*/ 	.byte	0x04, 0x1c
        /*004a*/ 	.short	(.L_1034 - .L_1033)


	//   ....[0]....
.L_1033:
        /*004c*/ 	.word	0x00000070


	//   ....[1]....
        /*0050*/ 	.word	0x00000270


	//----- nvinfo : EIATTR_CBANK_PARAM_SIZE
	.align		4
.L_1034:
        /*0054*/ 	.byte	0x03, 0x19
        /*0056*/ 	.short	0x0014


	//----- nvinfo : EIATTR_PARAM_CBANK
	.align		4
        /*0058*/ 	.byte	0x04, 0x0a
        /*005a*/ 	.short	(.L_1036 - .L_1035)
	.align		4
.L_1035:
        /*005c*/ 	.word	index@(.nv.constant0._Z11gelu_kernelPKfPfi)
        /*0060*/ 	.short	0x0380
        /*0062*/ 	.short	0x0014


	//----- nvinfo : EIATTR_SW_WAR
	.align		4
.L_1036:
        /*0064*/ 	.byte	0x04, 0x36
        /*0066*/ 	.short	(.L_1038 - .L_1037)
.L_1037:
        /*0068*/ 	.word	0x00000008
.L_1038:


//--------------------- .nv.info._Z11tanh_kernelPKfPfi --------------------------
	.section	.nv.info._Z11tanh_kernelPKfPfi,"",@"SHT_CUDA_INFO"
	.sectionflags	@""
	.align	4


	//----- nvinfo : EIATTR_CUDA_API_VERSION
	.align		4
        /*0000*/ 	.byte	0x04, 0x37
        /*0002*/ 	.short	(.L_1040 - .L_1039)
.L_1039:
        /*0004*/ 	.word	0x00000082


	//----- nvinfo : EIATTR_KPARAM_INFO
	.align		4
.L_1040:
        /*0008*/ 	.byte	0x04, 0x17
        /*000a*/ 	.short	(.L_1042 - .L_1041)
.L_1041:
        /*000c*/ 	.word	0x00000000
        /*0010*/ 	.short	0x0002
        /*0012*/ 	.short	0x0010
        /*0014*/ 	.byte	0x00, 0xf0, 0x11, 0x00


	//----- nvinfo : EIATTR_KPARAM_INFO
	.align		4
.L_1042:
        /*0018*/ 	.byte	0x04, 0x17
        /*001a*/ 	.short	(.L_1044 - .L_1043)
.L_1043:
        /*001c*/ 	.word	0x00000000
        /*0020*/ 	.short	0x0001
        /*0022*/ 	.short	0x0008
        /*0024*/ 	.byte	0x00, 0xf5, 0x21, 0x00


	//----- nvinfo : EIATTR_KPARAM_INFO
	.align		4
.L_1044:
        /*0028*/ 	.byte	0x04, 0x17
        /*002a*/ 	.short	(.L_1046 - .L_1045)
.L_1045:
        /*002c*/ 	.word	0x00000000
        /*0030*/ 	.short	0x0000
        /*0032*/ 	.short	0x0000
        /*0034*/ 	.byte	0x00, 0xf5, 0x21, 0x00


	//----- nvinfo : EIATTR_SPARSE_MMA_MASK
	.align		4
.L_1046:
        /*0038*/ 	.byte	0x03, 0x50
        /*003a*/ 	.short	0x0000


	//----- nvinfo : EIATTR_MAXREG_COUNT
	.align		4
        /*003c*/ 	.byte	0x03, 0x1b
        /*003e*/ 	.short	0x00ff


	//----- nvinfo : EIATTR_MERCURY_ISA_VERSION
	.align		4
        /*0040*/ 	.byte	0x03, 0x5f
        /*0042*/ 	.short	0x0101


	//----- nvinfo : EIATTR_VRC_CTA_INIT_COUNT
	.align		4
        /*0044*/ 	.byte	0x02, 0x4a
	.zero		1
	.zero		1


	//----- nvinfo : EIATTR_EXIT_INSTR_OFFSETS
	.align		4
        /*0048*/ 	.byte	0x04, 0x1c
        /*004a*/ 	.short	(.L_1048 - .L_1047)


	//   ....[0]....
.L_1047:
        /*004c*/ 	.word	0x00000070


	//   ....[1]....
        /*0050*/ 	.word	0x00000200


	//----- nvinfo : EIATTR_CBANK_PARAM_SIZE
	.align		4
.L_1048:
        /*0054*/ 	.byte	0x03, 0x19
        /*0056*/ 	.short	0x0014


	//----- nvinfo : EIATTR_PARAM_CBANK
	.align		4
        /*0058*/ 	.byte	0x04, 0x0a
        /*005a*/ 	.short	(.L_1050 - .L_1049)
	.align		4
.L_1049:
        /*005c*/ 	.word	index@(.nv.constant0._Z11tanh_kernelPKfPfi)
        /*0060*/ 	.short	0x0380
        /*0062*/ 	.short	0x0014


	//----- nvinfo : EIATTR_SW_WAR
	.align		4
.L_1050:
        /*0064*/ 	.byte	0x04, 0x36
        /*0066*/ 	.short	(.L_1052 - .L_1051)
.L_1051:
        /*0068*/ 	.word	0x00000008
.L_1052:


//--------------------- .nv.info._Z15sigmoid_kernel2PKfPfi --------------------------
	.section	.nv.info._Z15sigmoid_kernel2PKfPfi,"",@"SHT_CUDA_INFO"
	.sectionflags	@""
	.align	4


	//----- nvinfo : EIATTR_CUDA_API_VERSION
	.align		4
        /*0000*/ 	.byte	0x04, 0x37
        /*0002*/ 	.short	(.L_1054 - .L_1053)
.L_1053:
        /*0004*/ 	.word	0x00000082


	//----- nvinfo : EIATTR_KPARAM_INFO
	.align		4
.L_1054:
        /*0008*/ 	.byte	0x04, 0x17
        /*000a*/ 	.short	(.L_1056 - .L_1055)
.L_1055:
        /*000c*/ 	.word	0x00000000
        /*0010*/ 	.short	0x0002
        /*0012*/ 	.short	0x0010
        /*0014*/ 	.byte	0x00, 0xf0, 0x11, 0x00


	//----- nvinfo : EIATTR_KPARAM_INFO
	.align		4
.L_1056:
        /*0018*/ 	.byte	0x04, 0x17
        /*001a*/ 	.short	(.L_1058 - .L_1057)
.L_1057:
        /*001c*/ 	.word	0x00000000
        /*0020*/ 	.short	0x0001
        /*0022*/ 	.short	0x0008
        /*0024*/ 	.byte	0x00, 0xf5, 0x21, 0x00


	//----- nvinfo : EIATTR_KPARAM_INFO
	.align		4
.L_1058:
        /*0028*/ 	.byte	0x04, 0x17
        /*002a*/ 	.short	(.L_1060 - .L_1059)
.L_1059:
        /*002c*/ 	.word	0x00000000
        /*0030*/ 	.short	0x0000
        /*0032*/ 	.short	0x0000
        /*0034*/ 	.byte	0x00, 0xf5, 0x21, 0x00


	//----- nvinfo : EIATTR_SPARSE_MMA_MASK
	.align		4
.L_1060:
        /*0038*/ 	.byte	0x03, 0x50
        /*003a*/ 	.short	0x0000


	//----- nvinfo : EIATTR_MAXREG_COUNT
	.align		4
        /*003c*/ 	.byte	0x03, 0x1b
        /*003e*/ 	.short	0x00ff


	//----- nvinfo : EIATTR_MERCURY_ISA_VERSION
	.align		4
        /*0040*/ 	.byte	0x03, 0x5f
        /*0042*/ 	.short	0x0101


	//----- nvinfo : EIATTR_VRC_CTA_INIT_COUNT
	.align		4
        /*0044*/ 	.byte	0x02, 0x4a
	.zero		1
	.zero		1


	//----- nvinfo : EIATTR_EXIT_INSTR_OFFSETS
	.align		4
        /*0048*/ 	.byte	0x04, 0x1c
        /*004a*/ 	.short	(.L_1062 - .L_1061)


	//   ....[0]....
.L_1061:
        /*004c*/ 	.word	0x00000070


	//   ....[1]....
        /*0050*/ 	.word	0x00000260


	//----- nvinfo : EIATTR_CRS_STACK_SIZE
	.align		4
.L_1062:
        /*0054*/ 	.byte	0x04, 0x1e
        /*0056*/ 	.short	(.L_1064 - .L_1063)
.L_1063:
        /*0058*/ 	.word	0x00000000


	//----- nvinfo : EIATTR_CBANK_PARAM_SIZE
	.align		4
.L_1064:
        /*005c*/ 	.byte	0x03, 0x19
        /*005e*/ 	.short	0x0014


	//----- nvinfo : EIATTR_PARAM_CBANK
	.align		4
        /*0060*/ 	.byte	0x04, 0x0a
        /*0062*/ 	.short	(.L_1066 - .L_1065)
	.align		4
.L_1065:
        /*0064*/ 	.word	index@(.nv.constant0._Z15sigmoid_kernel2PKfPfi)
        /*0068*/ 	.short	0x0380
        /*006a*/ 	.short	0x0014


	//----- nvinfo : EIATTR_SW_WAR
	.align		4
.L_1066:
        /*006c*/ 	.byte	0x04, 0x36
        /*006e*/ 	.short	(.L_1068 - .L_1067)
.L_1067:
        /*0070*/ 	.word	0x00000008
.L_1068:


//--------------------- .nv.info._Z11relu_kernelPKfPfi --------------------------
	.section	.nv.info._Z11relu_kernelPKfPfi,"",@"SHT_CUDA_INFO"
	.sectionflags	@""
	.align	4


	//----- nvinfo : EIATTR_CUDA_API_VERSION
	.align		4
        /*0000*/ 	.byte	0x04, 0x37
        /*0002*/ 	.short	(.L_1070 - .L_1069)
.L_1069:
        /*0004*/ 	.word	0x00000082


	//----- nvinfo : EIATTR_KPARAM_INFO
	.align		4
.L_1070:
        /*0008*/ 	.byte	0x04, 0x17
        /*000a*/ 	.short	(.L_1072 - .L_1071)
.L_1071:
        /*000c*/ 	.word	0x00000000
        /*0010*/ 	.short	0x0002
        /*0012*/ 	.short	0x0010
        /*0014*/ 	.byte	0x00, 0xf0, 0x11, 0x00


	//----- nvinfo : EIATTR_KPARAM_INFO
	.align		4
.L_1072:
        /*0018*/ 	.byte	0x04, 0x17
        /*001a*/ 	.short	(.L_1074 - .L_1073)
.L_1073:
        /*001c*/ 	.word	0x00000000
        /*0020*/ 	.short	0x0001
        /*0022*/ 	.short	0x0008
        /*0024*/ 	.byte	0x00, 0xf5, 0x21, 0x00


	//----- nvinfo : EIATTR_KPARAM_INFO
	.align		4
.L_1074:
        /*0028*/ 	.byte	0x04, 0x17
        /*002a*/ 	.short	(.L_1076 - .L_1075)
.L_1075:
        /*002c*/ 	.word	0x00000000
        /*0030*/ 	.short	0x0000
        /*0032*/ 	.short	0x0000
        /*0034*/ 	.byte	0x00, 0xf5, 0x21, 0x00


	//----- nvinfo : EIATTR_SPARSE_MMA_MASK
	.align		4
.L_1076:
        /*0038*/ 	.byte	0x03, 0x50
        /*003a*/ 	.short	0x0000


	//----- nvinfo : EIATTR_MAXREG_COUNT
	.align		4
        /*003c*/ 	.byte	0x03, 0x1b
        /*003e*/ 	.short	0x00ff


	//----- nvinfo : EIATTR_MERCURY_ISA_VERSION
	.align		4
        /*0040*/ 	.byte	0x03, 0x5f
        /*0042*/ 	.short	0x0101


	//----- nvinfo : EIATTR_VRC_CTA_INIT_COUNT
	.align		4
        /*0044*/ 	.byte	0x02, 0x4a
	.zero		1
	.zero		1


	//----- nvinfo : EIATTR_EXIT_INSTR_OFFSETS
	.align		4
        /*0048*/ 	.byte	0x04, 0x1c
        /*004a*/ 	.short	(.L_1078 - .L_1077)


	//   ....[0]....
.L_1077:
        /*004c*/ 	.word	0x00000070


	//   ....[1]....
        /*0050*/ 	.word	0x00000100


	//----- nvinfo : EIATTR_CBANK_PARAM_SIZE
	.align		4
.L_1078:
        /*0054*/ 	.byte	0x03, 0x19
        /*0056*/ 	.short	0x0014


	//----- nvinfo : EIATTR_PARAM_CBANK
	.align		4
        /*0058*/ 	.byte	0x04, 0x0a
        /*005a*/ 	.short	(.L_1080 - .L_1079)
	.align		4
.L_1079:
        /*005c*/ 	.word	index@(.nv.constant0._Z11relu_kernelPKfPfi)
        /*0060*/ 	.short	0x0380
        /*0062*/ 	.short	0x0014


	//----- nvinfo : EIATTR_SW_WAR
	.align		4
.L_1080:
        /*0064*/ 	.byte	0x04, 0x36
        /*0066*/ 	.short	(.L_1082 - .L_1081)
.L_1081:
        /*0068*/ 	.word	0x00000008
.L_1082:


//--------------------- .nv.info._Z11sqrt_kernelPKfPfi --------------------------
	.section	.nv.info._Z11sqrt_kernelPKfPfi,"",@"SHT_CUDA_INFO"
	.sectionflags	@""
	.align	4


	//----- nvinfo : EIATTR_CUDA_API_VERSION
	.align		4
        /*0000*/ 	.byte	0x04, 0x37
        /*0002*/ 	.short	(.L_1084 - .L_1083)
.L_1083:
        /*0004*/ 	.word	0x00000082


	//----- nvinfo : EIATTR_KPARAM_INFO
	.align		4
.L_1084:
        /*0008*/ 	.byte	0x04, 0x17
        /*000a*/ 	.short	(.L_1086 - .L_1085)
.L_1085:
        /*000c*/ 	.word	0x00000000
        /*0010*/ 	.short	0x0002
        /*0012*/ 	.short	0x0010
        /*0014*/ 	.byte	0x00, 0xf0, 0x11, 0x00


	//----- nvinfo : EIATTR_KPARAM_INFO
	.align		4
.L_1086:
        /*0018*/ 	.byte	0x04, 0x17
        /*001a*/ 	.short	(.L_1088 - .L_1087)
.L_1087:
        /*001c*/ 	.word	0x00000000
        /*0020*/ 	.short	0x0001
        /*0022*/ 	.short	0x0008
        /*0024*/ 	.byte	0x00, 0xf5, 0x21, 0x00


	//----- nvinfo : EIATTR_KPARAM_INFO
	.align		4
.L_1088:
        /*0028*/ 	.byte	0x04, 0x17
        /*002a*/ 	.short	(.L_1090 - .L_1089)
.L_1089:
        /*002c*/ 	.word	0x00000000
        /*0030*/ 	.short	0x0000
        /*0032*/ 	.short	0x0000
        /*0034*/ 	.byte	0x00, 0xf5, 0x21, 0x00


	//----- nvinfo : EIATTR_SPARSE_MMA_MASK
	.align		4
.L_1090:
        /*0038*/ 	.byte	0x03, 0x50
        /*003a*/ 	.short	0x0000


	//----- nvinfo : EIATTR_MAXREG_COUNT
	.align		4
        /*003c*/ 	.byte	0x03, 0x1b
        /*003e*/ 	.short	0x00ff


	//----- nvinfo : EIATTR_MERCURY_ISA_VERSION
	.align		4
        /*0040*/ 	.byte	0x03, 0x5f
        /*0042*/ 	.short	0x0101


	//----- nvinfo : EIATTR_VRC_CTA_INIT_COUNT
	.align		4
        /*0044*/ 	.byte	0x02, 0x4a
	.zero		1
	.zero		1


	//----- nvinfo : EIATTR_EXIT_INSTR_OFFSETS
	.align		4
        /*0048*/ 	.byte	0x04, 0x1c
        /*004a*/ 	.short	(.L_1092 - .L_1091)


	//   ....[0]....
.L_1091:
        /*004c*/ 	.word	0x00000070


	//   ....[1]....
        /*0050*/ 	.word	0x000001c0


	//----- nvinfo : EIATTR_CRS_STACK_SIZE
	.align		4
.L_1092:
        /*0054*/ 	.byte	0x04, 0x1e
        /*0056*/ 	.short	(.L_1094 - .L_1093)
.L_1093:
        /*0058*/ 	.word	0x00000000


	//----- nvinfo : EIATTR_CBANK_PARAM_SIZE
	.align		4
.L_1094:
        /*005c*/ 	.byte	0x03, 0x19
        /*005e*/ 	.short	0x0014


	//----- nvinfo : EIATTR_PARAM_CBANK
	.align		4
        /*0060*/ 	.byte	0x04, 0x0a
        /*0062*/ 	.short	(.L_1096 - .L_1095)
	.align		4
.L_1095:
        /*0064*/ 	.word	index@(.nv.constant0._Z11sqrt_kernelPKfPfi)
        /*0068*/ 	.short	0x0380
        /*006a*/ 	.short	0x0014


	//----- nvinfo : EIATTR_SW_WAR
	.align		4
.L_1096:
        /*006c*/ 	.byte	0x04, 0x36
        /*006e*/ 	.short	(.L_1098 - .L_1097)
.L_1097:
        /*0070*/ 	.word	0x00000008
.L_1098:


//--------------------- .nv.info._Z10log_kernelPKfPfi --------------------------
	.section	.nv.info._Z10log_kernelPKfPfi,"",@"SHT_CUDA_INFO"
	.sectionflags	@""
	.align	4


	//----- nvinfo : EIATTR_CUDA_API_VERSION
	.align		4
        /*0000*/ 	.byte	0x04, 0x37
        /*0002*/ 	.short	(.L_1100 - .L_1099)
.L_1099:
        /*0004*/ 	.word	0x00000082


	//----- nvinfo : EIATTR_KPARAM_INFO
	.align		4
.L_1100:
        /*0008*/ 	.byte	0x04, 0x17
        /*000a*/ 	.short	(.L_1102 - .L_1101)
.L_1101:
        /*000c*/ 	.word	0x00000000
        /*0010*/ 	.short	0x0002
        /*0012*/ 	.short	0x0010
        /*0014*/ 	.byte	0x00, 0xf0, 0x11, 0x00


	//----- nvinfo : EIATTR_KPARAM_INFO
	.align		4
.L_1102:
        /*0018*/ 	.byte	0x04, 0x17
        /*001a*/ 	.short	(.L_1104 - .L_1103)
.L_1103:
        /*001c*/ 	.word	0x00000000
        /*0020*/ 	.short	0x0001
        /*0022*/ 	.short	0x0008
        /*0024*/ 	.byte	0x00, 0xf5, 0x21, 0x00


	//----- nvinfo : EIATTR_KPARAM_INFO
	.align		4
.L_1104:
        /*0028*/ 	.byte	0x04, 0x17
        /*002a*/ 	.short	(.L_1106 - .L_1105)
.L_1105:
        /*002c*/ 	.word	0x00000000
        /*0030*/ 	.short	0x0000
        /*0032*/ 	.short	0x0000
        /*0034*/ 	.byte	0x00, 0xf5, 0x21, 0x00


	//----- nvinfo : EIATTR_SPARSE_MMA_MASK
	.align		4
.L_1106:
        /*0038*/ 	.byte	0x03, 0x50
        /*003a*/ 	.short	0x0000


	//----- nvinfo : EIATTR_MAXREG_COUNT
	.align		4
        /*003c*/ 	.byte	0x03, 0x1b
        /*003e*/ 	.short	0x00ff


	//----- nvinfo : EIATTR_MERCURY_ISA_VERSION
	.align		4
        /*0040*/ 	.byte	0x03, 0x5f
        /*0042*/ 	.short	0x0101


	//----- nvinfo : EIATTR_VRC_CTA_INIT_COUNT
	.align		4
        /*0044*/ 	.byte	0x02, 0x4a
	.zero		1
	.zero		1


	//----- nvinfo : EIATTR_EXIT_INSTR_OFFSETS
	.align		4
        /*0048*/ 	.byte	0x04, 0x1c
        /*004a*/ 	.short	(.L_1108 - .L_1107)


	//   ....[0]....
.L_1107:
        /*004c*/ 	.word	0x00000070


	//   ....[1]....
        /*0050*/ 	.word	0x00000290


	//----- nvinfo : EIATTR_CBANK_PARAM_SIZE
	.align		4
.L_1108:
        /*0054*/ 	.byte	0x03, 0x19
        /*0056*/ 	.short	0x0014


	//----- nvinfo : EIATTR_PARAM_CBANK
	.align		4
        /*0058*/ 	.byte	0x04, 0x0a
        /*005a*/ 	.short	(.L_1110 - .L_1109)
	.align		4
.L_1109:
        /*005c*/ 	.word	index@(.nv.constant0._Z10log_kernelPKfPfi)
        /*0060*/ 	.short	0x0380
        /*0062*/ 	.short	0x0014


	//----- nvinfo : EIATTR_SW_WAR
	.align		4
.L_1110:
        /*0064*/ 	.byte	0x04, 0x36
        /*0066*/ 	.short	(.L_1112 - .L_1111)
.L_1111:
        /*0068*/ 	.word	0x00000008
.L_1112:


//--------------------- .nv.info._Z10exp_kernelPKfPfi --------------------------
	.section	.nv.info._Z10exp_kernelPKfPfi,"",@"SHT_CUDA_INFO"
	.sectionflags	@""
	.align	4


	//----- nvinfo : EIATTR_CUDA_API_VERSION
	.align		4
        /*0000*/ 	.byte	0x04, 0x37
        /*0002*/ 	.short	(.L_1114 - .L_1113)
.L_1113:
        /*0004*/ 	.word	0x00000082


	//----- nvinfo : EIATTR_KPARAM_INFO
	.align		4
.L_1114:
        /*0008*/ 	.byte	0x04, 0x17
        /*000a*/ 	.short	(.L_1116 - .L_1115)
.L_1115:
        /*000c*/ 	.word	0x00000000
        /*0010*/ 	.short	0x0002
        /*0012*/ 	.short	0x0010
        /*0014*/ 	.byte	0x00, 0xf0, 0x11, 0x00


	//----- nvinfo : EIATTR_KPARAM_INFO
	.align		4
.L_1116:
        /*0018*/ 	.byte	0x04, 0x17
        /*001a*/ 	.short	(.L_1118 - .L_1117)
.L_1117:
        /*001c*/ 	.word	0x00000000
        /*0020*/ 	.short	0x0001
        /*0022*/ 	.short	0x0008
        /*0024*/ 	.byte	0x00, 0xf5, 0x21, 0x00


	//----- nvinfo : EIATTR_KPARAM_INFO
	.align		4
.L_1118:
        /*0028*/ 	.byte	0x04, 0x17
        /*002a*/ 	.short	(.L_1120 - .L_1119)
.L_1119:
        /*002c*/ 	.word	0x00000000
        /*0030*/ 	.short	0x0000
        /*0032*/ 	.short	0x0000
        /*0034*/ 	.byte	0x00, 0xf5, 0x21, 0x00


	//----- nvinfo : EIATTR_SPARSE_MMA_MASK
	.align		4
.L_1120:
        /*0038*/ 	.byte	0x03, 0x50
        /*003a*/ 	.short	0x0000


	//----- nvinfo : EIATTR_MAXREG_COUNT
	.align		4
        /*003c*/ 	.byte	0x03, 0x1b
        /*003e*/ 	.short	0x00ff


	//----- nvinfo : EIATTR_MERCURY_ISA_VERSION
	.align		4
        /*0040*/ 	.byte	0x03, 0x5f
        /*0042*/ 	.short	0x0101


	//----- nvinfo : EIATTR_VRC_CTA_INIT_COUNT
	.align		4
        /*0044*/ 	.byte	0x02, 0x4a
	.zero		1
	.zero		1


	//----- nvinfo : EIATTR_EXIT_INSTR_OFFSETS
	.align		4
        /*0048*/ 	.byte	0x04, 0x1c
        /*004a*/ 	.short	(.L_1122 - .L_1121)


	//   ....[0]....
.L_1121:
        /*004c*/ 	.word	0x00000070


	//   ....[1]....
        /*0050*/ 	.word	0x00000190


	//----- nvinfo : EIATTR_CBANK_PARAM_SIZE
	.align		4
.L_1122:
        /*0054*/ 	.byte	0x03, 0x19
        /*0056*/ 	.short	0x0014


	//----- nvinfo : EIATTR_PARAM_CBANK
	.align		4
        /*0058*/ 	.byte	0x04, 0x0a
        /*005a*/ 	.short	(.L_1124 - .L_1123)
	.align		4
.L_1123:
        /*005c*/ 	.word	index@(.nv.constant0._Z10exp_kernelPKfPfi)
        /*0060*/ 	.short	0x0380
        /*0062*/ 	.short	0x0014


	//----- nvinfo : EIATTR_SW_WAR
	.align		4
.L_1124:
        /*0064*/ 	.byte	0x04, 0x36
        /*0066*/ 	.short	(.L_1126 - .L_1125)
.L_1125:
        /*0068*/ 	.word	0x00000008
.L_1126:


//--------------------- .nv.info._Z10abs_kernelPKfPfi --------------------------
	.section	.nv.info._Z10abs_kernelPKfPfi,"",@"SHT_CUDA_INFO"
	.sectionflags	@""
	.align	4


	//----- nvinfo : EIATTR_CUDA_API_VERSION
	.align		4
        /*0000*/ 	.byte	0x04, 0x37
        /*0002*/ 	.short	(.L_1128 - .L_1127)
.L_1127:
        /*0004*/ 	.word	0x00000082


	//----- nvinfo : EIATTR_KPARAM_INFO
	.align		4
.L_1128:
        /*0008*/ 	.byte	0x04, 0x17
        /*000a*/ 	.short	(.L_1130 - .L_1129)
.L_1129:
        /*000c*/ 	.word	0x00000000
        /*0010*/ 	.short	0x0002
        /*0012*/ 	.short	0x0010
        /*0014*/ 	.byte	0x00, 0xf0, 0x11, 0x00


	//----- nvinfo : EIATTR_KPARAM_INFO
	.align		4
.L_1130:
        /*0018*/ 	.byte	0x04, 0x17
        /*001a*/ 	.short	(.L_1132 - .L_1131)
.L_1131:
        /*001c*/ 	.word	0x00000000
        /*0020*/ 	.short	0x0001
        /*0022*/ 	.short	0x0008
        /*0024*/ 	.byte	0x00, 0xf5, 0x21, 0x00


	//----- nvinfo : EIATTR_KPARAM_INFO
	.align		4
.L_1132:
        /*0028*/ 	.byte	0x04, 0x17
        /*002a*/ 	.short	(.L_1134 - .L_1133)
.L_1133:
        /*002c*/ 	.word	0x00000000
        /*0030*/ 	.short	0x0000
        /*0032*/ 	.short	0x0000
        /*0034*/ 	.byte	0x00, 0xf5, 0x21, 0x00


	//----- nvinfo : EIATTR_SPARSE_MMA_MASK
	.align		4
.L_1134:
        /*0038*/ 	.byte	0x03, 0x50
        /*003a*/ 	.short	0x0000


	//----- nvinfo : EIATTR_MAXREG_COUNT
	.align		4
        /*003c*/ 	.byte	0x03, 0x1b
        /*003e*/ 	.short	0x00ff


	//----- nvinfo : EIATTR_MERCURY_ISA_VERSION
	.align		4
        /*0040*/ 	.byte	0x03, 0x5f
        /*0042*/ 	.short	0x0101


	//----- nvinfo : EIATTR_VRC_CTA_INIT_COUNT
	.align		4
        /*0044*/ 	.byte	0x02, 0x4a
	.zero		1
	.zero		1


	//----- nvinfo : EIATTR_EXIT_INSTR_OFFSETS
	.align		4
        /*0048*/ 	.byte	0x04, 0x1c
        /*004a*/ 	.short	(.L_1136 - .L_1135)


	//   ....[0]....
.L_1135:
        /*004c*/ 	.word	0x00000070


	//   ....[1]....
        /*0050*/ 	.word	0x00000100


	//----- nvinfo : EIATTR_CBANK_PARAM_SIZE
	.align		4
.L_1136:
        /*0054*/ 	.byte	0x03, 0x19
        /*0056*/ 	.short	0x0014


	//----- nvinfo : EIATTR_PARAM_CBANK
	.align		4
        /*0058*/ 	.byte	0x04, 0x0a
        /*005a*/ 	.short	(.L_1138 - .L_1137)
	.align		4
.L_1137:
        /*005c*/ 	.word	index@(.nv.constant0._Z10abs_kernelPKfPfi)
        /*0060*/ 	.short	0x0380
        /*0062*/ 	.short	0x0014


	//----- nvinfo : EIATTR_SW_WAR
	.align		4
.L_1138:
        /*0064*/ 	.byte	0x04, 0x36
        /*0066*/ 	.short	(.L_1140 - .L_1139)
.L_1139:
        /*0068*/ 	.word	0x00000008
.L_1140:


//--------------------- .nv.info._Z10neg_kernelPKfPfi --------------------------
	.section	.nv.info._Z10neg_kernelPKfPfi,"",@"SHT_CUDA_INFO"
	.sectionflags	@""
	.align	4


	//----- nvinfo : EIATTR_CUDA_API_VERSION
	.align		4
        /*0000*/ 	.byte	0x04, 0x37
        /*0002*/ 	.short	(.L_1142 - .L_1141)
.L_1141:
        /*0004*/ 	.word	0x00000082


	//----- nvinfo : EIATTR_KPARAM_INFO
	.align		4
.L_1142:
        /*0008*/ 	.byte	0x04, 0x17
        /*000a*/ 	.short	(.L_1144 - .L_1143)
.L_1143:
        /*000c*/ 	.word	0x00000000
        /*0010*/ 	.short	0x0002
        /*0012*/ 	.short	0x0010
        /*0014*/ 	.byte	0x00, 0xf0, 0x11, 0x00


	//----- nvinfo : EIATTR_KPARAM_INFO
	.align		4
.L_1144:
        /*0018*/ 	.byte	0x04, 0x17
        /*001a*/ 	.short	(.L_1146 - .L_1145)
.L_1145:
        /*001c*/ 	.word	0x00000000
        /*0020*/ 	.short	0x0001
        /*0022*/ 	.short	0x0008
        /*0024*/ 	.byte	0x00, 0xf5, 0x21, 0x00


	//----- nvinfo : EIATTR_KPARAM_INFO
	.align		4
.L_1146:
        /*0028*/ 	.byte	0x04, 0x17
        /*002a*/ 	.short	(.L_1148 - .L_1147)
.L_1147:
        /*002c*/ 	.word	0x00000000
        /*0030*/ 	.short	0x0000
        /*0032*/ 	.short	0x0000
        /*0034*/ 	.byte	0x00, 0xf5, 0x21, 0x00


	//----- nvinfo : EIATTR_SPARSE_MMA_MASK
	.align		4
.L_1148:
        /*0038*/ 	.byte	0x03, 0x50
        /*003a*/ 	.short	0x0000


	//----- nvinfo : EIATTR_MAXREG_COUNT
	.align		4
        /*003c*/ 	.byte	0x03, 0x1b
        /*003e*/ 	.short	0x00ff


	//----- nvinfo : EIATTR_MERCURY_ISA_VERSION
	.align		4
        /*0040*/ 	.byte	0x03, 0x5f
        /*0042*/ 	.short	0x0101


	//----- nvinfo : EIATTR_VRC_CTA_INIT_COUNT
	.align		4
        /*0044*/ 	.byte	0x02, 0x4a
	.zero		1
	.zero		1


	//----- nvinfo : EIATTR_EXIT_INSTR_OFFSETS
	.align		4
        /*0048*/ 	.byte	0x04, 0x1c
        /*004a*/ 	.short	(.L_1150 - .L_1149)


	//   ....[0]....
.L_1149:
        /*004c*/ 	.word	0x00000070


	//   ....[1]....
        /*0050*/ 	.word	0x00000100


	//----- nvinfo : EIATTR_CBANK_PARAM_SIZE
	.align		4
.L_1150:
        /*0054*/ 	.byte	0x03, 0x19
        /*0056*/ 	.short	0x0014


	//----- nvinfo : EIATTR_PARAM_CBANK
	.align		4
        /*0058*/ 	.byte	0x04, 0x0a
        /*005a*/ 	.short	(.L_1152 - .L_1151)
	.align		4
.L_1151:
        /*005c*/ 	.word	index@(.nv.constant0._Z10neg_kernelPKfPfi)
        /*0060*/ 	.short	0x0380
        /*0062*/ 	.short	0x0014


	//----- nvinfo : EIATTR_SW_WAR
	.align		4
.L_1152:
        /*0064*/ 	.byte	0x04, 0x36
        /*0066*/ 	.short	(.L_1154 - .L_1153)
.L_1153:
        /*0068*/ 	.word	0x00000008
.L_1154:


//--------------------- .nv.info._Z9ge_kernelPKfS0_Pfi --------------------------
	.section	.nv.info._Z9ge_kernelPKfS0_Pfi,"",@"SHT_CUDA_INFO"
	.sectionflags	@""
	.align	4


	//----- nvinfo : EIATTR_CUDA_API_VERSION
	.align		4
        /*0000*/ 	.byte	0x04, 0x37
        /*0002*/ 	.short	(.L_1156 - .L_1155)
.L_1155:
        /*0004*/ 	.word	0x00000082


	//----- nvinfo : EIATTR_KPARAM_INFO
	.align		4
.L_1156:
        /*0008*/ 	.byte	0x04, 0x17
        /*000a*/ 	.short	(.L_1158 - .L_1157)
.L_1157:
        /*000c*/ 	.word	0x00000000
        /*0010*/ 	.short	0x0003
        /*0012*/ 	.short	0x0018
        /*0014*/ 	.byte	0x00, 0xf0, 0x11, 0x00


	//----- nvinfo : EIATTR_KPARAM_INFO
	.align		4
.L_1158:
        /*0018*/ 	.byte	0x04, 0x17
        /*001a*/ 	.short	(.L_1160 - .L_1159)
.L_1159:
        /*001c*/ 	.word	0x00000000
        /*0020*/ 	.short	0x0002
        /*0022*/ 	.short	0x0010
        /*0024*/ 	.byte	0x00, 0xf5, 0x21, 0x00


	//----- nvinfo : EIATTR_KPARAM_INFO
	.align		4
.L_1160:
        /*0028*/ 	.byte	0x04, 0x17
        /*002a*/ 	.short	(.L_1162 - .L_1161)
.L_1161:
        /*002c*/ 	.word	0x00000000
        /*0030*/ 	.short	0x0001
        /*0032*/ 	.short	0x0008
        /*0034*/ 	.byte	0x00, 0xf5, 0x21, 0x00


	//----- nvinfo : EIATTR_KPARAM_INFO
	.align		4
.L_1162:
        /*0038*/ 	.byte	0x04, 0x17
        /*003a*/ 	.short	(.L_1164 - .L_1163)
.L_1163:
        /*003c*/ 	.word	0x00000000
        /*0040*/ 	.short	0x0000
        /*0042*/ 	.short	0x0000
        /*0044*/ 	.byte	0x00, 0xf5, 0x21, 0x00


	//----- nvinfo : EIATTR_SPARSE_MMA_MASK
	.align		4
.L_1164:
        /*0048*/ 	.byte	0x03, 0x50
        /*004a*/ 	.short	0x0000


	//----- nvinfo : EIATTR_MAXREG_COUNT
	.align		4
        /*004c*/ 	.byte	0x03, 0x1b
        /*004e*/ 	.short	0x00ff


	//----- nvinfo : EIATTR_MERCURY_ISA_VERSION
	.align		4
        /*0050*/ 	.byte	0x03, 0x5f
        /*0052*/ 	.short	0x0101


	//----- nvinfo : EIATTR_VRC_CTA_INIT_COUNT
	.align		4
        /*0054*/ 	.byte	0x02, 0x4a
	.zero		1
	.zero		1


	//----- nvinfo : EIATTR_EXIT_INSTR_OFFSETS
	.align		4
        /*0058*/ 	.byte	0x04, 0x1c
        /*005a*/ 	.short	(.L_1166 - .L_1165)


	//   ....[0]....
.L_1165:
        /*005c*/ 	.word	0x00000070


	//   ....[1]....
        /*0060*/ 	.word	0x00000130


	//----- nvinfo : EIATTR_CBANK_PARAM_SIZE
	.align		4
.L_1166:
        /*0064*/ 	.byte	0x03, 0x19
        /*0066*/ 	.short	0x001c


	//----- nvinfo : EIATTR_PARAM_CBANK
	.align		4
        /*0068*/ 	.byte	0x04, 0x0a
        /*006a*/ 	.short	(.L_1168 - .L_1167)
	.align		4
.L_1167:
        /*006c*/ 	.word	index@(.nv.constant0._Z9ge_kernelPKfS0_Pfi)
        /*0070*/ 	.short	0x0380
        /*0072*/ 	.short	0x001c


	//----- nvinfo : EIATTR_SW_WAR
	.align		4
.L_1168:
        /*0074*/ 	.byte	0x04, 0x36
        /*0076*/ 	.short	(.L_1170 - .L_1169)
.L_1169:
        /*0078*/ 	.word	0x00000008
.L_1170:


//--------------------- .nv.info._Z9gt_kernelPKfS0_Pfi --------------------------
	.section	.nv.info._Z9gt_kernelPKfS0_Pfi,"",@"SHT_CUDA_INFO"
	.sectionflags	@""
	.align	4


	//----- nvinfo : EIATTR_CUDA_API_VERSION
	.align		4
        /*0000*/ 	.byte	0x04, 0x37
        /*0002*/ 	.short	(.L_1172 - .L_1171)
.L_1171:
        /*0004*/ 	.word	0x00000082


	//----- nvinfo : EIATTR_KPARAM_INFO
	.align		4
.L_1172:
        /*0008*/ 	.byte	0x04, 0x17
        /*000a*/ 	.short	(.L_1174 - .L_1173)
.L_1173:
        /*000c*/ 	.word	0x00000000
        /*0010*/ 	.short	0x0003
        /*0012*/ 	.short	0x0018
        /*0014*/ 	.byte	0x00, 0xf0, 0x11, 0x00


	//----- nvinfo : EIATTR_KPARAM_INFO
	.align		4
.L_1174:
        /*0018*/ 	.byte	0x04, 0x17
        /*001a*/ 	.short	(.L_1176 - .L_1175)
.L_1175:
        /*001c*/ 	.word	0x00000000
        /*0020*/ 	.short	0x0002
        /*0022*/ 	.short	0x0010
        /*0024*/ 	.byte	0x00, 0xf5, 0x21, 0x00


	//----- nvinfo : EIATTR_KPARAM_INFO
	.align		4
.L_1176:
        /*0028*/ 	.byte	0x04, 0x17
        /*002a*/ 	.short	(.L_1178 - .L_1177)
.L_1177:
        /*002c*/ 	.word	0x00000000
        /*0030*/ 	.short	0x0001
        /*0032*/ 	.short	0x0008
        /*0034*/ 	.byte	0x00, 0xf5, 0x21, 0x00


	//----- nvinfo : EIATTR_KPARAM_INFO
	.align		4
.L_1178:
        /*0038*/ 	.byte	0x04, 0x17
        /*003a*/ 	.short	(.L_1180 - .L_1179)
.L_1179:
        /*003c*/ 	.word	0x00000000
        /*0040*/ 	.short	0x0000
        /*0042*/ 	.short	0x0000
        /*0044*/ 	.byte	0x00, 0xf5, 0x21, 0x00


	//----- nvinfo : EIATTR_SPARSE_MMA_MASK
	.align		4
.L_1180:
        /*0048*/ 	.byte	0x03, 0x50
        /*004a*/ 	.short	0x0000


	//----- nvinfo : EIATTR_MAXREG_COUNT
	.align		4
        /*004c*/ 	.byte	0x03, 0x1b
        /*004e*/ 	.short	0x00ff


	//----- nvinfo : EIATTR_MERCURY_ISA_VERSION
	.align		4
        /*0050*/ 	.byte	0x03, 0x5f
        /*0052*/ 	.short	0x0101


	//----- nvinfo : EIATTR_VRC_CTA_INIT_COUNT
	.align		4
        /*0054*/ 	.byte	0x02, 0x4a
	.zero		1
	.zero		1


	//----- nvinfo : EIATTR_EXIT_INSTR_OFFSETS
	.align		4
        /*0058*/ 	.byte	0x04, 0x1c
        /*005a*/ 	.short	(.L_1182 - .L_1181)


	//   ....[0]....
.L_1181:
        /*005c*/ 	.word	0x00000070


	//   ....[1]....
        /*0060*/ 	.word	0x00000130


	//----- nvinfo : EIATTR_CBANK_PARAM_SIZE
	.align		4
.L_1182:
        /*0064*/ 	.byte	0x03, 0x19
        /*0066*/ 	.short	0x001c


	//----- nvinfo : EIATTR_PARAM_CBANK
	.align		4
        /*0068*/ 	.byte	0x04, 0x0a
        /*006a*/ 	.short	(.L_1184 - .L_1183)
	.align		4
.L_1183:
        /*006c*/ 	.word	index@(.nv.constant0._Z9gt_kernelPKfS0_Pfi)
        /*0070*/ 	.short	0x0380
        /*0072*/ 	.short	0x001c


	//----- nvinfo : EIATTR_SW_WAR
	.align		4
.L_1184:
        /*0074*/ 	.byte	0x04, 0x36
        /*0076*/ 	.short	(.L_1186 - .L_1185)
.L_1185:
        /*0078*/ 	.word	0x00000008
.L_1186:


//--------------------- .nv.info._Z9le_kernelPKfS0_Pfi --------------------------
	.section	.nv.info._Z9le_kernelPKfS0_Pfi,"",@"SHT_CUDA_INFO"
	.sectionflags	@""
	.align	4


	//----- nvinfo : EIATTR_CUDA_API_VERSION
	.align		4
        /*0000*/ 	.byte	0x04, 0x37
        /*0002*/ 	.short	(.L_1188 - .L_1187)
.L_1187:
        /*0004*/ 	.word	0x00000082


	//----- nvinfo : EIATTR_KPARAM_INFO
	.align		4
.L_1188:
        /*0008*/ 	.byte	0x04, 0x17
        /*000a*/ 	.short	(.L_1190 - .L_1189)
.L_1189:
        /*000c*/ 	.word	0x00000000
        /*0010*/ 	.short	0x0003
        /*0012*/ 	.short	0x0018
        /*0014*/ 	.byte	0x00, 0xf0, 0x11, 0x00


	//----- nvinfo : EIATTR_KPARAM_INFO
	.align		4
.L_1190:
        /*0018*/ 	.byte	0x04, 0x17
        /*001a*/ 	.short	(.L_1192 - .L_1191)
.L_1191:
        /*001c*/ 	.word	0x00000000
        /*0020*/ 	.short	0x0002
        /*0022*/ 	.short	0x0010
        /*0024*/ 	.byte	0x00, 0xf5, 0x21, 0x00


	//----- nvinfo : EIATTR_KPARAM_INFO
	.align		4
.L_1192:
        /*0028*/ 	.byte	0x04, 0x17
        /*002a*/ 	.short	(.L_1194 - .L_1193)
.L_1193:
        /*002c*/ 	.word	0x00000000
        /*0030*/ 	.short	0x0001
        /*0032*/ 	.short	0x0008
        /*0034*/ 	.byte	0x00, 0xf5, 0x21, 0x00


	//----- nvinfo : EIATTR_KPARAM_INFO
	.align		4
.L_1194:
        /*0038*/ 	.byte	0x04, 0x17
        /*003a*/ 	.short	(.L_1196 - .L_1195)
.L_1195:
        /*003c*/ 	.word	0x00000000
        /*0040*/ 	.short	0x0000
        /*0042*/ 	.short	0x0000
        /*0044*/ 	.byte	0x00, 0xf5, 0x21, 0x00


	//----- nvinfo : EIATTR_SPARSE_MMA_MASK
	.align		4
.L_1196:
        /*0048*/ 	.byte	0x03, 0x50
        /*004a*/ 	.short	0x0000


	//----- nvinfo : EIATTR_MAXREG_COUNT
	.align		4
        /*004c*/ 	.byte	0x03, 0x1b
        /*004e*/ 	.short	0x00ff


	//----- nvinfo : EIATTR_MERCURY_ISA_VERSION
	.align		4
        /*0050*/ 	.byte	0x03, 0x5f
        /*0052*/ 	.short	0x0101


	//----- nvinfo : EIATTR_VRC_CTA_INIT_COUNT
	.align		4
        /*0054*/ 	.byte	0x02, 0x4a
	.zero		1
	.zero		1


	//----- nvinfo : EIATTR_EXIT_INSTR_OFFSETS
	.align		4
        /*0058*/ 	.byte	0x04, 0x1c
        /*005a*/ 	.short	(.L_1198 - .L_1197)


	//   ....[0]....
.L_1197:
        /*005c*/ 	.word	0x00000070


	//   ....[1]....
        /*0060*/ 	.word	0x00000130


	//----- nvinfo : EIATTR_CBANK_PARAM_SIZE
	.align		4
.L_1198:
        /*0064*/ 	.byte	0x03, 0x19
        /*0066*/ 	.short	0x001c


	//----- nvinfo : EIATTR_PARAM_CBANK
	.align		4
        /*0068*/ 	.byte	0x04, 0x0a
        /*006a*/ 	.short	(.L_1200 - .L_1199)
	.align		4
.L_1199:
        /*006c*/ 	.word	index@(.nv.constant0._Z9le_kernelPKfS0_Pfi)
        /*0070*/ 	.short	0x0380
        /*0072*/ 	.short	0x001c


	//----- nvinfo : EIATTR_SW_WAR
	.align		4
.L_1200:
        /*0074*/ 	.byte	0x04, 0x36
        /*0076*/ 	.short	(.L_1202 - .L_1201)
.L_1201:
        /*0078*/ 	.word	0x00000008
.L_1202:


//--------------------- .nv.info._Z9lt_kernelPKfS0_Pfi --------------------------
	.section	.nv.info._Z9lt_kernelPKfS0_Pfi,"",@"SHT_CUDA_INFO"
	.sectionflags	@""
	.align	4


	//----- nvinfo : EIATTR_CUDA_API_VERSION
	.align		4
        /*0000*/ 	.byte	0x04, 0x37
        /*0002*/ 	.short	(.L_1204 - .L_1203)
.L_1203:
        /*0004*/ 	.word	0x00000082


	//----- nvinfo : EIATTR_KPARAM_INFO
	.align		4
.L_1204:
        /*0008*/ 	.byte	0x04, 0x17
        /*000a*/ 	.short	(.L_1206 - .L_1205)
.L_1205:
        /*000c*/ 	.word	0x00000000
        /*0010*/ 	.short	0x0003
        /*0012*/ 	.short	0x0018
        /*0014*/ 	.byte	0x00, 0xf0, 0x11, 0x00


	//----- nvinfo : EIATTR_KPARAM_INFO
	.align		4
.L_1206:
        /*0018*/ 	.byte	0x04, 0x17
        /*001a*/ 	.short	(.L_1208 - .L_1207)
.L_1207:
        /*001c*/ 	.word	0x00000000
        /*0020*/ 	.short	0x0002
        /*0022*/ 	.short	0x0010
        /*0024*/ 	.byte	0x00, 0xf5, 0x21, 0x00


	//----- nvinfo : EIATTR_KPARAM_INFO
	.align		4
.L_1208:
        /*0028*/ 	.byte	0x04, 0x17
        /*002a*/ 	.short	(.L_1210 - .L_1209)
.L_1209:
        /*002c*/ 	.word	0x00000000
        /*0030*/ 	.short	0x0001
        /*0032*/ 	.short	0x0008
        /*0034*/ 	.byte	0x00, 0xf5, 0x21, 0x00


	//----- nvinfo : EIATTR_KPARAM_INFO
	.align		4
.L_1210:
        /*0038*/ 	.byte	0x04, 0x17
        /*003a*/ 	.short	(.L_1212 - .L_1211)
.L_1211:
        /*003c*/ 	.word	0x00000000
        /*0040*/ 	.short	0x0000
        /*0042*/ 	.short	0x0000
        /*0044*/ 	.byte	0x00, 0xf5, 0x21, 0x00


	//----- nvinfo : EIATTR_SPARSE_MMA_MASK
	.align		4
.L_1212:
        /*0048*/ 	.byte	0x03, 0x50
        /*004a*/ 	.short	0x0000


	//----- nvinfo : EIATTR_MAXREG_COUNT
	.align		4
        /*004c*/ 	.byte	0x03, 0x1b
        /*004e*/ 	.short	0x00ff


	//----- nvinfo : EIATTR_MERCURY_ISA_VERSION
	.align		4
        /*0050*/ 	.byte	0x03, 0x5f
        /*0052*/ 	.short	0x0101


	//----- nvinfo : EIATTR_VRC_CTA_INIT_COUNT
	.align		4
        /*0054*/ 	.byte	0x02, 0x4a
	.zero		1
	.zero		1


	//----- nvinfo : EIATTR_EXIT_INSTR_OFFSETS
	.align		4
        /*0058*/ 	.byte	0x04, 0x1c
        /*005a*/ 	.short	(.L_1214 - .L_1213)


	//   ....[0]....
.L_1213:
        /*005c*/ 	.word	0x00000070


	//   ....[1]....
        /*0060*/ 	.word	0x00000130


	//----- nvinfo : EIATTR_CBANK_PARAM_SIZE
	.align		4
.L_1214:
        /*0064*/ 	.byte	0x03, 0x19
        /*0066*/ 	.short	0x001c


	//----- nvinfo : EIATTR_PARAM_CBANK
	.align		4
        /*0068*/ 	.byte	0x04, 0x0a
        /*006a*/ 	.short	(.L_1216 - .L_1215)
	.align		4
.L_1215:
        /*006c*/ 	.word	index@(.nv.constant0._Z9lt_kernelPKfS0_Pfi)
        /*0070*/ 	.short	0x0380
        /*0072*/ 	.short	0x001c


	//----- nvinfo : EIATTR_SW_WAR
	.align		4
.L_1216:
        /*0074*/ 	.byte	0x04, 0x36
        /*0076*/ 	.short	(.L_1218 - .L_1217)
.L_1217:
        /*0078*/ 	.word	0x00000008
.L_1218:


//--------------------- .nv.info._Z9ne_kernelPKfS0_Pfi --------------------------
	.section	.nv.info._Z9ne_kernelPKfS0_Pfi,"",@"SHT_CUDA_INFO"
	.sectionflags	@""
	.align	4


	//----- nvinfo : EIATTR_CUDA_API_VERSION
	.align		4
        /*0000*/ 	.byte	0x04, 0x37
        /*0002*/ 	.short	(.L_1220 - .L_1219)
.L_1219:
        /*0004*/ 	.word	0x00000082


	//----- nvinfo : EIATTR_KPARAM_INFO
	.align		4
.L_1220:
        /*0008*/ 	.byte	0x04, 0x17
        /*000a*/ 	.short	(.L_1222 - .L_1221)
.L_1221:
        /*000c*/ 	.word	0x00000000
        /*0010*/ 	.short	0x0003
        /*0012*/ 	.short	0x0018
        /*0014*/ 	.byte	0x00, 0xf0, 0x11, 0x00


	//----- nvinfo : EIATTR_KPARAM_INFO
	.align		4
.L_1222:
        /*0018*/ 	.byte	0x04, 0x17
        /*001a*/ 	.short	(.L_1224 - .L_1223)
.L_1223:
        /*001c*/ 	.word	0x00000000
        /*0020*/ 	.short	0x0002
        /*0022*/ 	.short	0x0010
        /*0024*/ 	.byte	0x00, 0xf5, 0x21, 0x00


	//----- nvinfo : EIATTR_KPARAM_INFO
	.align		4
.L_1224:
        /*0028*/ 	.byte	0x04, 0x17
        /*002a*/ 	.short	(.L_1226 - .L_1225)
.L_1225:
        /*002c*/ 	.word	0x00000000
        /*0030*/ 	.short	0x0001
        /*0032*/ 	.short	0x0008
        /*0034*/ 	.byte	0x00, 0xf5, 0x21, 0x00


	//----- nvinfo : EIATTR_KPARAM_INFO
	.align		4
.L_1226:
        /*0038*/ 	.byte	0x04, 0x17
        /*003a*/ 	.short	(.L_1228 - .L_1227)
.L_1227:
        /*003c*/ 	.word	0x00000000
        /*0040*/ 	.short	0x0000
        /*0042*/ 	.short	0x0000
        /*0044*/ 	.byte	0x00, 0xf5, 0x21, 0x00


	//----- nvinfo : EIATTR_SPARSE_MMA_MASK
	.align		4
.L_1228:
        /*0048*/ 	.byte	0x03, 0x50
        /*004a*/ 	.short	0x0000


	//----- nvinfo : EIATTR_MAXREG_COUNT
	.align		4
        /*004c*/ 	.byte	0x03, 0x1b
        /*004e*/ 	.short	0x00ff


	//----- nvinfo : EIATTR_MERCURY_ISA_VERSION
	.align		4
        /*0050*/ 	.byte	0x03, 0x5f
        /*0052*/ 	.short	0x0101


	//----- nvinfo : EIATTR_VRC_CTA_INIT_COUNT
	.align		4
        /*0054*/ 	.byte	0x02, 0x4a
	.zero		1
	.zero		1


	//----- nvinfo : EIATTR_EXIT_INSTR_OFFSETS
	.align		4
        /*0058*/ 	.byte	0x04, 0x1c
        /*005a*/ 	.short	(.L_1230 - .L_1229)


	//   ....[0]....
.L_1229:
        /*005c*/ 	.word	0x00000070


	//   ....[1]....
        /*0060*/ 	.word	0x00000140


	//----- nvinfo : EIATTR_CBANK_PARAM_SIZE
	.align		4
.L_1230:
        /*0064*/ 	.byte	0x03, 0x19
        /*0066*/ 	.short	0x001c


	//----- nvinfo : EIATTR_PARAM_CBANK
	.align		4
        /*0068*/ 	.byte	0x04, 0x0a
        /*006a*/ 	.short	(.L_1232 - .L_1231)
	.align		4
.L_1231:
        /*006c*/ 	.word	index@(.nv.constant0._Z9ne_kernelPKfS0_Pfi)
        /*0070*/ 	.short	0x0380
        /*0072*/ 	.short	0x001c


	//----- nvinfo : EIATTR_SW_WAR
	.align		4
.L_1232:
        /*0074*/ 	.byte	0x04, 0x36
        /*0076*/ 	.short	(.L_1234 - .L_1233)
.L_1233:
        /*0078*/ 	.word	0x00000008
.L_1234:


//--------------------- .nv.info._Z9eq_kernelPKfS0_Pfi --------------------------
	.section	.nv.info._Z9eq_kernelPKfS0_Pfi,"",@"SHT_CUDA_INFO"
	.sectionflags	@""
	.align	4


	//----- nvinfo : EIATTR_CUDA_API_VERSION
	.align		4
        /*0000*/ 	.byte	0x04, 0x37
        /*0002*/ 	.short	(.L_1236 - .L_1235)
.L_1235:
        /*0004*/ 	.word	0x00000082


	//----- nvinfo : EIATTR_KPARAM_INFO
	.align		4
.L_1236:
        /*0008*/ 	.byte	0x04, 0x17
        /*000a*/ 	.short	(.L_1238 - .L_1237)
.L_1237:
        /*000c*/ 	.word	0x00000000
        /*0010*/ 	.short	0x0003
        /*0012*/ 	.short	0x0018
        /*0014*/ 	.byte	0x00, 0xf0, 0x11, 0x00


	//----- nvinfo : EIATTR_KPARAM_INFO
	.align		4
.L_1238:
        /*0018*/ 	.byte	0x04, 0x17
        /*001a*/ 	.short	(.L_1240 - .L_1239)
.L_1239:
        /*001c*/ 	.word	0x00000000
        /*0020*/ 	.short	0x0002
        /*0022*/ 	.short	0x0010
        /*0024*/ 	.byte	0x00, 0xf5, 0x21, 0x00


	//----- nvinfo : EIATTR_KPARAM_INFO
	.align		4
.L_1240:
        /*0028*/ 	.byte	0x04, 0x17
        /*002a*/ 	.short	(.L_1242 - .L_1241)
.L_1241:
        /*002c*/ 	.word	0x00000000
        /*0030*/ 	.short	0x0001
        /*0032*/ 	.short	0x0008
        /*0034*/ 	.byte	0x00, 0xf5, 0x21, 0x00


	//----- nvinfo : EIATTR_KPARAM_INFO
	.align		4
.L_1242:
        /*0038*/ 	.byte	0x04, 0x17
        /*003a*/ 	.short	(.L_1244 - .L_1243)
.L_1243:
        /*003c*/ 	.word	0x00000000
        /*0040*/ 	.short	0x0000
        /*0042*/ 	.short	0x0000
        /*0044*/ 	.byte	0x00, 0xf5, 0x21, 0x00


	//----- nvinfo : EIATTR_SPARSE_MMA_MASK
	.align		4
.L_1244:
        /*0048*/ 	.byte	0x03, 0x50
        /*004a*/ 	.short	0x0000


	//----- nvinfo : EIATTR_MAXREG_COUNT
	.align		4
        /*004c*/ 	.byte	0x03, 0x1b
        /*004e*/ 	.short	0x00ff


	//----- nvinfo : EIATTR_MERCURY_ISA_VERSION
	.align		4
        /*0050*/ 	.byte	0x03, 0x5f
        /*0052*/ 	.short	0x0101


	//----- nvinfo : EIATTR_VRC_CTA_INIT_COUNT
	.align		4
        /*0054*/ 	.byte	0x02, 0x4a
	.zero		1
	.zero		1


	//----- nvinfo : EIATTR_EXIT_INSTR_OFFSETS
	.align		4
        /*0058*/ 	.byte	0x04, 0x1c
        /*005a*/ 	.short	(.L_1246 - .L_1245)


	//   ....[0]....
.L_1245:
        /*005c*/ 	.word	0x00000070


	//   ....[1]....
        /*0060*/ 	.word	0x00000140


	//----- nvinfo : EIATTR_CBANK_PARAM_SIZE
	.align		4
.L_1246:
        /*0064*/ 	.byte	0x03, 0x19
        /*0066*/ 	.short	0x001c


	//----- nvinfo : EIATTR_PARAM_CBANK
	.align		4
        /*0068*/ 	.byte	0x04, 0x0a
        /*006a*/ 	.short	(.L_1248 - .L_1247)
	.align		4
.L_1247:
        /*006c*/ 	.word	index@(.nv.constant0._Z9eq_kernelPKfS0_Pfi)
        /*0070*/ 	.short	0x0380
        /*0072*/ 	.short	0x001c


	//----- nvinfo : EIATTR_SW_WAR
	.align		4
.L_1248:
        /*0074*/ 	.byte	0x04, 0x36
        /*0076*/ 	.short	(.L_1250 - .L_1249)
.L_1249:
        /*0078*/ 	.word	0x00000008
.L_1250:


//--------------------- .nv.info._Z10rem_kernelPKfS0_Pfi --------------------------
	.section	.nv.info._Z10rem_kernelPKfS0_Pfi,"",@"SHT_CUDA_INFO"
	.sectionflags	@""
	.align	4


	//----- nvinfo : EIATTR_CUDA_API_VERSION
	.align		4
        /*0000*/ 	.byte	0x04, 0x37
        /*0002*/ 	.short	(.L_1252 - .L_1251)
.L_1251:
        /*0004*/ 	.word	0x00000082


	//----- nvinfo : EIATTR_KPARAM_INFO
	.align		4
.L_1252:
        /*0008*/ 	.byte	0x04, 0x17
        /*000a*/ 	.short	(.L_1254 - .L_1253)
.L_1253:
        /*000c*/ 	.word	0x00000000
        /*0010*/ 	.short	0x0003
        /*0012*/ 	.short	0x0018
        /*0014*/ 	.byte	0x00, 0xf0, 0x11, 0x00


	//----- nvinfo : EIATTR_KPARAM_INFO
	.align		4
.L_1254:
        /*0018*/ 	.byte	0x04, 0x17
        /*001a*/ 	.short	(.L_1256 - .L_1255)
.L_1255:
        /*001c*/ 	.word	0x00000000
        /*0020*/ 	.short	0x0002
        /*0022*/ 	.short	0x0010
        /*0024*/ 	.byte	0x00, 0xf5, 0x21, 0x00


	//----- nvinfo : EIATTR_KPARAM_INFO
	.align		4
.L_1256:
        /*0028*/ 	.byte	0x04, 0x17
        /*002a*/ 	.short	(.L_1258 - .L_1257)
.L_1257:
        /*002c*/ 	.word	0x00000000
        /*0030*/ 	.short	0x0001
        /*0032*/ 	.short	0x0008
        /*0034*/ 	.byte	0x00, 0xf5, 0x21, 0x00


	//----- nvinfo : EIATTR_KPARAM_INFO
	.align		4
.L_1258:
        /*0038*/ 	.byte	0x04, 0x17
        /*003a*/ 	.short	(.L_1260 - .L_1259)
.L_1259:
        /*003c*/ 	.word	0x00000000
        /*0040*/ 	.short	0x0000
        /*0042*/ 	.short	0x0000
        /*0044*/ 	.byte	0x00, 0xf5, 0x21, 0x00


	//----- nvinfo : EIATTR_SPARSE_MMA_MASK
	.align		4
.L_1260:
        /*0048*/ 	.byte	0x03, 0x50
        /*004a*/ 	.short	0x0000


	//----- nvinfo : EIATTR_MAXREG_COUNT
	.align		4
        /*004c*/ 	.byte	0x03, 0x1b
        /*004e*/ 	.short	0x00ff


	//----- nvinfo : EIATTR_MERCURY_ISA_VERSION
	.align		4
        /*0050*/ 	.byte	0x03, 0x5f
        /*0052*/ 	.short	0x0101


	//----- nvinfo : EIATTR_VRC_CTA_INIT_COUNT
	.align		4
        /*0054*/ 	.byte	0x02, 0x4a
	.zero		1
	.zero		1


	//----- nvinfo : EIATTR_EXIT_INSTR_OFFSETS
	.align		4
        /*0058*/ 	.byte	0x04, 0x1c
        /*005a*/ 	.short	(.L_1262 - .L_1261)


	//   ....[0]....
.L_1261:
        /*005c*/ 	.word	0x00000070


	//   ....[1]....
        /*0060*/ 	.word	0x00000590


	//----- nvinfo : EIATTR_CRS_STACK_SIZE
	.align		4
.L_1262:
        /*0064*/ 	.byte	0x04, 0x1e
        /*0066*/ 	.short	(.L_1264 - .L_1263)
.L_1263:
        /*0068*/ 	.word	0x00000000


	//----- nvinfo : EIATTR_CBANK_PARAM_SIZE
	.align		4
.L_1264:
        /*006c*/ 	.byte	0x03, 0x19
        /*006e*/ 	.short	0x001c


	//----- nvinfo : EIATTR_PARAM_CBANK
	.align		4
        /*0070*/ 	.byte	0x04, 0x0a
        /*0072*/ 	.short	(.L_1266 - .L_1265)
	.align		4
.L_1265:
        /*0074*/ 	.word	index@(.nv.constant0._Z10rem_kernelPKfS0_Pfi)
        /*0078*/ 	.short	0x0380
        /*007a*/ 	.short	0x001c


	//----- nvinfo : EIATTR_SW_WAR
	.align		4
.L_1266:
        /*007c*/ 	.byte	0x04, 0x36
        /*007e*/ 	.short	(.L_1268 - .L_1267)
.L_1267:
        /*0080*/ 	.word	0x00000008
.L_1268:


//--------------------- .nv.info._Z10pow_kernelPKfS0_Pfi --------------------------
	.section	.nv.info._Z10pow_kernelPKfS0_Pfi,"",@"SHT_CUDA_INFO"
	.sectionflags	@""
	.align	4


	//----- nvinfo : EIATTR_CUDA_API_VERSION
	.align		4
        /*0000*/ 	.byte	0x04, 0x37
        /*0002*/ 	.short	(.L_1270 - .L_1269)
.L_1269:
        /*0004*/ 	.word	0x00000082


	//----- nvinfo : EIATTR_KPARAM_INFO
	.align		4
.L_1270:
        /*0008*/ 	.byte	0x04, 0x17
        /*000a*/ 	.short	(.L_1272 - .L_1271)
.L_1271:
        /*000c*/ 	.word	0x00000000
        /*0010*/ 	.short	0x0003
        /*0012*/ 	.short	0x0018
        /*0014*/ 	.byte	0x00, 0xf0, 0x11, 0x00


	//----- nvinfo : EIATTR_KPARAM_INFO
	.align		4
.L_1272:
        /*0018*/ 	.byte	0x04, 0x17
        /*001a*/ 	.short	(.L_1274 - .L_1273)
.L_1273:
        /*001c*/ 	.word	0x00000000
        /*0020*/ 	.short	0x0002
        /*0022*/ 	.short	0x0010
        /*0024*/ 	.byte	0x00, 0xf5, 0x21, 0x00


	//----- nvinfo : EIATTR_KPARAM_INFO
	.align		4
.L_1274:
        /*0028*/ 	.byte	0x04, 0x17
        /*002a*/ 	.short	(.L_1276 - .L_1275)
.L_1275:
        /*002c*/ 	.word	0x00000000
        /*0030*/ 	.short	0x0001
        /*0032*/ 	.short	0x0008
        /*0034*/ 	.byte	0x00, 0xf5, 0x21, 0x00


	//----- nvinfo : EIATTR_KPARAM_INFO
	.align		4
.L_1276:
        /*0038*/ 	.byte	0x04, 0x17
        /*003a*/ 	.short	(.L_1278 - .L_1277)
.L_1277:
        /*003c*/ 	.word	0x00000000
        /*0040*/ 	.short	0x0000
        /*0042*/ 	.short	0x0000
        /*0044*/ 	.byte	0x00, 0xf5, 0x21, 0x00


	//----- nvinfo : EIATTR_SPARSE_MMA_MASK
	.align		4
.L_1278:
        /*0048*/ 	.byte	0x03, 0x50
        /*004a*/ 	.short	0x0000


	//----- nvinfo : EIATTR_MAXREG_COUNT
	.align		4
        /*004c*/ 	.byte	0x03, 0x1b
        /*004e*/ 	.short	0x00ff


	//----- nvinfo : EIATTR_MERCURY_ISA_VERSION
	.align		4
        /*0050*/ 	.byte	0x03, 0x5f
        /*0052*/ 	.short	0x0101


	//----- nvinfo : EIATTR_VRC_CTA_INIT_COUNT
	.align		4
        /*0054*/ 	.byte	0x02, 0x4a
	.zero		1
	.zero		1


	//----- nvinfo : EIATTR_EXIT_INSTR_OFFSETS
	.align		4
        /*0058*/ 	.byte	0x04, 0x1c
        /*005a*/ 	.short	(.L_1280 - .L_1279)


	//   ....[0]....
.L_1279:
        /*005c*/ 	.word	0x00000070


	//   ....[1]....
        /*0060*/ 	.word	0x000006d0


	//----- nvinfo : EIATTR_CRS_STACK_SIZE
	.align		4
.L_1280:
        /*0064*/ 	.byte	0x04, 0x1e
        /*0066*/ 	.short	(.L_1282 - .L_1281)
.L_1281:
        /*0068*/ 	.word	0x00000000


	//----- nvinfo : EIATTR_CBANK_PARAM_SIZE
	.align		4
.L_1282:
        /*006c*/ 	.byte	0x03, 0x19
        /*006e*/ 	.short	0x001c


	//----- nvinfo : EIATTR_PARAM_CBANK
	.align		4
        /*0070*/ 	.byte	0x04, 0x0a
        /*0072*/ 	.short	(.L_1284 - .L_1283)
	.align		4
.L_1283:
        /*0074*/ 	.word	index@(.nv.constant0._Z10pow_kernelPKfS0_Pfi)
        /*0078*/ 	.short	0x0380
        /*007a*/ 	.short	0x001c


	//----- nvinfo : EIATTR_SW_WAR
	.align		4
.L_1284:
        /*007c*/ 	.byte	0x04, 0x36
        /*007e*/ 	.short	(.L_1286 - .L_1285)
.L_1285:
        /*0080*/ 	.word	0x00000008
.L_1286:


//--------------------- .nv.info._Z10div_kernelPKfS0_Pfi --------------------------
	.section	.nv.info._Z10div_kernelPKfS0_Pfi,"",@"SHT_CUDA_INFO"
	.sectionflags	@""
	.align	4


	//----- nvinfo : EIATTR_CUDA_API_VERSION
	.align		4
        /*0000*/ 	.byte	0x04, 0x37
        /*0002*/ 	.short	(.L_1288 - .L_1287)
.L_1287:
        /*0004*/ 	.word	0x00000082


	//----- nvinfo : EIATTR_KPARAM_INFO
	.align		4
.L_1288:
        /*0008*/ 	.byte	0x04, 0x17
        /*000a*/ 	.short	(.L_1290 - .L_1289)
.L_1289:
        /*000c*/ 	.word	0x00000000
        /*0010*/ 	.short	0x0003
        /*0012*/ 	.short	0x0018
        /*0014*/ 	.byte	0x00, 0xf0, 0x11, 0x00


	//----- nvinfo : EIATTR_KPARAM_INFO
	.align		4
.L_1290:
        /*0018*/ 	.byte	0x04, 0x17
        /*001a*/ 	.short	(.L_1292 - .L_1291)
.L_1291:
        /*001c*/ 	.word	0x00000000
        /*0020*/ 	.short	0x0002
        /*0022*/ 	.short	0x0010
        /*0024*/ 	.byte	0x00, 0xf5, 0x21, 0x00


	//----- nvinfo : EIATTR_KPARAM_INFO
	.align		4
.L_1292:
        /*0028*/ 	.byte	0x04, 0x17
        /*002a*/ 	.short	(.L_1294 - .L_1293)
.L_1293:
        /*002c*/ 	.word	0x00000000
        /*0030*/ 	.short	0x0001
        /*0032*/ 	.short	0x0008
        /*0034*/ 	.byte	0x00, 0xf5, 0x21, 0x00


	//----- nvinfo : EIATTR_KPARAM_INFO
	.align		4
.L_1294:
        /*0038*/ 	.byte	0x04, 0x17
        /*003a*/ 	.short	(.L_1296 - .L_1295)
.L_1295:
        /*003c*/ 	.word	0x00000000
        /*0040*/ 	.short	0x0000
        /*0042*/ 	.short	0x0000
        /*0044*/ 	.byte	0x00, 0xf5, 0x21, 0x00


	//----- nvinfo : EIATTR_SPARSE_MMA_MASK
	.align		4
.L_1296:
        /*0048*/ 	.byte	0x03, 0x50
        /*004a*/ 	.short	0x0000


	//----- nvinfo : EIATTR_MAXREG_COUNT
	.align		4
        /*004c*/ 	.byte	0x03, 0x1b
        /*004e*/ 	.short	0x00ff


	//----- nvinfo : EIATTR_MERCURY_ISA_VERSION
	.align		4
        /*0050*/ 	.byte	0x03, 0x5f
        /*0052*/ 	.short	0x0101


	//----- nvinfo : EIATTR_VRC_CTA_INIT_COUNT
	.align		4
        /*0054*/ 	.byte	0x02, 0x4a
	.zero		1
	.zero		1


	//----- nvinfo : EIATTR_EXIT_INSTR_OFFSETS
	.align		4
        /*0058*/ 	.byte	0x04, 0x1c
        /*005a*/ 	.short	(.L_1298 - .L_1297)


	//   ....[0]....
.L_1297:
        /*005c*/ 	.word	0x00000070


	//   ....[1]....
        /*0060*/ 	.word	0x000001f0


	//----- nvinfo : EIATTR_CRS_STACK_SIZE
	.align		4
.L_1298:
        /*0064*/ 	.byte	0x04, 0x1e
        /*0066*/ 	.short	(.L_1300 - .L_1299)
.L_1299:
        /*0068*/ 	.word	0x00000000


	//----- nvinfo : EIATTR_CBANK_PARAM_SIZE
	.align		4
.L_1300:
        /*006c*/ 	.byte	0x03, 0x19
        /*006e*/ 	.short	0x001c


	//----- nvinfo : EIATTR_PARAM_CBANK
	.align		4
        /*0070*/ 	.byte	0x04, 0x0a
        /*0072*/ 	.short	(.L_1302 - .L_1301)
	.align		4
.L_1301:
        /*0074*/ 	.word	index@(.nv.constant0._Z10div_kernelPKfS0_Pfi)
        /*0078*/ 	.short	0x0380
        /*007a*/ 	.short	0x001c


	//----- nvinfo : EIATTR_SW_WAR
	.align		4
.L_1302:
        /*007c*/ 	.byte	0x04, 0x36
        /*007e*/ 	.short	(.L_1304 - .L_1303)
.L_1303:
        /*0080*/ 	.word	0x00000008
.L_1304:


//--------------------- .nv.info._Z10mul_kernelPKfS0_Pfi --------------------------
	.section	.nv.info._Z10mul_kernelPKfS0_Pfi,"",@"SHT_CUDA_INFO"
	.sectionflags	@""
	.align	4


	//----- nvinfo : EIATTR_CUDA_API_VERSION
	.align		4
        /*0000*/ 	.byte	0x04, 0x37
        /*0002*/ 	.short	(.L_1306 - .L_1305)
.L_1305:
        /*0004*/ 	.word	0x00000082


	//----- nvinfo : EIATTR_KPARAM_INFO
	.align		4
.L_1306:
        /*0008*/ 	.byte	0x04, 0x17
        /*000a*/ 	.short	(.L_1308 - .L_1307)
.L_1307:
        /*000c*/ 	.word	0x00000000
        /*0010*/ 	.short	0x0003
        /*0012*/ 	.short	0x0018
        /*0014*/ 	.byte	0x00, 0xf0, 0x11, 0x00


	//----- nvinfo : EIATTR_KPARAM_INFO
	.align		4
.L_1308:
        /*0018*/ 	.byte	0x04, 0x17
        /*001a*/ 	.short	(.L_1310 - .L_1309)
.L_1309:
        /*001c*/ 	.word	0x00000000
        /*0020*/ 	.short	0x0002
        /*0022*/ 	.short	0x0010
        /*0024*/ 	.byte	0x00, 0xf5, 0x21, 0x00


	//----- nvinfo : EIATTR_KPARAM_INFO
	.align		4
.L_1310:
        /*0028*/ 	.byte	0x04, 0x17
        /*002a*/ 	.short	(.L_1312 - .L_1311)
.L_1311:
        /*002c*/ 	.word	0x00000000
        /*0030*/ 	.short	0x0001
        /*0032*/ 	.short	0x0008
        /*0034*/ 	.byte	0x00, 0xf5, 0x21, 0x00


	//----- nvinfo : EIATTR_KPARAM_INFO
	.align		4
.L_1312:
        /*0038*/ 	.byte	0x04, 0x17
        /*003a*/ 	.short	(.L_1314 - .L_1313)
.L_1313:
        /*003c*/ 	.word	0x00000000
        /*0040*/ 	.short	0x0000
        /*0042*/ 	.short	0x0000
        /*0044*/ 	.byte	0x00, 0xf5, 0x21, 0x00


	//----- nvinfo : EIATTR_SPARSE_MMA_MASK
	.align		4
.L_1314:
        /*0048*/ 	.byte	0x03, 0x50
        /*004a*/ 	.short	0x0000


	//----- nvinfo : EIATTR_MAXREG_COUNT
	.align		4
        /*004c*/ 	.byte	0x03, 0x1b
        /*004e*/ 	.short	0x00ff


	//----- nvinfo : EIATTR_MERCURY_ISA_VERSION
	.align		4
        /*0050*/ 	.byte	0x03, 0x5f
        /*0052*/ 	.short	0x0101


	//----- nvinfo : EIATTR_VRC_CTA_INIT_COUNT
	.align		4
        /*0054*/ 	.byte	0x02, 0x4a
	.zero		1
	.zero		1


	//----- nvinfo : EIATTR_EXIT_INSTR_OFFSETS
	.align		4
        /*0058*/ 	.byte	0x04, 0x1c
        /*005a*/ 	.short	(.L_1316 - .L_1315)


	//   ....[0]....
.L_1315:
        /*005c*/ 	.word	0x00000070


	//   ....[1]....
        /*0060*/ 	.word	0x00000130


	//----- nvinfo : EIATTR_CBANK_PARAM_SIZE
	.align		4
.L_1316:
        /*0064*/ 	.byte	0x03, 0x19
        /*0066*/ 	.short	0x001c


	//----- nvinfo : EIATTR_PARAM_CBANK
	.align		4
        /*0068*/ 	.byte	0x04, 0x0a
        /*006a*/ 	.short	(.L_1318 - .L_1317)
	.align		4
.L_1317:
        /*006c*/ 	.word	index@(.nv.constant0._Z10mul_kernelPKfS0_Pfi)
        /*0070*/ 	.short	0x0380
        /*0072*/ 	.short	0x001c


	//----- nvinfo : EIATTR_SW_WAR
	.align		4
.L_1318:
        /*0074*/ 	.byte	0x04, 0x36
        /*0076*/ 	.short	(.L_1320 - .L_1319)
.L_1319:
        /*0078*/ 	.word	0x00000008
.L_1320:


//--------------------- .nv.info._Z10sub_kernelPKfS0_Pfi --------------------------
	.section	.nv.info._Z10sub_kernelPKfS0_Pfi,"",@"SHT_CUDA_INFO"
	.sectionflags	@""
	.align	4


	//----- nvinfo : EIATTR_CUDA_API_VERSION
	.align		4
        /*0000*/ 	.byte	0x04, 0x37
        /*0002*/ 	.short	(.L_1322 - .L_1321)
.L_1321:
        /*0004*/ 	.word	0x00000082


	//----- nvinfo : EIATTR_KPARAM_INFO
	.align		4
.L_1322:
        /*0008*/ 	.byte	0x04, 0x17
        /*000a*/ 	.short	(.L_1324 - .L_1323)
.L_1323:
        /*000c*/ 	.word	0x00000000
        /*0010*/ 	.short	0x0003
        /*0012*/ 	.short	0x0018
        /*0014*/ 	.byte	0x00, 0xf0, 0x11, 0x00


	//----- nvinfo : EIATTR_KPARAM_INFO
	.align		4
.L_1324:
        /*0018*/ 	.byte	0x04, 0x17
        /*001a*/ 	.short	(.L_1326 - .L_1325)
.L_1325:
        /*001c*/ 	.word	0x00000000
        /*0020*/ 	.short	0x0002
        /*0022*/ 	.short	0x0010
        /*0024*/ 	.byte	0x00, 0xf5, 0x21, 0x00


	//----- nvinfo : EIATTR_KPARAM_INFO
	.align		4
.L_1326:
        /*0028*/ 	.byte	0x04, 0x17
        /*002a*/ 	.short	(.L_1328 - .L_1327)
.L_1327:
        /*002c*/ 	.word	0x00000000
        /*0030*/ 	.short	0x0001
        /*0032*/ 	.short	0x0008
        /*0034*/ 	.byte	0x00, 0xf5, 0x21, 0x00


	//----- nvinfo : EIATTR_KPARAM_INFO
	.align		4
.L_1328:
        /*0038*/ 	.byte	0x04, 0x17
        /*003a*/ 	.short	(.L_1330 - .L_1329)
.L_1329:
        /*003c*/ 	.word	0x00000000
        /*0040*/ 	.short	0x0000
        /*0042*/ 	.short	0x0000
        /*0044*/ 	.byte	0x00, 0xf5, 0x21, 0x00


	//----- nvinfo : EIATTR_SPARSE_MMA_MASK
	.align		4
.L_1330:
        /*0048*/ 	.byte	0x03, 0x50
        /*004a*/ 	.short	0x0000


	//----- nvinfo : EIATTR_MAXREG_COUNT
	.align		4
        /*004c*/ 	.byte	0x03, 0x1b
        /*004e*/ 	.short	0x00ff


	//----- nvinfo : EIATTR_MERCURY_ISA_VERSION
	.align		4
        /*0050*/ 	.byte	0x03, 0x5f
        /*0052*/ 	.short	0x0101


	//----- nvinfo : EIATTR_VRC_CTA_INIT_COUNT
	.align		4
        /*0054*/ 	.byte	0x02, 0x4a
	.zero		1
	.zero		1


	//----- nvinfo : EIATTR_EXIT_INSTR_OFFSETS
	.align		4
        /*0058*/ 	.byte	0x04, 0x1c
        /*005a*/ 	.short	(.L_1332 - .L_1331)


	//   ....[0]....
.L_1331:
        /*005c*/ 	.word	0x00000070


	//   ....[1]....
        /*0060*/ 	.word	0x00000130


	//----- nvinfo : EIATTR_CBANK_PARAM_SIZE
	.align		4
.L_1332:
        /*0064*/ 	.byte	0x03, 0x19
        /*0066*/ 	.short	0x001c


	//----- nvinfo : EIATTR_PARAM_CBANK
	.align		4
        /*0068*/ 	.byte	0x04, 0x0a
        /*006a*/ 	.short	(.L_1334 - .L_1333)
	.align		4
.L_1333:
        /*006c*/ 	.word	index@(.nv.constant0._Z10sub_kernelPKfS0_Pfi)
        /*0070*/ 	.short	0x0380
        /*0072*/ 	.short	0x001c


	//----- nvinfo : EIATTR_SW_WAR
	.align		4
.L_1334:
        /*0074*/ 	.byte	0x04, 0x36
        /*0076*/ 	.short	(.L_1336 - .L_1335)
.L_1335:
        /*0078*/ 	.word	0x00000008
.L_1336:


//--------------------- .nv.info._Z10add_kernelPKfS0_Pfi --------------------------
	.section	.nv.info._Z10add_kernelPKfS0_Pfi,"",@"SHT_CUDA_INFO"
	.sectionflags	@""
	.align	4


	//----- nvinfo : EIATTR_CUDA_API_VERSION
	.align		4
        /*0000*/ 	.byte	0x04, 0x37
        /*0002*/ 	.short	(.L_1338 - .L_1337)
.L_1337:
        /*0004*/ 	.word	0x00000082


	//----- nvinfo : EIATTR_KPARAM_INFO
	.align		4
.L_1338:
        /*0008*/ 	.byte	0x04, 0x17
        /*000a*/ 	.short	(.L_1340 - .L_1339)
.L_1339:
        /*000c*/ 	.word	0x00000000
        /*0010*/ 	.short	0x0003
        /*0012*/ 	.short	0x0018
        /*0014*/ 	.byte	0x00, 0xf0, 0x11, 0x00


	//----- nvinfo : EIATTR_KPARAM_INFO
	.align		4
.L_1340:
        /*0018*/ 	.byte	0x04, 0x17
        /*001a*/ 	.short	(.L_1342 - .L_1341)
.L_1341:
        /*001c*/ 	.word	0x00000000
        /*0020*/ 	.short	0x0002
        /*0022*/ 	.short	0x0010
        /*0024*/ 	.byte	0x00, 0xf5, 0x21, 0x00


	//----- nvinfo : EIATTR_KPARAM_INFO
	.align		4
.L_1342:
        /*0028*/ 	.byte	0x04, 0x17
        /*002a*/ 	.short	(.L_1344 - .L_1343)
.L_1343:
        /*002c*/ 	.word	0x00000000
        /*0030*/ 	.short	0x0001
        /*0032*/ 	.short	0x0008
        /*0034*/ 	.byte	0x00, 0xf5, 0x21, 0x00


	//----- nvinfo : EIATTR_KPARAM_INFO
	.align		4
.L_1344:
        /*0038*/ 	.byte	0x04, 0x17
        /*003a*/ 	.short	(.L_1346 - .L_1345)
.L_1345:
        /*003c*/ 	.word	0x00000000
        /*0040*/ 	.short	0x0000
        /*0042*/ 	.short	0x0000
        /*0044*/ 	.byte	0x00, 0xf5, 0x21, 0x00


	//----- nvinfo : EIATTR_SPARSE_MMA_MASK
	.align		4
.L_1346:
        /*0048*/ 	.byte	0x03, 0x50
        /*004a*/ 	.short	0x0000


	//----- nvinfo : EIATTR_MAXREG_COUNT
	.align		4
        /*004c*/ 	.byte	0x03, 0x1b
        /*004e*/ 	.short	0x00ff


	//----- nvinfo : EIATTR_MERCURY_ISA_VERSION
	.align		4
        /*0050*/ 	.byte	0x03, 0x5f
        /*0052*/ 	.short	0x0101


	//----- nvinfo : EIATTR_VRC_CTA_INIT_COUNT
	.align		4
        /*0054*/ 	.byte	0x02, 0x4a
	.zero		1
	.zero		1


	//----- nvinfo : EIATTR_EXIT_INSTR_OFFSETS
	.align		4
        /*0058*/ 	.byte	0x04, 0x1c
        /*005a*/ 	.short	(.L_1348 - .L_1347)


	//   ....[0]....
.L_1347:
        /*005c*/ 	.word	0x00000070


	//   ....[1]....
        /*0060*/ 	.word	0x00000130


	//----- nvinfo : EIATTR_CBANK_PARAM_SIZE
	.align		4
.L_1348:
        /*0064*/ 	.byte	0x03, 0x19
        /*0066*/ 	.short	0x001c


	//----- nvinfo : EIATTR_PARAM_CBANK
	.align		4
        /*0068*/ 	.byte	0x04, 0x0a
        /*006a*/ 	.short	(.L_1350 - .L_1349)
	.align		4
.L_1349:
        /*006c*/ 	.word	index@(.nv.constant0._Z10add_kernelPKfS0_Pfi)
        /*0070*/ 	.short	0x0380
        /*0072*/ 	.short	0x001c


	//----- nvinfo : EIATTR_SW_WAR
	.align		4
.L_1350:
        /*0074*/ 	.byte	0x04, 0x36
        /*0076*/ 	.short	(.L_1352 - .L_1351)
.L_1351:
        /*0078*/ 	.word	0x00000008
.L_1352:


//--------------------- .nv.info._Z12clamp_kernelPKfPfiff --------------------------
	.section	.nv.info._Z12clamp_kernelPKfPfiff,"",@"SHT_CUDA_INFO"
	.sectionflags	@""
	.align	4


	//----- nvinfo : EIATTR_CUDA_API_VERSION
	.align		4
        /*0000*/ 	.byte	0x04, 0x37
        /*0002*/ 	.short	(.L_1354 - .L_1353)
.L_1353:
        /*0004*/ 	.word	0x00000082


	//----- nvinfo : EIATTR_KPARAM_INFO
	.align		4
.L_1354:
        /*0008*/ 	.byte	0x04, 0x17
        /*000a*/ 	.short	(.L_1356 - .L_1355)
.L_1355:
        /*000c*/ 	.word	0x00000000
        /*0010*/ 	.short	0x0004
        /*0012*/ 	.short	0x0018
        /*0014*/ 	.byte	0x00, 0xf0, 0x11, 0x00


	//----- nvinfo : EIATTR_KPARAM_INFO
	.align		4
.L_1356:
        /*0018*/ 	.byte	0x04, 0x17
        /*001a*/ 	.short	(.L_1358 - .L_1357)
.L_1357:
        /*001c*/ 	.word	0x00000000
        /*0020*/ 	.short	0x0003
        /*0022*/ 	.short	0x0014
        /*0024*/ 	.byte	0x00, 0xf0, 0x11, 0x00


	//----- nvinfo : EIATTR_KPARAM_INFO
	.align		4
.L_1358:
        /*0028*/ 	.byte	0x04, 0x17
        /*002a*/ 	.short	(.L_1360 - .L_1359)
.L_1359:
        /*002c*/ 	.word	0x00000000
        /*0030*/ 	.short	0x0002
        /*0032*/ 	.short	0x0010
        /*0034*/ 	.byte	0x00, 0xf0, 0x11, 0x00


	//----- nvinfo : EIATTR_KPARAM_INFO
	.align		4
.L_1360:
        /*0038*/ 	.byte	0x04, 0x17
        /*003a*/ 	.short	(.L_1362 - .L_1361)
.L_1361:
        /*003c*/ 	.word	0x00000000
        /*0040*/ 	.short	0x0001
        /*0042*/ 	.short	0x0008
        /*0044*/ 	.byte	0x00, 0xf5, 0x21, 0x00


	//----- nvinfo : EIATTR_KPARAM_INFO
	.align		4
.L_1362:
        /*0048*/ 	.byte	0x04, 0x17
        /*004a*/ 	.short	(.L_1364 - .L_1363)
.L_1363:
        /*004c*/ 	.word	0x00000000
        /*0050*/ 	.short	0x0000
        /*0052*/ 	.short	0x0000
        /*0054*/ 	.byte	0x00, 0xf5, 0x21, 0x00


	//----- nvinfo : EIATTR_SPARSE_MMA_MASK
	.align		4
.L_1364:
        /*0058*/ 	.byte	0x03, 0x50
        /*005a*/ 	.short	0x0000


	//----- nvinfo : EIATTR_MAXREG_COUNT
	.align		4
        /*005c*/ 	.byte	0x03, 0x1b
        /*005e*/ 	.short	0x00ff


	//----- nvinfo : EIATTR_MERCURY_ISA_VERSION
	.align		4
        /*0060*/ 	.byte	0x03, 0x5f
        /*0062*/ 	.short	0x0101


	//----- nvinfo : EIATTR_VRC_CTA_INIT_COUNT
	.align		4
        /*0064*/ 	.byte	0x02, 0x4a
	.zero		1
	.zero		1


	//----- nvinfo : EIATTR_EXIT_INSTR_OFFSETS
	.align		4
        /*0068*/ 	.byte	0x04, 0x1c
        /*006a*/ 	.short	(.L_1366 - .L_1365)


	//   ....[0]....
.L_1365:
        /*006c*/ 	.word	0x00000070


	//   ....[1]....
        /*0070*/ 	.word	0x00000130


	//----- nvinfo : EIATTR_CBANK_PARAM_SIZE
	.align		4
.L_1366:
        /*0074*/ 	.byte	0x03, 0x19
        /*0076*/ 	.short	0x001c


	//----- nvinfo : EIATTR_PARAM_CBANK
	.align		4
        /*0078*/ 	.byte	0x04, 0x0a
        /*007a*/ 	.short	(.L_1368 - .L_1367)
	.align		4
.L_1367:
        /*007c*/ 	.word	index@(.nv.constant0._Z12clamp_kernelPKfPfiff)
        /*0080*/ 	.short	0x0380
        /*0082*/ 	.short	0x001c


	//----- nvinfo : EIATTR_SW_WAR
	.align		4
.L_1368:
        /*0084*/ 	.byte	0x04, 0x36
        /*0086*/ 	.short	(.L_1370 - .L_1369)
.L_1369:
        /*0088*/ 	.word	0x00000008
.L_1370:


//--------------------- .nv.info._Z17pow_scalar_kernelPKfPfif --------------------------
	.section	.nv.info._Z17pow_scalar_kernelPKfPfif,"",@"SHT_CUDA_INFO"
	.sectionflags	@""
	.align	4


	//----- nvinfo : EIATTR_CUDA_API_VERSION
	.align		4
        /*0000*/ 	.byte	0x04, 0x37
        /*0002*/ 	.short	(.L_1372 - .L_1371)
.L_1371:
        /*0004*/ 	.word	0x00000082


	//----- nvinfo : EIATTR_KPARAM_INFO
	.align		4
.L_1372:
        /*0008*/ 	.byte	0x04, 0x17
        /*000a*/ 	.short	(.L_1374 - .L_1373)
.L_1373:
        /*000c*/ 	.word	0x00000000
        /*0010*/ 	.short	0x0003
        /*0012*/ 	.short	0x0014
        /*0014*/ 	.byte	0x00, 0xf0, 0x11, 0x00


	//----- nvinfo : EIATTR_KPARAM_INFO
	.align		4
.L_1374:
        /*0018*/ 	.byte	0x04, 0x17
        /*001a*/ 	.short	(.L_1376 - .L_1375)
.L_1375:
        /*001c*/ 	.word	0x00000000
        /*0020*/ 	.short	0x0002
        /*0022*/ 	.short	0x0010
        /*0024*/ 	.byte	0x00, 0xf0, 0x11, 0x00


	//----- nvinfo : EIATTR_KPARAM_INFO
	.align		4
.L_1376:
        /*0028*/ 	.byte	0x04, 0x17
        /*002a*/ 	.short	(.L_1378 - .L_1377)
.L_1377:
        /*002c*/ 	.word	0x00000000
        /*0030*/ 	.short	0x0001
        /*0032*/ 	.short	0x0008
        /*0034*/ 	.byte	0x00, 0xf5, 0x21, 0x00


	//----- nvinfo : EIATTR_KPARAM_INFO
	.align		4
.L_1378:
        /*0038*/ 	.byte	0x04, 0x17
        /*003a*/ 	.short	(.L_1380 - .L_1379)
.L_1379:
        /*003c*/ 	.word	0x00000000
        /*0040*/ 	.short	0x0000
        /*0042*/ 	.short	0x0000
        /*0044*/ 	.byte	0x00, 0xf5, 0x21, 0x00


	//----- nvinfo : EIATTR_SPARSE_MMA_MASK
	.align		4
.L_1380:
        /*0048*/ 	.byte	0x03, 0x50
        /*004a*/ 	.short	0x0000


	//----- nvinfo : EIATTR_MAXREG_COUNT
	.align		4
        /*004c*/ 	.byte	0x03, 0x1b
        /*004e*/ 	.short	0x00ff


	//----- nvinfo : EIATTR_MERCURY_ISA_VERSION
	.align		4
        /*0050*/ 	.byte	0x03, 0x5f
        /*0052*/ 	.short	0x0101


	//----- nvinfo : EIATTR_VRC_CTA_INIT_COUNT
	.align		4
        /*0054*/ 	.byte	0x02, 0x4a
	.zero		1
	.zero		1


	//----- nvinfo : EIATTR_EXIT_INSTR_OFFSETS
	.align		4
        /*0058*/ 	.byte	0x04, 0x1c
        /*005a*/ 	.short	(.L_1382 - .L_1381)


	//   ....[0]....
.L_1381:
        /*005c*/ 	.word	0x00000070


	//   ....[1]....
        /*0060*/ 	.word	0x000006b0


	//----- nvinfo : EIATTR_CRS_STACK_SIZE
	.align		4
.L_1382:
        /*0064*/ 	.byte	0x04, 0x1e
        /*0066*/ 	.short	(.L_1384 - .L_1383)
.L_1383:
        /*0068*/ 	.word	0x00000000


	//----- nvinfo : EIATTR_CBANK_PARAM_SIZE
	.align		4
.L_1384:
        /*006c*/ 	.byte	0x03, 0x19
        /*006e*/ 	.short	0x0018


	//----- nvinfo : EIATTR_PARAM_CBANK
	.align		4
        /*0070*/ 	.byte	0x04, 0x0a
        /*0072*/ 	.short	(.L_1386 - .L_1385)
	.align		4
.L_1385:
        /*0074*/ 	.word	index@(.nv.constant0._Z17pow_scalar_kernelPKfPfif)
        /*0078*/ 	.short	0x0380
        /*007a*/ 	.short	0x0018


	//----- nvinfo : EIATTR_SW_WAR
	.align		4
.L_1386:
        /*007c*/ 	.byte	0x04, 0x36
        /*007e*/ 	.short	(.L_1388 - .L_1387)
.L_1387:
        /*0080*/ 	.word	0x00000008
.L_1388:


//--------------------- .nv.info._Z17div_scalar_kernelPKfPfif --------------------------
	.section	.nv.info._Z17div_scalar_kernelPKfPfif,"",@"SHT_CUDA_INFO"
	.sectionflags	@""
	.align	4


	//----- nvinfo : EIATTR_CUDA_API_VERSION
	.align		4
        /*0000*/ 	.byte	0x04, 0x37
        /*0002*/ 	.short	(.L_1390 - .L_1389)
.L_1389:
        /*0004*/ 	.word	0x00000082


	//----- nvinfo : EIATTR_KPARAM_INFO
	.align		4
.L_1390:
        /*0008*/ 	.byte	0x04, 0x17
        /*000a*/ 	.short	(.L_1392 - .L_1391)
.L_1391:
        /*000c*/ 	.word	0x00000000
        /*0010*/ 	.short	0x0003
        /*0012*/ 	.short	0x0014
        /*0014*/ 	.byte	0x00, 0xf0, 0x11, 0x00


	//----- nvinfo : EIATTR_KPARAM_INFO
	.align		4
.L_1392:
        /*0018*/ 	.byte	0x04, 0x17
        /*001a*/ 	.short	(.L_1394 - .L_1393)
.L_1393:
        /*001c*/ 	.word	0x00000000
        /*0020*/ 	.short	0x0002
        /*0022*/ 	.short	0x0010
        /*0024*/ 	.byte	0x00, 0xf0, 0x11, 0x00


	//----- nvinfo : EIATTR_KPARAM_INFO
	.align		4
.L_1394:
        /*0028*/ 	.byte	0x04, 0x17
        /*002a*/ 	.short	(.L_1396 - .L_1395)
.L_1395:
        /*002c*/ 	.word	0x00000000
        /*0030*/ 	.short	0x0001
        /*0032*/ 	.short	0x0008
        /*0034*/ 	.byte	0x00, 0xf5, 0x21, 0x00


	//----- nvinfo : EIATTR_KPARAM_INFO
	.align		4
.L_1396:
        /*0038*/ 	.byte	0x04, 0x17
        /*003a*/ 	.short	(.L_1398 - .L_1397)
.L_1397:
        /*003c*/ 	.word	0x00000000
        /*0040*/ 	.short	0x0000
        /*0042*/ 	.short	0x0000
        /*0044*/ 	.byte	0x00, 0xf5, 0x21, 0x00


	//----- nvinfo : EIATTR_SPARSE_MMA_MASK
	.align		4
.L_1398:
        /*0048*/ 	.byte	0x03, 0x50
        /*004a*/ 	.short	0x0000


	//----- nvinfo : EIATTR_MAXREG_COUNT
	.align		4
        /*004c*/ 	.byte	0x03, 0x1b
        /*004e*/ 	.short	0x00ff


	//----- nvinfo : EIATTR_MERCURY_ISA_VERSION
	.align		4
        /*0050*/ 	.byte	0x03, 0x5f
        /*0052*/ 	.short	0x0101


	//----- nvinfo : EIATTR_VRC_CTA_INIT_COUNT
	.align		4
        /*0054*/ 	.byte	0x02, 0x4a
	.zero		1
	.zero		1


	//----- nvinfo : EIATTR_EXIT_INSTR_OFFSETS
	.align		4
        /*0058*/ 	.byte	0x04, 0x1c
        /*005a*/ 	.short	(.L_1400 - .L_1399)


	//   ....[0]....
.L_1399:
        /*005c*/ 	.word	0x00000070


	//   ....[1]....
        /*0060*/ 	.word	0x000001d0


	//----- nvinfo : EIATTR_CRS_STACK_SIZE
	.align		4
.L_1400:
        /*0064*/ 	.byte	0x04, 0x1e
        /*0066*/ 	.short	(.L_1402 - .L_1401)
.L_1401:
        /*0068*/ 	.word	0x00000000


	//----- nvinfo : EIATTR_CBANK_PARAM_SIZE
	.align		4
.L_1402:
        /*006c*/ 	.byte	0x03, 0x19
        /*006e*/ 	.short	0x0018


	//----- nvinfo : EIATTR_PARAM_CBANK
	.align		4
        /*0070*/ 	.byte	0x04, 0x0a
        /*0072*/ 	.short	(.L_1404 - .L_1403)
	.align		4
.L_1403:
        /*0074*/ 	.word	index@(.nv.constant0._Z17div_scalar_kernelPKfPfif)
        /*0078*/ 	.short	0x0380
        /*007a*/ 	.short	0x0018


	//----- nvinfo : EIATTR_SW_WAR
	.align		4
.L_1404:
        /*007c*/ 	.byte	0x04, 0x36
        /*007e*/ 	.short	(.L_1406 - .L_1405)
.L_1405:
        /*0080*/ 	.word	0x00000008
.L_1406:


//--------------------- .nv.info._Z17mul_scalar_kernelPKfPfif --------------------------
	.section	.nv.info._Z17mul_scalar_kernelPKfPfif,"",@"SHT_CUDA_INFO"
	.sectionflags	@""
	.align	4


	//----- nvinfo : EIATTR_CUDA_API_VERSION
	.align		4
        /*0000*/ 	.byte	0x04, 0x37
        /*0002*/ 	.short	(.L_1408 - .L_1407)
.L_1407:
        /*0004*/ 	.word	0x00000082


	//----- nvinfo : EIATTR_KPARAM_INFO
	.align		4
.L_1408:
        /*0008*/ 	.byte	0x04, 0x17
        /*000a*/ 	.short	(.L_1410 - .L_1409)
.L_1409:
        /*000c*/ 	.word	0x00000000
        /*0010*/ 	.short	0x0003
        /*0012*/ 	.short	0x0014
        /*0014*/ 	.byte	0x00, 0xf0, 0x11, 0x00


	//----- nvinfo : EIATTR_KPARAM_INFO
	.align		4
.L_1410:
        /*0018*/ 	.byte	0x04, 0x17
        /*001a*/ 	.short	(.L_1412 - .L_1411)
.L_1411:
        /*001c*/ 	.word	0x00000000
        /*0020*/ 	.short	0x0002
        /*0022*/ 	.short	0x0010
        /*0024*/ 	.byte	0x00, 0xf0, 0x11, 0x00


	//----- nvinfo : EIATTR_KPARAM_INFO
	.align		4
.L_1412:
        /*0028*/ 	.byte	0x04, 0x17
        /*002a*/ 	.short	(.L_1414 - .L_1413)
.L_1413:
        /*002c*/ 	.word	0x00000000
        /*0030*/ 	.short	0x0001
        /*0032*/ 	.short	0x0008
        /*0034*/ 	.byte	0x00, 0xf5, 0x21, 0x00


	//----- nvinfo : EIATTR_KPARAM_INFO
	.align		4
.L_1414:
        /*0038*/ 	.byte	0x04, 0x17
        /*003a*/ 	.short	(.L_1416 - .L_1415)
.L_1415:
        /*003c*/ 	.word	0x00000000
        /*0040*/ 	.short	0x0000
        /*0042*/ 	.short	0x0000
        /*0044*/ 	.byte	0x00, 0xf5, 0x21, 0x00


	//----- nvinfo : EIATTR_SPARSE_MMA_MASK
	.align		4
.L_1416:
        /*0048*/ 	.byte	0x03, 0x50
        /*004a*/ 	.short	0x0000


	//----- nvinfo : EIATTR_MAXREG_COUNT
	.align		4
        /*004c*/ 	.byte	0x03, 0x1b
        /*004e*/ 	.short	0x00ff


	//----- nvinfo : EIATTR_MERCURY_ISA_VERSION
	.align		4
        /*0050*/ 	.byte	0x03, 0x5f
        /*0052*/ 	.short	0x0101


	//----- nvinfo : EIATTR_VRC_CTA_INIT_COUNT
	.align		4
        /*0054*/ 	.byte	0x02, 0x4a
	.zero		1
	.zero		1


	//----- nvinfo : EIATTR_EXIT_INSTR_OFFSETS
	.align		4
        /*0058*/ 	.byte	0x04, 0x1c
        /*005a*/ 	.short	(.L_1418 - .L_1417)


	//   ....[0]....
.L_1417:
        /*005c*/ 	.word	0x00000070


	//   ....[1]....
        /*0060*/ 	.word	0x00000110


	//----- nvinfo : EIATTR_CBANK_PARAM_SIZE
	.align		4
.L_1418:
        /*0064*/ 	.byte	0x03, 0x19
        /*0066*/ 	.short	0x0018


	//----- nvinfo : EIATTR_PARAM_CBANK
	.align		4
        /*0068*/ 	.byte	0x04, 0x0a
        /*006a*/ 	.short	(.L_1420 - .L_1419)
	.align		4
.L_1419:
        /*006c*/ 	.word	index@(.nv.constant0._Z17mul_scalar_kernelPKfPfif)
        /*0070*/ 	.short	0x0380
        /*0072*/ 	.short	0x0018


	//----- nvinfo : EIATTR_SW_WAR
	.align		4
.L_1420:
        /*0074*/ 	.byte	0x04, 0x36
        /*0076*/ 	.short	(.L_1422 - .L_1421)
.L_1421:
        /*0078*/ 	.word	0x00000008
.L_1422:


//--------------------- .nv.info._Z17add_scalar_kernelPKfPfif --------------------------
	.section	.nv.info._Z17add_scalar_kernelPKfPfif,"",@"SHT_CUDA_INFO"
	.sectionflags	@""
	.align	4


	//----- nvinfo : EIATTR_CUDA_API_VERSION
	.align		4
        /*0000*/ 	.byte	0x04, 0x37
        /*0002*/ 	.short	(.L_1424 - .L_1423)
.L_1423:
        /*0004*/ 	.word	0x00000082


	//----- nvinfo : EIATTR_KPARAM_INFO
	.align		4
.L_1424:
        /*0008*/ 	.byte	0x04, 0x17
        /*000a*/ 	.short	(.L_1426 - .L_1425)
.L_1425:
        /*000c*/ 	.word	0x00000000
        /*0010*/ 	.short	0x0003
        /*0012*/ 	.short	0x0014
        /*0014*/ 	.byte	0x00, 0xf0, 0x11, 0x00


	//----- nvinfo : EIATTR_KPARAM_INFO
	.align		4
.L_1426:
        /*0018*/ 	.byte	0x04, 0x17
        /*001a*/ 	.short	(.L_1428 - .L_1427)
.L_1427:
        /*001c*/ 	.word	0x00000000
        /*0020*/ 	.short	0x0002
        /*0022*/ 	.short	0x0010
        /*0024*/ 	.byte	0x00, 0xf0, 0x11, 0x00


	//----- nvinfo : EIATTR_KPARAM_INFO
	.align		4
.L_1428:
        /*0028*/ 	.byte	0x04, 0x17
        /*002a*/ 	.short	(.L_1430 - .L_1429)
.L_1429:
        /*002c*/ 	.word	0x00000000
        /*0030*/ 	.short	0x0001
        /*0032*/ 	.short	0x0008
        /*0034*/ 	.byte	0x00, 0xf5, 0x21, 0x00


	//----- nvinfo : EIATTR_KPARAM_INFO
	.align		4
.L_1430:
        /*0038*/ 	.byte	0x04, 0x17
        /*003a*/ 	.short	(.L_1432 - .L_1431)
.L_1431:
        /*003c*/ 	.word	0x00000000
        /*0040*/ 	.short	0x0000
        /*0042*/ 	.short	0x0000
        /*0044*/ 	.byte	0x00, 0xf5, 0x21, 0x00


	//----- nvinfo : EIATTR_SPARSE_MMA_MASK
	.align		4
.L_1432:
        /*0048*/ 	.byte	0x03, 0x50
        /*004a*/ 	.short	0x0000


	//----- nvinfo : EIATTR_MAXREG_COUNT
	.align		4
        /*004c*/ 	.byte	0x03, 0x1b
        /*004e*/ 	.short	0x00ff


	//----- nvinfo : EIATTR_MERCURY_ISA_VERSION
	.align		4
        /*0050*/ 	.byte	0x03, 0x5f
        /*0052*/ 	.short	0x0101


	//----- nvinfo : EIATTR_VRC_CTA_INIT_COUNT
	.align		4
        /*0054*/ 	.byte	0x02, 0x4a
	.zero		1
	.zero		1


	//----- nvinfo : EIATTR_EXIT_INSTR_OFFSETS
	.align		4
        /*0058*/ 	.byte	0x04, 0x1c
        /*005a*/ 	.short	(.L_1434 - .L_1433)


	//   ....[0]....
.L_1433:
        /*005c*/ 	.word	0x00000070


	//   ....[1]....
        /*0060*/ 	.word	0x00000110


	//----- nvinfo : EIATTR_CBANK_PARAM_SIZE
	.align		4
.L_1434:
        /*0064*/ 	.byte	0x03, 0x19
        /*0066*/ 	.short	0x0018


	//----- nvinfo : EIATTR_PARAM_CBANK
	.align		4
        /*0068*/ 	.byte	0x04, 0x0a
        /*006a*/ 	.short	(.L_1436 - .L_1435)
	.align		4
.L_1435:
        /*006c*/ 	.word	index@(.nv.constant0._Z17add_scalar_kernelPKfPfif)
        /*0070*/ 	.short	0x0380
        /*0072*/ 	.short	0x0018


	//----- nvinfo : EIATTR_SW_WAR
	.align		4
.L_1436:
        /*0074*/ 	.byte	0x04, 0x36
        /*0076*/ 	.short	(.L_1438 - .L_1437)
.L_1437:
        /*0078*/ 	.word	0x00000008
.L_1438:


//--------------------- .nv.info._Z18scatter_add_kernelPKfPKxPfiii --------------------------
	.section	.nv.info._Z18scatter_add_kernelPKfPKxPfiii,"",@"SHT_CUDA_INFO"
	.sectionflags	@""
	.align	4


	//----- nvinfo : EIATTR_CUDA_API_VERSION
	.align		4
        /*0000*/ 	.byte	0x04, 0x37
        /*0002*/ 	.short	(.L_1440 - .L_1439)
.L_1439:
        /*0004*/ 	.word	0x00000082


	//----- nvinfo : EIATTR_KPARAM_INFO
	.align		4
.L_1440:
        /*0008*/ 	.byte	0x04, 0x17
        /*000a*/ 	.short	(.L_1442 - .L_1441)
.L_1441:
        /*000c*/ 	.word	0x00000000
        /*0010*/ 	.short	0x0005
        /*0012*/ 	.short	0x0020
        /*0014*/ 	.byte	0x00, 0xf0, 0x11, 0x00


	//----- nvinfo : EIATTR_KPARAM_INFO
	.align		4
.L_1442:
        /*0018*/ 	.byte	0x04, 0x17
        /*001a*/ 	.short	(.L_1444 - .L_1443)
.L_1443:
        /*001c*/ 	.word	0x00000000
        /*0020*/ 	.short	0x0004
        /*0022*/ 	.short	0x001c
        /*0024*/ 	.byte	0x00, 0xf0, 0x11, 0x00


	//----- nvinfo : EIATTR_KPARAM_INFO
	.align		4
.L_1444:
        /*0028*/ 	.byte	0x04, 0x17
        /*002a*/ 	.short	(.L_1446 - .L_1445)
.L_1445:
        /*002c*/ 	.word	0x00000000
        /*0030*/ 	.short	0x0003
        /*0032*/ 	.short	0x0018
        /*0034*/ 	.byte	0x00, 0xf0, 0x11, 0x00


	//----- nvinfo : EIATTR_KPARAM_INFO
	.align		4
.L_1446:
        /*0038*/ 	.byte	0x04, 0x17
        /*003a*/ 	.short	(.L_1448 - .L_1447)
.L_1447:
        /*003c*/ 	.word	0x00000000
        /*0040*/ 	.short	0x0002
        /*0042*/ 	.short	0x0010
        /*0044*/ 	.byte	0x00, 0xf5, 0x21, 0x00


	//----- nvinfo : EIATTR_KPARAM_INFO
	.align		4
.L_1448:
        /*0048*/ 	.byte	0x04, 0x17
        /*004a*/ 	.short	(.L_1450 - .L_1449)
.L_1449:
        /*004c*/ 	.word	0x00000000
        /*0050*/ 	.short	0x0001
        /*0052*/ 	.short	0x0008
        /*0054*/ 	.byte	0x00, 0xf5, 0x21, 0x00


	//----- nvinfo : EIATTR_KPARAM_INFO
	.align		4
.L_1450:
        /*0058*/ 	.byte	0x04, 0x17
        /*005a*/ 	.short	(.L_1452 - .L_1451)
.L_1451:
        /*005c*/ 	.word	0x00000000
        /*0060*/ 	.short	0x0000
        /*0062*/ 	.short	0x0000
        /*0064*/ 	.byte	0x00, 0xf5, 0x21, 0x00


	//----- nvinfo : EIATTR_SPARSE_MMA_MASK
	.align		4
.L_1452:
        /*0068*/ 	.byte	0x03, 0x50
        /*006a*/ 	.short	0x0000


	//----- nvinfo : EIATTR_MAXREG_COUNT
	.align		4
        /*006c*/ 	.byte	0x03, 0x1b
        /*006e*/ 	.short	0x00ff


	//----- nvinfo : EIATTR_MERCURY_ISA_VERSION
	.align		4
        /*0070*/ 	.byte	0x03, 0x5f
        /*0072*/ 	.short	0x0101


	//----- nvinfo : EIATTR_VRC_CTA_INIT_COUNT
	.align		4
        /*0074*/ 	.byte	0x02, 0x4a
	.zero		1
	.zero		1


	//----- nvinfo : EIATTR_EXIT_INSTR_OFFSETS
	.align		4
        /*0078*/ 	.byte	0x04, 0x1c
        /*007a*/ 	.short	(.L_1454 - .L_1453)


	//   ....[0]....
.L_1453:
        /*007c*/ 	.word	0x00000080


	//   ....[1]....
        /*0080*/ 	.word	0x00000280


	//   ....[2]....
        /*0084*/ 	.word	0x00000370


	//----- nvinfo : EIATTR_CBANK_PARAM_SIZE
	.align		4
.L_1454:
        /*0088*/ 	.byte	0x03, 0x19
        /*008a*/ 	.short	0x0024


	//----- nvinfo : EIATTR_PARAM_CBANK
	.align		4
        /*008c*/ 	.byte	0x04, 0x0a
        /*008e*/ 	.short	(.L_1456 - .L_1455)
	.align		4
.L_1455:
        /*0090*/ 	.word	index@(.nv.constant0._Z18scatter_add_kernelPKfPKxPfiii)
        /*0094*/ 	.short	0x0380
        /*0096*/ 	.short	0x0024


	//----- nvinfo : EIATTR_SW_WAR
	.align		4
.L_1456:
        /*0098*/ 	.byte	0x04, 0x36
        /*009a*/ 	.short	(.L_1458 - .L_1457)
.L_1457:
        /*009c*/ 	.word	0x00000008
.L_1458:


//--------------------- .nv.info._Z14one_hot_kernelPKxPfii --------------------------
	.section	.nv.info._Z14one_hot_kernelPKxPfii,"",@"SHT_CUDA_INFO"
	.sectionflags	@""
	.align	4


	//----- nvinfo : EIATTR_CUDA_API_VERSION
	.align		4
        /*0000*/ 	.byte	0x04, 0x37
        /*0002*/ 	.short	(.L_1460 - .L_1459)
.L_1459:
        /*0004*/ 	.word	0x00000082


	//----- nvinfo : EIATTR_KPARAM_INFO
	.align		4
.L_1460:
        /*0008*/ 	.byte	0x04, 0x17
        /*000a*/ 	.short	(.L_1462 - .L_1461)
.L_1461:
        /*000c*/ 	.word	0x00000000
        /*0010*/ 	.short	0x0003
        /*0012*/ 	.short	0x0014
        /*0014*/ 	.byte	0x00, 0xf0, 0x11, 0x00


	//----- nvinfo : EIATTR_KPARAM_INFO
	.align		4
.L_1462:
        /*0018*/ 	.byte	0x04, 0x17
        /*001a*/ 	.short	(.L_1464 - .L_1463)
.L_1463:
        /*001c*/ 	.word	0x00000000
        /*0020*/ 	.short	0x0002
        /*0022*/ 	.short	0x0010
        /*0024*/ 	.byte	0x00, 0xf0, 0x11, 0x00


	//----- nvinfo : EIATTR_KPARAM_INFO
	.align		4
.L_1464:
        /*0028*/ 	.byte	0x04, 0x17
        /*002a*/ 	.short	(.L_1466 - .L_1465)
.L_1465:
        /*002c*/ 	.word	0x00000000
        /*0030*/ 	.short	0x0001
        /*0032*/ 	.short	0x0008
        /*0034*/ 	.byte	0x00, 0xf5, 0x21, 0x00


	//----- nvinfo : EIATTR_KPARAM_INFO
	.align		4
.L_1466:
        /*0038*/ 	.byte	0x04, 0x17
        /*003a*/ 	.short	(.L_1468 - .L_1467)
.L_1467:
        /*003c*/ 	.word	0x00000000
        /*0040*/ 	.short	0x0000
        /*0042*/ 	.short	0x0000
        /*0044*/ 	.byte	0x00, 0xf5, 0x21, 0x00


	//----- nvinfo : EIATTR_SPARSE_MMA_MASK
	.align		4
.L_1468:
        /*0048*/ 	.byte	0x03, 0x50
        /*004a*/ 	.short	0x0000


	//----- nvinfo : EIATTR_MAXREG_COUNT
	.align		4
        /*004c*/ 	.byte	0x03, 0x1b
        /*004e*/ 	.short	0x00ff


	//----- nvinfo : EIATTR_MERCURY_ISA_VERSION
	.align		4
        /*0050*/ 	.byte	0x03, 0x5f
        /*0052*/ 	.short	0x0101


	//----- nvinfo : EIATTR_VRC_CTA_INIT_COUNT
	.align		4
        /*0054*/ 	.byte	0x02, 0x4a
	.zero		1
	.zero		1


	//----- nvinfo : EIATTR_EXIT_INSTR_OFFSETS
	.align		4
        /*0058*/ 	.byte	0x04, 0x1c
        /*005a*/ 	.short	(.L_1470 - .L_1469)


	//   ....[0]....
.L_1469:
        /*005c*/ 	.word	0x00000070


	//   ....[1]....
        /*0060*/ 	.word	0x000000f0


	//   ....[2]....
        /*0064*/ 	.word	0x00000150


	//----- nvinfo : EIATTR_CBANK_PARAM_SIZE
	.align		4
.L_1470:
        /*0068*/ 	.byte	0x03, 0x19
        /*006a*/ 	.short	0x0018


	//----- nvinfo : EIATTR_PARAM_CBANK
	.align		4
        /*006c*/ 	.byte	0x04, 0x0a
        /*006e*/ 	.short	(.L_1472 - .L_1471)
	.align		4
.L_1471:
        /*0070*/ 	.word	index@(.nv.constant0._Z14one_hot_kernelPKxPfii)
        /*0074*/ 	.short	0x0380
        /*0076*/ 	.short	0x0018


	//----- nvinfo : EIATTR_SW_WAR
	.align		4
.L_1472:
        /*0078*/ 	.byte	0x04, 0x36
        /*007a*/ 	.short	(.L_1474 - .L_1473)
.L_1473:
        /*007c*/ 	.word	0x00000008
.L_1474:


//--------------------- .nv.callgraph             --------------------------
	.section	.nv.callgraph,"",@"SHT_CUDA_CALLGRAPH"
	.align	4
	.sectionentsize	8
	.align		4
        /*0000*/ 	.word	0x00000000
	.align		4
        /*0004*/ 	.word	0xffffffff
	.align		4
        /*0008*/ 	.word	0x00000000
	.align		4
        /*000c*/ 	.word	0xfffffffe
	.align		4
        /*0010*/ 	.word	0x00000000
	.align		4
        /*0014*/ 	.word	0xfffffffd
	.align		4
        /*0018*/ 	.word	0x00000000
	.align		4
        /*001c*/ 	.word	0xfffffffc


//--------------------- .nv.constant4             --------------------------
	.section	.nv.constant4,"a",@progbits
	.align	8
	.align		8
.nv.constant4:
        /*0000*/ 	.dword	__cudart_i2opi_f


//--------------------- .text._Z14dropout_kernelPKfPfiff --------------------------
	.section	.text._Z14dropout_kernelPKfPfiff,"ax",@progbits
	.align	128
        .global         _Z14dropout_kernelPKfPfiff
        .type           _Z14dropout_kernelPKfPfiff,@function
        .size           _Z14dropout_kernelPKfPfiff,(.L_x_317 - _Z14dropout_kernelPKfPfiff)
        .other          _Z14dropout_kernelPKfPfiff,@"STO_CUDA_ENTRY STV_DEFAULT"
_Z14dropout_kernelPKfPfiff:
.text._Z14dropout_kernelPKfPfiff:
[----:B------:R-:W-:Y:S01]  /*0000*/  LDC R1, c[0x0][0x37c] ;  /* 0x0000df00ff017b82 */ /* 0x000fe20000000800 */
[----:B------:R-:W0:Y:S07]  /*0010*/  S2R R0, SR_TID.X ;  /* 0x0000000000007919 */ /* 0x000e2e0000002100 */
[----:B------:R-:W0:Y:S01]  /*0020*/  S2UR UR4, SR_CTAID.X ;  /* 0x00000000000479c3 */ /* 0x000e220000002500 */
[----:B------:R-:W1:Y:S07]  /*0030*/  LDCU UR5, c[0x0][0x390] ;  /* 0x00007200ff0577ac */ /* 0x000e6e0008000800 */
[----:B------:R-:W0:Y:S02]  /*0040*/  LDC R7, c[0x0][0x360] ;  /* 0x0000d800ff077b82 */ /* 0x000e240000000800 */
[----:B0-----:R-:W-:-:S05]  /*0050*/  IMAD R7, R7, UR4, R0 ;  /* 0x0000000407077c24 */ /* 0x001fca000f8e0200 */
[----:B-1----:R-:W-:-:S13]  /*0060*/  ISETP.GE.AND P0, PT, R7, UR5, PT ;  /* 0x0000000507007c0c */ /* 0x002fda000bf06270 */
[----:B------:R-:W-:Y:S05]  /*0070*/  @P0 EXIT ;  /* 0x000000000000094d */ /* 0x000fea0003800000 */
[----:B------:R-:W-:Y:S01]  /*0080*/  IMAD R0, R7, -0x61c8864f, RZ ;  /* 0x9e3779b107007824 */ /* 0x000fe200078e02ff */
[----:B------:R-:W0:Y:S01]  /*0090*/  LDCU UR6, c[0x0][0x394] ;  /* 0x00007280ff0677ac */ /* 0x000e220008000800 */
[----:B------:R-:W1:Y:S01]  /*00a0*/  LDC.64 R4, c[0x0][0x388] ;  /* 0x0000e200ff047b82 */ /* 0x000e620000000a00 */
[----:B------:R-:W-:Y:S01]  /*00b0*/  BSSY.RECONVERGENT B0, `(.L_x_0) ;  /* 0x000000d000007945 */ /* 0x000fe20003800200 */
[----:B------:R-:W-:Y:S01]  /*00c0*/  HFMA2 R9, -RZ, RZ, 0, 0 ;  /* 0x00000000ff097431 */ /* 0x000fe200000001ff */
[----:B------:R-:W2:Y:S01]  /*00d0*/  LDCU.64 UR4, c[0x0][0x358] ;  /* 0x00006b00ff0477ac */ /* 0x000ea20008000a00 */
[----:B------:R-:W3:Y:S02]  /*00e0*/  I2F.U16 R0, R0.H1 ;  /* 0x1000000000007306 */ /* 0x000ee40000101000 */
[----:B---3--:R-:W-:-:S05]  /*00f0*/  FMUL R2, R0, 1.52587890625e-05 ;  /* 0x3780000000027820 */ /* 0x008fca0000400000 */
[----:B0-----:R-:W-:Y:S01]  /*0100*/  FSETP.GEU.AND P0, PT, R2, UR6, PT ;  /* 0x0000000602007c0b */ /* 0x001fe2000bf0e000 */
[----:B-1----:R-:W-:-:S12]  /*0110*/  IMAD.WIDE R4, R7, 0x4, R4 ;  /* 0x0000000407047825 */ /* 0x002fd800078e0204 */
[----:B--2---:R-:W-:Y:S05]  /*0120*/  @!P0 BRA `(.L_x_1) ;  /* 0x0000000000148947 */ /* 0x004fea0003800000 */
[----:B------:R-:W0:Y:S01]  /*0130*/  LDC.64 R2, c[0x0][0x380] ;  /* 0x0000e000ff027b82 */ /* 0x000e220000000a00 */
[----:B------:R-:W1:Y:S01]  /*0140*/  LDCU UR6, c[0x0][0x398] ;  /* 0x00007300ff0677ac */ /* 0x000e620008000800 */
[----:B0-----:R-:W-:-:S06]  /*0150*/  IMAD.WIDE R2, R7, 0x4, R2 ;  /* 0x0000000407027825 */ /* 0x001fcc00078e0202 */
[----:B------:R-:W1:Y:S02]  /*0160*/  LDG.E R2, desc[UR4][R2.64] ;  /* 0x0000000402027981 */ /* 0x000e64000c1e1900 */
[----:B-1----:R-:W-:-:S07]  /*0170*/  FMUL R9, R2, UR6 ;  /* 0x0000000602097c20 */ /* 0x002fce0008400000 */
.L_x_1:
[----:B------:R-:W-:Y:S05]  /*0180*/  BSYNC.RECONVERGENT B0 ;  /* 0x0000000000007941 */ /* 0x000fea0003800200 */
.L_x_0:
[----:B------:R-:W-:Y:S01]  /*0190*/  STG.E desc[UR4][R4.64], R9 ;  /* 0x0000000904007986 */ /* 0x000fe2000c101904 */
[----:B------:R-:W-:Y:S05]  /*01a0*/  EXIT ;  /* 0x000000000000794d */ /* 0x000fea0003800000 */
.L_x_2:
[----:B------:R-:W-:-:S00]  /*01b0*/  BRA `(.L_x_2) ;  /* 0xfffffffc00fc7947 */ /* 0x000fc0000383ffff */
[----:B------:R-:W-:-:S00]  /*01c0*/  NOP ;  /* 0x0000000000007918 */ /* 0x000fc00000000000 */
        /* <DEDUP_REMOVED lines=11> */
.L_x_317:


//--------------------- .text._Z17avg_pool2d_kernelPKfPfiiiiiiiiii --------------------------
	.section	.text._Z17avg_pool2d_kernelPKfPfiiiiiiiiii,"ax",@progbits
	.align	128
        .global         _Z17avg_pool2d_kernelPKfPfiiiiiiiiii
        .type           _Z17avg_pool2d_kernelPKfPfiiiiiiiiii,@function
        .size           _Z17avg_pool2d_kernelPKfPfiiiiiiiiii,(.L_x_308 - _Z17avg_pool2d_kernelPKfPfiiiiiiiiii)
        .other          _Z17avg_pool2d_kernelPKfPfiiiiiiiiii,@"STO_CUDA_ENTRY STV_DEFAULT"
_Z17avg_pool2d_kernelPKfPfiiiiiiiiii:
.text._Z17avg_pool2d_kernelPKfPfiiiiiiiiii:
[----:B------:R-:W-:Y:S01]  /*0000*/  LDC R1, c[0x0][0x37c] ;  /* 0x0000df00ff017b82 */ /* 0x000fe20000000800 */
[----:B------:R-:W0:Y:S01]  /*0010*/  S2R R5, SR_TID.X ;  /* 0x0000000000057919 */ /* 0x000e220000002100 */
[----:B------:R-:W1:Y:S06]  /*0020*/  LDCU.64 UR4, c[0x0][0x390] ;  /* 0x00007200ff0477ac */ /* 0x000e6c0008000a00 */
[----:B------:R-:W2:Y:S08]  /*0030*/  LDC.64 R2, c[0x0][0x3a0] ;  /* 0x0000e800ff027b82 */ /* 0x000eb00000000a00 */
[----:B------:R-:W0:Y:S08]  /*0040*/  S2UR UR6, SR_CTAID.X ;  /* 0x00000000000679c3 */ /* 0x000e300000002500 */
[----:B------:R-:W0:Y:S01]  /*0050*/  LDC R4, c[0x0][0x360] ;  /* 0x0000d800ff047b82 */ /* 0x000e220000000800 */
[----:B-1----:R-:W-:-:S06]  /*0060*/  UIMAD UR4, UR5, UR4, URZ ;  /* 0x00000004050472a4 */ /* 0x002fcc000f8e02ff */
[----:B--2---:R-:W-:Y:S02]  /*0070*/  IMAD R0, R2, UR4, RZ ;  /* 0x0000000402007c24 */ /* 0x004fe4000f8e02ff */
[----:B0-----:R-:W-:Y:S02]  /*0080*/  IMAD R4, R4, UR6, R5 ;  /* 0x0000000604047c24 */ /* 0x001fe4000f8e0205 */
[----:B------:R-:W-:-:S05]  /*0090*/  IMAD R5, R0, R3, RZ ;  /* 0x0000000300057224 */ /* 0x000fca00078e02ff */
[----:B------:R-:W-:-:S13]  /*00a0*/  ISETP.GE.AND P0, PT, R4, R5, PT ;  /* 0x000000050400720c */ /* 0x000fda0003f06270 */
[----:B------:R-:W-:Y:S05]  /*00b0*/  @P0 EXIT ;  /* 0x000000000000094d */ /* 0x000fea0003800000 */
[----:B------:R-:W0:Y:S01]  /*00c0*/  LDCU UR8, c[0x0][0x3a8] ;  /* 0x00007500ff0877ac */ /* 0x000e220008000800 */
[----:B------:R-:W-:Y:S01]  /*00d0*/  IMAD.MOV.U32 R11, RZ, RZ, RZ ;  /* 0x000000ffff0b7224 */ /* 0x000fe200078e00ff */
[----:B------:R-:W1:Y:S01]  /*00e0*/  LDCU.64 UR10, c[0x0][0x358] ;  /* 0x00006b00ff0a77ac */ /* 0x000e620008000a00 */
[----:B0-----:R-:W-:-:S09]  /*00f0*/  UISETP.GE.AND UP0, UPT, UR8, 0x1, UPT ;  /* 0x000000010800788c */ /* 0x001fd2000bf06270 */
[----:B-1----:R-:W-:Y:S05]  /*0100*/  BRA.U !UP0, `(.L_x_3) ;  /* 0x0000000d084c7547 */ /* 0x002fea000b800000 */
[C---:B------:R-:W-:Y:S01]  /*0110*/  IMAD R0, R2.reuse, UR5, RZ ;  /* 0x0000000502007c24 */ /* 0x040fe2000f8e02ff */
[----:B------:R-:W0:Y:S01]  /*0120*/  LDCU UR4, c[0x0][0x398] ;  /* 0x00007300ff0477ac */ /* 0x000e220008000800 */
[-C--:B------:R-:W-:Y:S02]  /*0130*/  IMAD R2, R2, R3.reuse, RZ ;  /* 0x0000000302027224 */ /* 0x080fe400078e02ff */
[----:B------:R-:W-:Y:S01]  /*0140*/  IMAD R7, R0, R3, RZ ;  /* 0x0000000300077224 */ /* 0x000fe200078e02ff */
[----:B------:R-:W1:Y:S04]  /*0150*/  LDCU.64 UR6, c[0x0][0x3b0] ;  /* 0x00007600ff0677ac */ /* 0x000e680008000a00 */
[-C--:B------:R-:W-:Y:S02]  /*0160*/  IABS R13, R7.reuse ;  /* 0x00000007000d7213 */ /* 0x080fe40000000000 */
[----:B------:R-:W-:-:S02]  /*0170*/  IABS R10, R7 ;  /* 0x00000007000a7213 */ /* 0x000fc40000000000 */
[----:B------:R-:W2:Y:S08]  /*0180*/  I2F.RP R0, R13 ;  /* 0x0000000d00007306 */ /* 0x000eb00000209400 */
[----:B--2---:R-:W2:Y:S02]  /*0190*/  MUFU.RCP R0, R0 ;  /* 0x0000000000007308 */ /* 0x004ea40000001000 */
[----:B--2---:R-:W-:Y:S01]  /*01a0*/  VIADD R8, R0, 0xffffffe ;  /* 0x0ffffffe00087836 */ /* 0x004fe20000000000 */
[----:B------:R-:W-:-:S05]  /*01b0*/  IABS R0, R2 ;  /* 0x0000000200007213 */ /* 0x000fca0000000000 */
[----:B------:R2:W3:Y:S02]  /*01c0*/  F2I.FTZ.U32.TRUNC.NTZ R9, R8 ;  /* 0x0000000800097305 */ /* 0x0004e4000021f000 */
[----:B--2---:R-:W-:Y:S01]  /*01d0*/  IMAD.MOV.U32 R8, RZ, RZ, RZ ;  /* 0x000000ffff087224 */ /* 0x004fe200078e00ff */
[----:B---3--:R-:W-:-:S05]  /*01e0*/  IADD3 R6, PT, PT, RZ, -R9, RZ ;  /* 0x80000009ff067210 */ /* 0x008fca0007ffe0ff */
[----:B------:R-:W-:Y:S01]  /*01f0*/  IMAD R5, R6, R13, RZ ;  /* 0x0000000d06057224 */ /* 0x000fe200078e02ff */
[----:B------:R-:W-:-:S03]  /*0200*/  IABS R6, R4 ;  /* 0x0000000400067213 */ /* 0x000fc60000000000 */
[----:B------:R-:W-:-:S04]  /*0210*/  IMAD.HI.U32 R9, R9, R5, R8 ;  /* 0x0000000509097227 */ /* 0x000fc800078e0008 */
[----:B------:R-:W-:Y:S02]  /*0220*/  IMAD.MOV R8, RZ, RZ, -R10 ;  /* 0x000000ffff087224 */ /* 0x000fe400078e0a0a */
[----:B------:R-:W-:Y:S01]  /*0230*/  IMAD.HI.U32 R5, R9, R6, RZ ;  /* 0x0000000609057227 */ /* 0x000fe200078e00ff */
[----:B------:R-:W2:Y:S03]  /*0240*/  I2F.RP R10, R0 ;  /* 0x00000000000a7306 */ /* 0x000ea60000209400 */
[----:B------:R-:W-:-:S05]  /*0250*/  IMAD R6, R5, R8, R6 ;  /* 0x0000000805067224 */ /* 0x000fca00078e0206 */
[----:B------:R-:W-:Y:S01]  /*0260*/  ISETP.GT.U32.AND P2, PT, R13, R6, PT ;  /* 0x000000060d00720c */ /* 0x000fe20003f44070 */
[----:B--2---:R-:W2:-:S12]  /*0270*/  MUFU.RCP R10, R10 ;  /* 0x0000000a000a7308 */ /* 0x004e980000001000 */
[-C--:B------:R-:W-:Y:S01]  /*0280*/  @!P2 IADD3 R6, PT, PT, R6, -R13.reuse, RZ ;  /* 0x8000000d0606a210 */ /* 0x080fe20007ffe0ff */
[----:B------:R-:W-:Y:S01]  /*0290*/  @!P2 VIADD R5, R5, 0x1 ;  /* 0x000000010505a836 */ /* 0x000fe20000000000 */
[----:B------:R-:W-:Y:S02]  /*02a0*/  ISETP.NE.AND P2, PT, R7, RZ, PT ;  /* 0x000000ff0700720c */ /* 0x000fe40003f45270 */
[----:B------:R-:W-:Y:S02]  /*02b0*/  ISETP.GE.U32.AND P0, PT, R6, R13, PT ;  /* 0x0000000d0600720c */ /* 0x000fe40003f06070 */
[----:B------:R-:W-:-:S04]  /*02c0*/  LOP3.LUT R6, R4, R7, RZ, 0x3c, !PT ;  /* 0x0000000704067212 */ /* 0x000fc800078e3cff */
[----:B------:R-:W-:Y:S01]  /*02d0*/  ISETP.GE.AND P1, PT, R6, RZ, PT ;  /* 0x000000ff0600720c */ /* 0x000fe20003f26270 */
[----:B--2---:R-:W-:Y:S01]  /*02e0*/  VIADD R8, R10, 0xffffffe ;  /* 0x0ffffffe0a087836 */ /* 0x004fe20000000000 */
[----:B------:R-:W-:-:S03]  /*02f0*/  IABS R10, R2 ;  /* 0x00000002000a7213 */ /* 0x000fc60000000000 */
[----:B------:R2:W3:Y:S02]  /*0300*/  F2I.FTZ.U32.TRUNC.NTZ R9, R8 ;  /* 0x0000000800097305 */ /* 0x0004e4000021f000 */
[----:B------:R-:W-:Y:S01]  /*0310*/  @P0 IADD3 R5, PT, PT, R5, 0x1, RZ ;  /* 0x0000000105050810 */ /* 0x000fe20007ffe0ff */
[----:B------:R-:W-:-:S05]  /*0320*/  IMAD.MOV R12, RZ, RZ, -R10 ;  /* 0x000000ffff0c7224 */ /* 0x000fca00078e0a0a */
[----:B------:R-:W-:Y:S01]  /*0330*/  @!P1 IMAD.MOV R5, RZ, RZ, -R5 ;  /* 0x000000ffff059224 */ /* 0x000fe200078e0a05 */
[----:B------:R-:W-:Y:S01]  /*0340*/  @!P2 LOP3.LUT R5, RZ, R7, RZ, 0x33, !PT ;  /* 0x00000007ff05a212 */ /* 0x000fe200078e33ff */
[----:B--2---:R-:W-:-:S03]  /*0350*/  IMAD.MOV.U32 R8, RZ, RZ, RZ ;  /* 0x000000ffff087224 */ /* 0x004fc600078e00ff */
[----:B------:R-:W-:Y:S01]  /*0360*/  IADD3 R6, PT, PT, -R5, RZ, RZ ;  /* 0x000000ff05067210 */ /* 0x000fe20007ffe1ff */
[----:B---3--:R-:W-:-:S04]  /*0370*/  IMAD.MOV R13, RZ, RZ, -R9 ;  /* 0x000000ffff0d7224 */ /* 0x008fc800078e0a09 */
[----:B------:R-:W-:Y:S02]  /*0380*/  IMAD R7, R7, R6, R4 ;  /* 0x0000000607077224 */ /* 0x000fe400078e0204 */
[----:B------:R-:W-:-:S03]  /*0390*/  IMAD R13, R13, R0, RZ ;  /* 0x000000000d0d7224 */ /* 0x000fc600078e02ff */
[----:B------:R-:W-:Y:S01]  /*03a0*/  IABS R6, R7 ;  /* 0x0000000700067213 */ /* 0x000fe20000000000 */
[----:B------:R-:W-:Y:S01]  /*03b0*/  IMAD.HI.U32 R8, R9, R13, R8 ;  /* 0x0000000d09087227 */ /* 0x000fe200078e0008 */
[----:B------:R-:W-:Y:S02]  /*03c0*/  IABS R13, R3 ;  /* 0x00000003000d7213 */ /* 0x000fe40000000000 */
[----:B------:R-:W-:-:S03]  /*03d0*/  MOV R9, R6 ;  /* 0x0000000600097202 */ /* 0x000fc60000000f00 */
[----:B------:R-:W-:Y:S02]  /*03e0*/  IMAD.MOV.U32 R6, RZ, RZ, R13 ;  /* 0x000000ffff067224 */ /* 0x000fe400078e000d */
[----:B------:R-:W-:Y:S02]  /*03f0*/  IMAD.HI.U32 R8, R8, R9, RZ ;  /* 0x0000000908087227 */ /* 0x000fe400078e00ff */
[----:B------:R-:W2:Y:S02]  /*0400*/  I2F.RP R10, R6 ;  /* 0x00000006000a7306 */ /* 0x000ea40000209400 */
[----:B------:R-:W-:-:S05]  /*0410*/  IMAD R9, R8, R12, R9 ;  /* 0x0000000c08097224 */ /* 0x000fca00078e0209 */
[----:B------:R-:W-:Y:S01]  /*0420*/  ISETP.GT.U32.AND P2, PT, R0, R9, PT ;  /* 0x000000090000720c */ /* 0x000fe20003f44070 */
[----:B--2---:R-:W2:-:S12]  /*0430*/  MUFU.RCP R10, R10 ;  /* 0x0000000a000a7308 */ /* 0x004e980000001000 */
[-C--:B------:R-:W-:Y:S02]  /*0440*/  @!P2 IADD3 R9, PT, PT, R9, -R0.reuse, RZ ;  /* 0x800000000909a210 */ /* 0x080fe40007ffe0ff */
[----:B------:R-:W-:Y:S02]  /*0450*/  @!P2 IADD3 R8, PT, PT, R8, 0x1, RZ ;  /* 0x000000010808a810 */ /* 0x000fe40007ffe0ff */
[----:B------:R-:W-:Y:S02]  /*0460*/  ISETP.GE.U32.AND P0, PT, R9, R0, PT ;  /* 0x000000000900720c */ /* 0x000fe40003f06070 */
[----:B------:R-:W-:Y:S02]  /*0470*/  LOP3.LUT R0, R7, R2, RZ, 0x3c, !PT ;  /* 0x0000000207007212 */ /* 0x000fe400078e3cff */
[----:B------:R-:W-:Y:S02]  /*0480*/  ISETP.NE.AND P2, PT, R2, RZ, PT ;  /* 0x000000ff0200720c */ /* 0x000fe40003f45270 */
[----:B------:R-:W-:Y:S01]  /*0490*/  ISETP.GE.AND P1, PT, R0, RZ, PT ;  /* 0x000000ff0000720c */ /* 0x000fe20003f26270 */
[----:B--2---:R-:W-:-:S06]  /*04a0*/  VIADD R9, R10, 0xffffffe ;  /* 0x0ffffffe0a097836 */ /* 0x004fcc0000000000 */
[----:B------:R-:W-:Y:S01]  /*04b0*/  @P0 VIADD R8, R8, 0x1 ;  /* 0x0000000108080836 */ /* 0x000fe20000000000 */
[----:B------:R-:W2:Y:S04]  /*04c0*/  F2I.FTZ.U32.TRUNC.NTZ R9, R9 ;  /* 0x0000000900097305 */ /* 0x000ea8000021f000 */
[----:B------:R-:W-:Y:S01]  /*04d0*/  MOV R12, R8 ;  /* 0x00000008000c7202 */ /* 0x000fe20000000f00 */
[----:B------:R-:W-:-:S04]  /*04e0*/  HFMA2 R8, -RZ, RZ, 0, 0 ;  /* 0x00000000ff087431 */ /* 0x000fc800000001ff */
[----:B------:R-:W-:Y:S01]  /*04f0*/  @!P1 IMAD.MOV R12, RZ, RZ, -R12 ;  /* 0x000000ffff0c9224 */ /* 0x000fe200078e0a0c */
[----:B------:R-:W-:-:S05]  /*0500*/  @!P2 LOP3.LUT R12, RZ, R2, RZ, 0x33, !PT ;  /* 0x00000002ff0ca212 */ /* 0x000fca00078e33ff */
[--C-:B------:R-:W-:Y:S01]  /*0510*/  IMAD.MOV R0, RZ, RZ, -R12.reuse ;  /* 0x000000ffff007224 */ /* 0x100fe200078e0a0c */
[----:B--2---:R-:W-:Y:S01]  /*0520*/  IADD3 R13, PT, PT, RZ, -R9, RZ ;  /* 0x80000009ff0d7210 */ /* 0x004fe20007ffe0ff */
[----:B------:R-:W-:Y:S02]  /*0530*/  IMAD R5, R5, UR5, R12 ;  /* 0x0000000505057c24 */ /* 0x000fe4000f8e020c */
[----:B------:R-:W-:Y:S02]  /*0540*/  IMAD R2, R2, R0, R7 ;  /* 0x0000000002027224 */ /* 0x000fe400078e0207 */
[----:B------:R-:W-:Y:S02]  /*0550*/  IMAD R7, R13, R6, RZ ;  /* 0x000000060d077224 */ /* 0x000fe400078e02ff */
[----:B0-----:R-:W-:Y:S01]  /*0560*/  IMAD R5, R5, UR4, RZ ;  /* 0x0000000405057c24 */ /* 0x001fe2000f8e02ff */
[----:B------:R-:W-:Y:S01]  /*0570*/  IABS R0, R2 ;  /* 0x0000000200007213 */ /* 0x000fe20000000000 */
[----:B------:R-:W-:-:S04]  /*0580*/  IMAD.HI.U32 R8, R9, R7, R8 ;  /* 0x0000000709087227 */ /* 0x000fc800078e0008 */
[----:B------:R-:W-:-:S04]  /*0590*/  IMAD.MOV.U32 R7, RZ, RZ, R0 ;  /* 0x000000ffff077224 */ /* 0x000fc800078e0000 */
[----:B------:R-:W-:-:S05]  /*05a0*/  IMAD.HI.U32 R8, R8, R7, RZ ;  /* 0x0000000708087227 */ /* 0x000fca00078e00ff */
[----:B------:R-:W-:-:S05]  /*05b0*/  IADD3 R0, PT, PT, -R8, RZ, RZ ;  /* 0x000000ff08007210 */ /* 0x000fca0007ffe1ff */
[C---:B------:R-:W-:Y:S02]  /*05c0*/  IMAD R7, R6.reuse, R0, R7 ;  /* 0x0000000006077224 */ /* 0x040fe400078e0207 */
[----:B------:R-:W0:Y:S03]  /*05d0*/  LDC R0, c[0x0][0x3ac] ;  /* 0x0000eb00ff007b82 */ /* 0x000e260000000800 */
[----:B------:R-:W-:-:S13]  /*05e0*/  ISETP.GT.U32.AND P2, PT, R6, R7, PT ;  /* 0x000000070600720c */ /* 0x000fda0003f44070 */
[----:B------:R-:W-:Y:S01]  /*05f0*/  @!P2 IMAD.IADD R7, R7, 0x1, -R6 ;  /* 0x000000010707a824 */ /* 0x000fe200078e0a06 */
[----:B------:R-:W-:Y:S02]  /*0600*/  @!P2 IADD3 R8, PT, PT, R8, 0x1, RZ ;  /* 0x000000010808a810 */ /* 0x000fe40007ffe0ff */
[----:B------:R-:W-:Y:S02]  /*0610*/  ISETP.NE.AND P2, PT, R3, RZ, PT ;  /* 0x000000ff0300720c */ /* 0x000fe40003f45270 */
[----:B------:R-:W-:Y:S02]  /*0620*/  ISETP.GE.U32.AND P0, PT, R7, R6, PT ;  /* 0x000000060700720c */ /* 0x000fe40003f06070 */
[----:B------:R-:W-:-:S04]  /*0630*/  LOP3.LUT R6, R2, R3, RZ, 0x3c, !PT ;  /* 0x0000000302067212 */ /* 0x000fc800078e3cff */
[----:B------:R-:W-:-:S07]  /*0640*/  ISETP.GE.AND P1, PT, R6, RZ, PT ;  /* 0x000000ff0600720c */ /* 0x000fce0003f26270 */
[----:B------:R-:W-:Y:S01]  /*0650*/  @P0 VIADD R8, R8, 0x1 ;  /* 0x0000000108080836 */ /* 0x000fe20000000000 */
[----:B0-----:R-:W-:-:S05]  /*0660*/  ISETP.GE.AND P0, PT, R0, 0x1, PT ;  /* 0x000000010000780c */ /* 0x001fca0003f06270 */
[----:B------:R-:W-:Y:S02]  /*0670*/  @!P1 IADD3 R8, PT, PT, -R8, RZ, RZ ;  /* 0x000000ff08089210 */ /* 0x000fe40007ffe1ff */
[----:B------:R-:W-:-:S05]  /*0680*/  @!P2 LOP3.LUT R8, RZ, R3, RZ, 0x33, !PT ;  /* 0x00000003ff08a212 */ /* 0x000fca00078e33ff */
[----:B------:R-:W-:Y:S02]  /*0690*/  IMAD.MOV R6, RZ, RZ, -R8 ;  /* 0x000000ffff067224 */ /* 0x000fe400078e0a08 */
[----:B-1----:R-:W-:Y:S02]  /*06a0*/  IMAD R5, R8, UR6, R5 ;  /* 0x0000000608057c24 */ /* 0x002fe4000f8e0205 */
[----:B------:R-:W-:-:S04]  /*06b0*/  IMAD R6, R3, R6, R2 ;  /* 0x0000000603067224 */ /* 0x000fc800078e0202 */
[----:B------:R-:W-:Y:S01]  /*06c0*/  IMAD R6, R6, UR7, RZ ;  /* 0x0000000706067c24 */ /* 0x000fe2000f8e02ff */
[----:B------:R-:W-:Y:S06]  /*06d0*/  @!P0 BRA `(.L_x_3) ;  /* 0x0000000400d88947 */ /* 0x000fec0003800000 */
[----:B------:R-:W0:Y:S01]  /*06e0*/  LDCU.64 UR6, c[0x0][0x380] ;  /* 0x00007000ff0677ac */ /* 0x000e220008000a00 */
[C---:B------:R-:W-:Y:S02]  /*06f0*/  LOP3.LUT R26, R0.reuse, 0x7, RZ, 0xc0, !PT ;  /* 0x00000007001a7812 */ /* 0x040fe400078ec0ff */
[C---:B------:R-:W-:Y:S01]  /*0700*/  LOP3.LUT R25, R0.reuse, 0xf, RZ, 0xc0, !PT ;  /* 0x0000000f00197812 */ /* 0x040fe200078ec0ff */
[----:B------:R-:W-:Y:S01]  /*0710*/  UMOV UR4, URZ ;  /* 0x000000ff00047c82 */ /* 0x000fe20008000000 */
[----:B------:R-:W-:Y:S01]  /*0720*/  LOP3.LUT R7, R0, 0x7ffffff0, RZ, 0xc0, !PT ;  /* 0x7ffffff000077812 */ /* 0x000fe200078ec0ff */
[----:B------:R-:W-:Y:S01]  /*0730*/  VIADD R3, R26, 0xffffffff ;  /* 0xffffffff1a037836 */ /* 0x000fe20000000000 */
[----:B------:R-:W-:Y:S02]  /*0740*/  IADD3 R2, PT, PT, R25, -0x1, RZ ;  /* 0xffffffff19027810 */ /* 0x000fe40007ffe0ff */
[----:B------:R-:W-:Y:S01]  /*0750*/  LOP3.LUT R8, R0, 0x3, RZ, 0xc0, !PT ;  /* 0x0000000300087812 */ /* 0x000fe200078ec0ff */
[----:B------:R-:W-:Y:S01]  /*0760*/  IMAD.MOV R9, RZ, RZ, -R7 ;  /* 0x000000ffff097224 */ /* 0x000fe200078e0a07 */
[----:B------:R-:W-:-:S02]  /*0770*/  ISETP.GE.U32.AND P0, PT, R2, 0x7, PT ;  /* 0x000000070200780c */ /* 0x000fc40003f06070 */
[----:B------:R-:W-:Y:S02]  /*0780*/  ISETP.GE.U32.AND P1, PT, R3, 0x3, PT ;  /* 0x000000030300780c */ /* 0x000fe40003f26070 */
[----:B------:R-:W-:Y:S01]  /*0790*/  MOV R11, RZ ;  /* 0x000000ff000b7202 */ /* 0x000fe20000000f00 */
[----:B0-----:R-:W-:-:S04]  /*07a0*/  UIADD3 UR5, UP0, UPT, UR6, 0x20, URZ ;  /* 0x0000002006057890 */ /* 0x001fc8000ff1e0ff */
[----:B------:R-:W-:-:S12]  /*07b0*/  UIADD3.X UR6, UPT, UPT, URZ, UR7, URZ, UP0, !UPT ;  /* 0x00000007ff067290 */ /* 0x000fd800087fe4ff */
.L_x_9:
[----:B------:R-:W0:Y:S01]  /*07c0*/  LDCU.64 UR8, c[0x0][0x3a8] ;  /* 0x00007500ff0877ac */ /* 0x000e220008000a00 */
[----:B------:R-:W-:Y:S01]  /*07d0*/  IADD3 R3, PT, PT, R5, UR4, RZ ;  /* 0x0000000405037c10 */ /* 0x000fe2000fffe0ff */
[----:B------:R-:W-:Y:S01]  /*07e0*/  IMAD.MOV.U32 R13, RZ, RZ, RZ ;  /* 0x000000ffff0d7224 */ /* 0x000fe200078e00ff */
[----:B------:R-:W1:Y:S01]  /*07f0*/  LDCU UR7, c[0x0][0x39c] ;  /* 0x00007380ff0777ac */ /* 0x000e620008000800 */
[----:B------:R-:W-:Y:S02]  /*0800*/  UIADD3 UR4, UPT, UPT, UR4, 0x1, URZ ;  /* 0x0000000104047890 */ /* 0x000fe4000fffe0ff */
[----:B0-----:R-:W-:Y:S02]  /*0810*/  UISETP.GE.U32.AND UP0, UPT, UR9, 0x10, UPT ;  /* 0x000000100900788c */ /* 0x001fe4000bf06070 */
[----:B------:R-:W-:Y:S01]  /*0820*/  UISETP.NE.AND UP1, UPT, UR4, UR8, UPT ;  /* 0x000000080400728c */ /* 0x000fe2000bf25270 */
[----:B-1----:R-:W-:-:S06]  /*0830*/  IMAD R0, R3, UR7, R6 ;  /* 0x0000000703007c24 */ /* 0x002fcc000f8e0206 */
[----:B------:R-:W-:Y:S05]  /*0840*/  BRA.U !UP0, `(.L_x_4) ;  /* 0x0000000108a87547 */ /* 0x000fea000b800000 */
[----:B------:R-:W-:Y:S01]  /*0850*/  MOV R12, R0 ;  /* 0x00000000000c7202 */ /* 0x000fe20000000f00 */
[----:B------:R-:W-:-:S07]  /*0860*/  IMAD.MOV.U32 R10, RZ, RZ, R9 ;  /* 0x000000ffff0a7224 */ /* 0x000fce00078e0009 */
.L_x_5:
[----:B------:R-:W-:Y:S01]  /*0870*/  MOV R2, UR5 ;  /* 0x0000000500027c02 */ /* 0x000fe20008000f00 */
[----:B------:R-:W-:-:S04]  /*0880*/  IMAD.U32 R3, RZ, RZ, UR6 ;  /* 0x00000006ff037e24 */ /* 0x000fc8000f8e00ff */
[----:B------:R-:W-:-:S05]  /*0890*/  IMAD.WIDE R2, R12, 0x4, R2 ;  /* 0x000000040c027825 */ /* 0x000fca00078e0202 */
[----:B------:R-:W2:Y:S04]  /*08a0*/  LDG.E R24, desc[UR10][R2.64+-0x20] ;  /* 0xffffe00a02187981 */ /* 0x000ea8000c1e1900 */
[----:B------:R-:W3:Y:S04]  /*08b0*/  LDG.E R23, desc[UR10][R2.64+-0x1c] ;  /* 0xffffe40a02177981 */ /* 0x000ee8000c1e1900 */
[----:B------:R-:W4:Y:S04]  /*08c0*/  LDG.E R22, desc[UR10][R2.64+-0x18] ;  /* 0xffffe80a02167981 */ /* 0x000f28000c1e1900 */
[----:B------:R-:W5:Y:S04]  /*08d0*/  LDG.E R13, desc[UR10][R2.64+-0x14] ;  /* 0xffffec0a020d7981 */ /* 0x000f68000c1e1900 */
[----:B------:R-:W5:Y:S04]  /*08e0*/  LDG.E R21, desc[UR10][R2.64+-0x10] ;  /* 0xfffff00a02157981 */ /* 0x000f68000c1e1900 */
[----:B------:R-:W5:Y:S04]  /*08f0*/  LDG.E R20, desc[UR10][R2.64+-0xc] ;  /* 0xfffff40a02147981 */ /* 0x000f68000c1e1900 */
[----:B------:R-:W5:Y:S04]  /*0900*/  LDG.E R19, desc[UR10][R2.64+-0x8] ;  /* 0xfffff80a02137981 */ /* 0x000f68000c1e1900 */
[----:B------:R-:W5:Y:S04]  /*0910*/  LDG.E R18, desc[UR10][R2.64+-0x4] ;  /* 0xfffffc0a02127981 */ /* 0x000f68000c1e1900 */
[----:B------:R-:W5:Y:S04]  /*0920*/  LDG.E R17, desc[UR10][R2.64] ;  /* 0x0000000a02117981 */ /* 0x000f68000c1e1900 */
[----:B------:R-:W5:Y:S04]  /*0930*/  LDG.E R16, desc[UR10][R2.64+0x4] ;  /* 0x0000040a02107981 */ /* 0x000f68000c1e1900 */
[----:B------:R-:W5:Y:S04]  /*0940*/  LDG.E R15, desc[UR10][R2.64+0x8] ;  /* 0x0000080a020f7981 */ /* 0x000f68000c1e1900 */
[----:B------:R-:W5:Y:S01]  /*0950*/  LDG.E R14, desc[UR10][R2.64+0xc] ;  /* 0x00000c0a020e7981 */ /* 0x000f62000c1e1900 */
[----:B--2---:R-:W-:-:S03]  /*0960*/  FADD R24, R24, R11 ;  /* 0x0000000b18187221 */ /* 0x004fc60000000000 */
[----:B------:R-:W2:Y:S01]  /*0970*/  LDG.E R11, desc[UR10][R2.64+0x10] ;  /* 0x0000100a020b7981 */ /* 0x000ea2000c1e1900 */
[----:B---3--:R-:W-:-:S03]  /*0980*/  FADD R27, R24, R23 ;  /* 0x00000017181b7221 */ /* 0x008fc60000000000 */
[----:B------:R-:W3:Y:S01]  /*0990*/  LDG.E R23, desc[UR10][R2.64+0x14] ;  /* 0x0000140a02177981 */ /* 0x000ee2000c1e1900 */
[----:B----4-:R-:W-:-:S03]  /*09a0*/  FADD R28, R27, R22 ;  /* 0x000000161b1c7221 */ /* 0x010fc60000000000 */
[----:B------:R-:W4:Y:S04]  /*09b0*/  LDG.E R22, desc[UR10][R2.64+0x18] ;  /* 0x0000180a02167981 */ /* 0x000f28000c1e1900 */
[----:B------:R-:W4:Y:S01]  /*09c0*/  LDG.E R24, desc[UR10][R2.64+0x1c] ;  /* 0x00001c0a02187981 */ /* 0x000f22000c1e1900 */
[----:B-----5:R-:W-:Y:S01]  /*09d0*/  FADD R28, R28, R13 ;  /* 0x0000000d1c1c7221 */ /* 0x020fe20000000000 */
[----:B------:R-:W-:Y:S01]  /*09e0*/  IADD3 R10, PT, PT, R10, 0x10, RZ ;  /* 0x000000100a0a7810 */ /* 0x000fe20007ffe0ff */
[----:B------:R-:W-:Y:S02]  /*09f0*/  VIADD R12, R12, 0x10 ;  /* 0x000000100c0c7836 */ /* 0x000fe40000000000 */
[----:B------:R-:W-:Y:S01]  /*0a00*/  FADD R21, R28, R21 ;  /* 0x000000151c157221 */ /* 0x000fe20000000000 */
[----:B------:R-:W-:-:S03]  /*0a10*/  ISETP.NE.AND P2, PT, R10, RZ, PT ;  /* 0x000000ff0a00720c */ /* 0x000fc60003f45270 */
[----:B------:R-:W-:-:S04]  /*0a20*/  FADD R20, R21, R20 ;  /* 0x0000001415147221 */ /* 0x000fc80000000000 */
[----:B------:R-:W-:-:S04]  /*0a30*/  FADD R19, R20, R19 ;  /* 0x0000001314137221 */ /* 0x000fc80000000000 */
[----:B------:R-:W-:-:S04]  /*0a40*/  FADD R18, R19, R18 ;  /* 0x0000001213127221 */ /* 0x000fc80000000000 */
[----:B------:R-:W-:-:S04]  /*0a50*/  FADD R17, R18, R17 ;  /* 0x0000001112117221 */ /* 0x000fc80000000000 */
[----:B------:R-:W-:-:S04]  /*0a60*/  FADD R16, R17, R16 ;  /* 0x0000001011107221 */ /* 0x000fc80000000000 */
[----:B------:R-:W-:-:S04]  /*0a70*/  FADD R15, R16, R15 ;  /* 0x0000000f100f7221 */ /* 0x000fc80000000000 */
[----:B------:R-:W-:-:S04]  /*0a80*/  FADD R14, R15, R14 ;  /* 0x0000000e0f0e7221 */ /* 0x000fc80000000000 */
[----:B--2---:R-:W-:-:S04]  /*0a90*/  FADD R14, R14, R11 ;  /* 0x0000000b0e0e7221 */ /* 0x004fc80000000000 */
[----:B---3--:R-:W-:-:S04]  /*0aa0*/  FADD R23, R14, R23 ;  /* 0x000000170e177221 */ /* 0x008fc80000000000 */
[----:B----4-:R-:W-:-:S04]  /*0ab0*/  FADD R23, R23, R22 ;  /* 0x0000001617177221 */ /* 0x010fc80000000000 */
[----:B------:R-:W-:Y:S01]  /*0ac0*/  FADD R11, R23, R24 ;  /* 0x00000018170b7221 */ /* 0x000fe20000000000 */
[----:B------:R-:W-:Y:S06]  /*0ad0*/  @P2 BRA `(.L_x_5) ;  /* 0xfffffffc00642947 */ /* 0x000fec000383ffff */
[----:B------:R-:W-:-:S07]  /*0ae0*/  MOV R13, R7 ;  /* 0x00000007000d7202 */ /* 0x000fce0000000f00 */
.L_x_4:
[----:B------:R-:W-:-:S13]  /*0af0*/  ISETP.NE.AND P2, PT, R25, RZ, PT ;  /* 0x000000ff1900720c */ /* 0x000fda0003f45270 */
[----:B------:R-:W-:Y:S05]  /*0b00*/  @!P2 BRA `(.L_x_6) ;  /* 0x0000000000c8a947 */ /* 0x000fea0003800000 */
[----:B------:R-:W-:Y:S01]  /*0b10*/  ISETP.NE.AND P2, PT, R26, RZ, PT ;  /* 0x000000ff1a00720c */ /* 0x000fe20003f45270 */
[----:B------:R-:W-:-:S12]  /*0b20*/  @!P0 BRA `(.L_x_7) ;  /* 0x0000000000508947 */ /* 0x000fd80003800000 */
[----:B------:R-:W0:Y:S01]  /*0b30*/  LDC.64 R2, c[0x0][0x380] ;  /* 0x0000e000ff027b82 */ /* 0x000e220000000a00 */
[----:B------:R-:W-:-:S04]  /*0b40*/  IMAD.IADD R15, R0, 0x1, R13 ;  /* 0x00000001000f7824 */ /* 0x000fc800078e020d */
[----:B0-----:R-:W-:-:S05]  /*0b50*/  IMAD.WIDE R2, R15, 0x4, R2 ;  /* 0x000000040f027825 */ /* 0x001fca00078e0202 */
[----:B------:R-:W2:Y:S04]  /*0b60*/  LDG.E R10, desc[UR10][R2.64] ;  /* 0x0000000a020a7981 */ /* 0x000ea8000c1e1900 */
[----:B------:R-:W3:Y:S04]  /*0b70*/  LDG.E R15, desc[UR10][R2.64+0x4] ;  /* 0x0000040a020f7981 */ /* 0x000ee8000c1e1900 */
[----:B------:R-:W4:Y:S04]  /*0b80*/  LDG.E R17, desc[UR10][R2.64+0x8] ;  /* 0x0000080a02117981 */ /* 0x000f28000c1e1900 */
[----:B------:R-:W5:Y:S04]  /*0b90*/  LDG.E R19, desc[UR10][R2.64+0xc] ;  /* 0x00000c0a02137981 */ /* 0x000f68000c1e1900 */
[----:B------:R-:W5:Y:S04]  /*0ba0*/  LDG.E R21, desc[UR10][R2.64+0x10] ;  /* 0x0000100a02157981 */ /* 0x000f68000c1e1900 */
[----:B------:R-:W5:Y:S04]  /*0bb0*/  LDG.E R23, desc[UR10][R2.64+0x14] ;  /* 0x0000140a02177981 */ /* 0x000f68000c1e1900 */
[----:B------:R-:W5:Y:S04]  /*0bc0*/  LDG.E R27, desc[UR10][R2.64+0x18] ;  /* 0x0000180a021b7981 */ /* 0x000f68000c1e1900 */
[----:B------:R-:W5:Y:S01]  /*0bd0*/  LDG.E R29, desc[UR10][R2.64+0x1c] ;  /* 0x00001c0a021d7981 */ /* 0x000f62000c1e1900 */
[----:B------:R-:W-:Y:S01]  /*0be0*/  IADD3 R13, PT, PT, R13, 0x8, RZ ;  /* 0x000000080d0d7810 */ /* 0x000fe20007ffe0ff */
[----:B--2---:R-:W-:-:S04]  /*0bf0*/  FADD R10, R11, R10 ;  /* 0x0000000a0b0a7221 */ /* 0x004fc80000000000 */
[----:B---3--:R-:W-:-:S04]  /*0c00*/  FADD R10, R10, R15 ;  /* 0x0000000f0a0a7221 */ /* 0x008fc80000000000 */
[----:B----4-:R-:W-:-:S04]  /*0c10*/  FADD R10, R10, R17 ;  /* 0x000000110a0a7221 */ /* 0x010fc80000000000 */
[----:B-----5:R-:W-:-:S04]  /*0c20*/  FADD R10, R10, R19 ;  /* 0x000000130a0a7221 */ /* 0x020fc80000000000 */
[----:B------:R-:W-:-:S04]  /*0c30*/  FADD R10, R10, R21 ;  /* 0x000000150a0a7221 */ /* 0x000fc80000000000 */
[----:B------:R-:W-:-:S04]  /*0c40*/  FADD R10, R10, R23 ;  /* 0x000000170a0a7221 */ /* 0x000fc80000000000 */
[----:B------:R-:W-:-:S04]  /*0c50*/  FADD R10, R10, R27 ;  /* 0x0000001b0a0a7221 */ /* 0x000fc80000000000 */
[----:B------:R-:W-:-:S07]  /*0c60*/  FADD R11, R10, R29 ;  /* 0x0000001d0a0b7221 */ /* 0x000fce0000000000 */
.L_x_7:
        /* <DEDUP_REMOVED lines=9> */
[----:B------:R-:W5:Y:S01]  /*0d00*/  LDG.E R19, desc[UR10][R2.64+0xc] ;  /* 0x00000c0a02137981 */ /* 0x000f62000c1e1900 */
[----:B------:R-:W-:Y:S01]  /*0d10*/  IADD3 R13, PT, PT, R13, 0x4, RZ ;  /* 0x000000040d0d7810 */ /* 0x000fe20007ffe0ff */
[----:B--2---:R-:W-:-:S04]  /*0d20*/  FADD R10, R11, R10 ;  /* 0x0000000a0b0a7221 */ /* 0x004fc80000000000 */
[----:B---3--:R-:W-:-:S04]  /*0d30*/  FADD R10, R10, R15 ;  /* 0x0000000f0a0a7221 */ /* 0x008fc80000000000 */
[----:B----4-:R-:W-:-:S04]  /*0d40*/  FADD R10, R10, R17 ;  /* 0x000000110a0a7221 */ /* 0x010fc80000000000 */
[----:B-----5:R-:W-:-:S07]  /*0d50*/  FADD R11, R10, R19 ;  /* 0x000000130a0b7221 */ /* 0x020fce0000000000 */
.L_x_8:
[----:B------:R-:W-:Y:S05]  /*0d60*/  @!P2 BRA `(.L_x_6) ;  /* 0x000000000030a947 */ /* 0x000fea0003800000 */
[----:B------:R-:W0:Y:S01]  /*0d70*/  LDC.64 R2, c[0x0][0x380] ;  /* 0x0000e000ff027b82 */ /* 0x000e220000000a00 */
[----:B------:R-:W-:-:S04]  /*0d80*/  IMAD.IADD R13, R0, 0x1, R13 ;  /* 0x00000001000d7824 */ /* 0x000fc800078e020d */
[----:B0-----:R-:W-:-:S05]  /*0d90*/  IMAD.WIDE R2, R13, 0x4, R2 ;  /* 0x000000040d027825 */ /* 0x001fca00078e0202 */
[----:B------:R-:W2:Y:S01]  /*0da0*/  LDG.E R0, desc[UR10][R2.64] ;  /* 0x0000000a02007981 */ /* 0x000ea2000c1e1900 */
[----:B------:R-:W-:Y:S01]  /*0db0*/  ISETP.NE.AND P2, PT, R8, 0x1, PT ;  /* 0x000000010800780c */ /* 0x000fe20003f45270 */
[----:B--2---:R-:W-:-:S12]  /*0dc0*/  FADD R11, R11, R0 ;  /* 0x000000000b0b7221 */ /* 0x004fd80000000000 */
[----:B------:R-:W-:Y:S05]  /*0dd0*/  @!P2 BRA `(.L_x_6) ;  /* 0x000000000014a947 */ /* 0x000fea0003800000 */
[----:B------:R-:W-:Y:S01]  /*0de0*/  ISETP.NE.AND P2, PT, R8, 0x2, PT ;  /* 0x000000020800780c */ /* 0x000fe20003f45270 */
[----:B------:R-:W2:-:S12]  /*0df0*/  LDG.E R0, desc[UR10][R2.64+0x4] ;  /* 0x0000040a02007981 */ /* 0x000e98000c1e1900 */
[----:B------:R-:W3:Y:S01]  /*0e00*/  @P2 LDG.E R10, desc[UR10][R2.64+0x8] ;  /* 0x0000080a020a2981 */ /* 0x000ee2000c1e1900 */
[----:B--2---:R-:W-:-:S04]  /*0e10*/  FADD R11, R11, R0 ;  /* 0x000000000b0b7221 */ /* 0x004fc80000000000 */
[----:B---3--:R-:W-:-:S07]  /*0e20*/  @P2 FADD R11, R11, R10 ;  /* 0x0000000a0b0b2221 */ /* 0x008fce0000000000 */
.L_x_6:
[----:B------:R-:W-:Y:S05]  /*0e30*/  BRA.U UP1, `(.L_x_9) ;  /* 0xfffffff901607547 */ /* 0x000fea000b83ffff */
.L_x_3:
[----:B------:R-:W0:Y:S01]  /*0e40*/  LDCU UR4, c[0x0][0x3ac] ;  /* 0x00007580ff0477ac */ /* 0x000e220008000800 */
[----:B------:R-:W-:Y:S01]  /*0e50*/  BSSY.RECONVERGENT B0, `(.L_x_10) ;  /* 0x000000f000007945 */ /* 0x000fe20003800200 */
[----:B0-----:R-:W-:-:S06]  /*0e60*/  UIMAD UR4, UR8, UR4, URZ ;  /* 0x00000004080472a4 */ /* 0x001fcc000f8e02ff */
[----:B------:R-:W-:-:S04]  /*0e70*/  I2FP.F32.S32 R6, UR4 ;  /* 0x0000000400067c45 */ /* 0x000fc80008201400 */
[----:B------:R-:W0:Y:S08]  /*0e80*/  MUFU.RCP R3, R6 ;  /* 0x0000000600037308 */ /* 0x000e300000001000 */
[----:B------:R-:W1:Y:S01]  /*0e90*/  FCHK P0, R11, R6 ;  /* 0x000000060b007302 */ /* 0x000e620000000000 */
[----:B0-----:R-:W-:-:S04]  /*0ea0*/  FFMA R0, -R6, R3, 1 ;  /* 0x3f80000006007423 */ /* 0x001fc80000000103 */
[----:B------:R-:W-:-:S04]  /*0eb0*/  FFMA R0, R3, R0, R3 ;  /* 0x0000000003007223 */ /* 0x000fc80000000003 */
[----:B------:R-:W-:-:S04]  /*0ec0*/  FFMA R3, R0, R11, RZ ;  /* 0x0000000b00037223 */ /* 0x000fc800000000ff */
[----:B------:R-:W-:-:S04]  /*0ed0*/  FFMA R2, -R6, R3, R11 ;  /* 0x0000000306027223 */ /* 0x000fc8000000010b */
[----:B------:R-:W-:Y:S01]  /*0ee0*/  FFMA R7, R0, R2, R3 ;  /* 0x0000000200077223 */ /* 0x000fe20000000003 */
[----:B-1----:R-:W-:Y:S06]  /*0ef0*/  @!P0 BRA `(.L_x_11) ;  /* 0x0000000000108947 */ /* 0x002fec0003800000 */
[----:B------:R-:W-:Y:S02]  /*0f00*/  MOV R3, R11 ;  /* 0x0000000b00037202 */ /* 0x000fe40000000f00 */
[----:B------:R-:W-:-:S07]  /*0f10*/  MOV R2, 0xf30 ;  /* 0x00000f3000027802 */ /* 0x000fce0000000f00 */
[----:B------:R-:W-:Y:S05]  /*0f20*/  CALL.REL.NOINC `($__internal_0_$__cuda_sm3x_div_rn_noftz_f32_slowpath) ;  /* 0x0000000000187944 */ /* 0x000fea0003c00000 */
[----:B------:R-:W-:-:S07]  /*0f30*/  IMAD.MOV.U32 R7, RZ, RZ, R0 ;  /* 0x000000ffff077224 */ /* 0x000fce00078e0000 */
.L_x_11:
[----:B------:R-:W-:Y:S05]  /*0f40*/  BSYNC.RECONVERGENT B0 ;  /* 0x0000000000007941 */ /* 0x000fea0003800200 */
.L_x_10:
[----:B------:R-:W0:Y:S02]  /*0f50*/  LDC.64 R2, c[0x0][0x388] ;  /* 0x0000e200ff027b82 */ /* 0x000e240000000a00 */
[----:B0-----:R-:W-:-:S05]  /*0f60*/  IMAD.WIDE R4, R4, 0x4, R2 ;  /* 0x0000000404047825 */ /* 0x001fca00078e0202 */
[----:B------:R-:W-:Y:S01]  /*0f70*/  STG.E desc[UR10][R4.64], R7 ;  /* 0x0000000704007986 */ /* 0x000fe2000c10190a */
[----:B------:R-:W-:Y:S05]  /*0f80*/  EXIT ;  /* 0x000000000000794d */ /* 0x000fea0003800000 */
        .weak           $__internal_0_$__cuda_sm3x_div_rn_noftz_f32_slowpath
        .type           $__internal_0_$__cuda_sm3x_div_rn_noftz_f32_slowpath,@function
        .size           $__internal_0_$__cuda_sm3x_div_rn_noftz_f32_slowpath,(.L_x_308 - $__internal_0_$__cuda_sm3x_div_rn_noftz_f32_slowpath)
$__internal_0_$__cuda_sm3x_div_rn_noftz_f32_slowpath:
[----:B------:R-:W-:Y:S01]  /*0f90*/  SHF.R.U32.HI R5, RZ, 0x17, R6 ;  /* 0x00000017ff057819 */ /* 0x000fe20000011606 */
[----:B------:R-:W-:Y:S01]  /*0fa0*/  BSSY.RECONVERGENT B1, `(.L_x_12) ;  /* 0x0000063000017945 */ /* 0x000fe20003800200 */
[----:B------:R-:W-:Y:S02]  /*0fb0*/  SHF.R.U32.HI R0, RZ, 0x17, R3 ;  /* 0x00000017ff007819 */ /* 0x000fe40000011603 */
[----:B------:R-:W-:Y:S02]  /*0fc0*/  LOP3.LUT R5, R5, 0xff, RZ, 0xc0, !PT ;  /* 0x000000ff05057812 */ /* 0x000fe400078ec0ff */
[----:B------:R-:W-:Y:S02]  /*0fd0*/  LOP3.LUT R10, R0, 0xff, RZ, 0xc0, !PT ;  /* 0x000000ff000a7812 */ /* 0x000fe400078ec0ff */
[----:B------:R-:W-:-:S03]  /*0fe0*/  IADD3 R8, PT, PT, R5, -0x1, RZ ;  /* 0xffffffff05087810 */ /* 0x000fc60007ffe0ff */
[----:B------:R-:W-:Y:S01]  /*0ff0*/  VIADD R9, R10, 0xffffffff ;  /* 0xffffffff0a097836 */ /* 0x000fe20000000000 */
[----:B------:R-:W-:-:S04]  /*1000*/  ISETP.GT.U32.AND P0, PT, R8, 0xfd, PT ;  /* 0x000000fd0800780c */ /* 0x000fc80003f04070 */
[----:B------:R-:W-:-:S13]  /*1010*/  ISETP.GT.U32.OR P0, PT, R9, 0xfd, P0 ;  /* 0x000000fd0900780c */ /* 0x000fda0000704470 */
[----:B------:R-:W-:Y:S01]  /*1020*/  @!P0 MOV R7, RZ ;  /* 0x000000ff00078202 */ /* 0x000fe20000000f00 */
[----:B------:R-:W-:Y:S06]  /*1030*/  @!P0 BRA `(.L_x_13) ;  /* 0x0000000000608947 */ /* 0x000fec0003800000 */
[----:B------:R-:W-:Y:S01]  /*1040*/  FSETP.GTU.FTZ.AND P0, PT, |R3|, +INF , PT ;  /* 0x7f8000000300780b */ /* 0x000fe20003f1c200 */
[----:B------:R-:W-:Y:S01]  /*1050*/  IMAD.MOV.U32 R0, RZ, RZ, R6 ;  /* 0x000000ffff007224 */ /* 0x000fe200078e0006 */
[----:B------:R-:W-:-:S04]  /*1060*/  FSETP.GTU.FTZ.AND P1, PT, |R6|, +INF , PT ;  /* 0x7f8000000600780b */ /* 0x000fc80003f3c200 */
[----:B------:R-:W-:-:S13]  /*1070*/  PLOP3.LUT P0, PT, P0, P1, PT, 0xf8, 0x8f ;  /* 0x00000000008f781c */ /* 0x000fda0000703f70 */
[----:B------:R-:W-:Y:S05]  /*1080*/  @P0 BRA `(.L_x_14) ;  /* 0x00000004004c0947 */ /* 0x000fea0003800000 */
[----:B------:R-:W-:-:S13]  /*1090*/  LOP3.LUT P0, RZ, R6, 0x7fffffff, R3, 0xc8, !PT ;  /* 0x7fffffff06ff7812 */ /* 0x000fda000780c803 */
[----:B------:R-:W-:Y:S05]  /*10a0*/  @!P0 BRA `(.L_x_15) ;  /* 0x00000004003c8947 */ /* 0x000fea0003800000 */
[C---:B------:R-:W-:Y:S02]  /*10b0*/  FSETP.NEU.FTZ.AND P2, PT, |R3|.reuse, +INF , PT ;  /* 0x7f8000000300780b */ /* 0x040fe40003f5d200 */
[----:B------:R-:W-:Y:S02]  /*10c0*/  FSETP.NEU.FTZ.AND P1, PT, |R0|, +INF , PT ;  /* 0x7f8000000000780b */ /* 0x000fe40003f3d200 */
[----:B------:R-:W-:-:S11]  /*10d0*/  FSETP.NEU.FTZ.AND P0, PT, |R3|, +INF , PT ;  /* 0x7f8000000300780b */ /* 0x000fd60003f1d200 */
[----:B------:R-:W-:Y:S05]  /*10e0*/  @!P1 BRA !P2, `(.L_x_15) ;  /* 0x00000004002c9947 */ /* 0x000fea0005000000 */
[----:B------:R-:W-:-:S04]  /*10f0*/  LOP3.LUT P2, RZ, R3, 0x7fffffff, RZ, 0xc0, !PT ;  /* 0x7fffffff03ff7812 */ /* 0x000fc8000784c0ff */
[----:B------:R-:W-:-:S13]  /*1100*/  PLOP3.LUT P1, PT, P1, P2, PT, 0x2f, 0xf2 ;  /* 0x0000000000f2781c */ /* 0x000fda0000f24577 */
[----:B------:R-:W-:Y:S05]  /*1110*/  @P1 BRA `(.L_x_16) ;  /* 0x0000000400181947 */ /* 0x000fea0003800000 */
[----:B------:R-:W-:-:S04]  /*1120*/  LOP3.LUT P1, RZ, R6, 0x7fffffff, RZ, 0xc0, !PT ;  /* 0x7fffffff06ff7812 */ /* 0x000fc8000782c0ff */
[----:B------:R-:W-:-:S13]  /*1130*/  PLOP3.LUT P0, PT, P0, P1, PT, 0x2f, 0xf2 ;  /* 0x0000000000f2781c */ /* 0x000fda0000702577 */
[----:B------:R-:W-:Y:S05]  /*1140*/  @P0 BRA `(.L_x_17) ;  /* 0x0000000400000947 */ /* 0x000fea0003800000 */
[----:B------:R-:W-:Y:S02]  /*1150*/  ISETP.GE.AND P0, PT, R9, RZ, PT ;  /* 0x000000ff0900720c */ /* 0x000fe40003f06270 */
[----:B------:R-:W-:-:S11]  /*1160*/  ISETP.GE.AND P1, PT, R8, RZ, PT ;  /* 0x000000ff0800720c */ /* 0x000fd60003f26270 */
[----:B------:R-:W-:Y:S01]  /*1170*/  @P0 MOV R7, RZ ;  /* 0x000000ff00070202 */ /* 0x000fe20000000f00 */
[----:B------:R-:W-:Y:S02]  /*1180*/  @!P0 IMAD.MOV.U32 R7, RZ, RZ, -0x40 ;  /* 0xffffffc0ff078424 */ /* 0x000fe400078e00ff */
[----:B------:R-:W-:Y:S01]  /*1190*/  @!P0 FFMA R3, R3, 1.84467440737095516160e+19, RZ ;  /* 0x5f80000003038823 */ /* 0x000fe200000000ff */
[----:B------:R-:W-:Y:S02]  /*11a0*/  @!P1 FFMA R6, R0, 1.84467440737095516160e+19, RZ ;  /* 0x5f80000000069823 */ /* 0x000fe400000000ff */
[----:B------:R-:W-:-:S07]  /*11b0*/  @!P1 IADD3 R7, PT, PT, R7, 0x40, RZ ;  /* 0x0000004007079810 */ /* 0x000fce0007ffe0ff */
.L_x_13:
[----:B------:R-:W-:Y:S01]  /*11c0*/  LEA R9, R5, 0xc0800000, 0x17 ;  /* 0xc080000005097811 */ /* 0x000fe200078eb8ff */
[----:B------:R-:W-:Y:S04]  /*11d0*/  BSSY.RECONVERGENT B2, `(.L_x_18) ;  /* 0x0000036000027945 */ /* 0x000fe80003800200 */
[----:B------:R-:W-:Y:S01]  /*11e0*/  IMAD.IADD R9, R6, 0x1, -R9 ;  /* 0x0000000106097824 */ /* 0x000fe200078e0a09 */
[----:B------:R-:W-:-:S03]  /*11f0*/  IADD3 R6, PT, PT, R10, -0x7f, RZ ;  /* 0xffffff810a067810 */ /* 0x000fc60007ffe0ff */
[----:B------:R-:W0:Y:S01]  /*1200*/  MUFU.RCP R8, R9 ;  /* 0x0000000900087308 */ /* 0x000e220000001000 */
[----:B------:R-:W-:Y:S01]  /*1210*/  FADD.FTZ R11, -R9, -RZ ;  /* 0x800000ff090b7221 */ /* 0x000fe20000010100 */
[C---:B------:R-:W-:Y:S01]  /*1220*/  IMAD R0, R6.reuse, -0x800000, R3 ;  /* 0xff80000006007824 */ /* 0x040fe200078e0203 */
[----:B------:R-:W-:-:S05]  /*1230*/  IADD3 R6, PT, PT, R6, 0x7f, -R5 ;  /* 0x0000007f06067810 */ /* 0x000fca0007ffe805 */
[----:B------:R-:W-:Y:S02]  /*1240*/  IMAD.IADD R6, R6, 0x1, R7 ;  /* 0x0000000106067824 */ /* 0x000fe400078e0207 */
[----:B0-----:R-:W-:-:S04]  /*1250*/  FFMA R13, R8, R11, 1 ;  /* 0x3f800000080d7423 */ /* 0x001fc8000000000b */
[----:B------:R-:W-:-:S04]  /*1260*/  FFMA R10, R8, R13, R8 ;  /* 0x0000000d080a7223 */ /* 0x000fc80000000008 */
[----:B------:R-:W-:-:S04]  /*1270*/  FFMA R3, R0, R10, RZ ;  /* 0x0000000a00037223 */ /* 0x000fc800000000ff */
[----:B------:R-:W-:-:S04]  /*1280*/  FFMA R8, R11, R3, R0 ;  /* 0x000000030b087223 */ /* 0x000fc80000000000 */
[----:B------:R-:W-:-:S04]  /*1290*/  FFMA R13, R10, R8, R3 ;  /* 0x000000080a0d7223 */ /* 0x000fc80000000003 */
[----:B------:R-:W-:-:S04]  /*12a0*/  FFMA R8, R11, R13, R0 ;  /* 0x0000000d0b087223 */ /* 0x000fc80000000000 */
[----:B------:R-:W-:-:S05]  /*12b0*/  FFMA R0, R10, R8, R13 ;  /* 0x000000080a007223 */ /* 0x000fca000000000d */
[----:B------:R-:W-:-:S04]  /*12c0*/  SHF.R.U32.HI R3, RZ, 0x17, R0 ;  /* 0x00000017ff037819 */ /* 0x000fc80000011600 */
[----:B------:R-:W-:-:S04]  /*12d0*/  LOP3.LUT R3, R3, 0xff, RZ, 0xc0, !PT ;  /* 0x000000ff03037812 */ /* 0x000fc800078ec0ff */
[----:B------:R-:W-:-:S05]  /*12e0*/  IADD3 R7, PT, PT, R3, R6, RZ ;  /* 0x0000000603077210 */ /* 0x000fca0007ffe0ff */
[----:B------:R-:W-:-:S05]  /*12f0*/  VIADD R3, R7, 0xffffffff ;  /* 0xffffffff07037836 */ /* 0x000fca0000000000 */
[----:B------:R-:W-:-:S13]  /*1300*/  ISETP.GE.U32.AND P0, PT, R3, 0xfe, PT ;  /* 0x000000fe0300780c */ /* 0x000fda0003f06070 */
[----:B------:R-:W-:Y:S05]  /*1310*/  @!P0 BRA `(.L_x_19) ;  /* 0x0000000000808947 */ /* 0x000fea0003800000 */
[----:B------:R-:W-:-:S13]  /*1320*/  ISETP.GT.AND P0, PT, R7, 0xfe, PT ;  /* 0x000000fe0700780c */ /* 0x000fda0003f04270 */
[----:B------:R-:W-:Y:S05]  /*1330*/  @P0 BRA `(.L_x_20) ;  /* 0x00000000006c0947 */ /* 0x000fea0003800000 */
[----:B------:R-:W-:-:S13]  /*1340*/  ISETP.GE.AND P0, PT, R7, 0x1, PT ;  /* 0x000000010700780c */ /* 0x000fda0003f06270 */
[----:B------:R-:W-:Y:S05]  /*1350*/  @P0 BRA `(.L_x_21) ;  /* 0x0000000000740947 */ /* 0x000fea0003800000 */
[----:B------:R-:W-:Y:S02]  /*1360*/  ISETP.GE.AND P0, PT, R7, -0x18, PT ;  /* 0xffffffe80700780c */ /* 0x000fe40003f06270 */
[----:B------:R-:W-:-:S11]  /*1370*/  LOP3.LUT R0, R0, 0x80000000, RZ, 0xc0, !PT ;  /* 0x8000000000007812 */ /* 0x000fd600078ec0ff */
[----:B------:R-:W-:Y:S05]  /*1380*/  @!P0 BRA `(.L_x_21) ;  /* 0x0000000000688947 */ /* 0x000fea0003800000 */
[CCC-:B------:R-:W-:Y:S01]  /*1390*/  FFMA.RZ R3, R10.reuse, R8.reuse, R13.reuse ;  /* 0x000000080a037223 */ /* 0x1c0fe2000000c00d */
[CCC-:B------:R-:W-:Y:S01]  /*13a0*/  FFMA.RM R6, R10.reuse, R8.reuse, R13.reuse ;  /* 0x000000080a067223 */ /* 0x1c0fe2000000400d */
[C---:B------:R-:W-:Y:S02]  /*13b0*/  ISETP.NE.AND P2, PT, R7.reuse, RZ, PT ;  /* 0x000000ff0700720c */ /* 0x040fe40003f45270 */
[----:B------:R-:W-:Y:S02]  /*13c0*/  ISETP.NE.AND P1, PT, R7, RZ, PT ;  /* 0x000000ff0700720c */ /* 0x000fe40003f25270 */
[----:B------:R-:W-:Y:S01]  /*13d0*/  LOP3.LUT R5, R3, 0x7fffff, RZ, 0xc0, !PT ;  /* 0x007fffff03057812 */ /* 0x000fe200078ec0ff */
[----:B------:R-:W-:Y:S01]  /*13e0*/  FFMA.RP R3, R10, R8, R13 ;  /* 0x000000080a037223 */ /* 0x000fe2000000800d */
[----:B------:R-:W-:Y:S01]  /*13f0*/  IADD3 R8, PT, PT, R7, 0x20, RZ ;  /* 0x0000002007087810 */ /* 0x000fe20007ffe0ff */
[----:B------:R-:W-:Y:S01]  /*1400*/  IMAD.MOV R7, RZ, RZ, -R7 ;  /* 0x000000ffff077224 */ /* 0x000fe200078e0a07 */
[----:B------:R-:W-:-:S02]  /*1410*/  LOP3.LUT R5, R5, 0x800000, RZ, 0xfc, !PT ;  /* 0x0080000005057812 */ /* 0x000fc400078efcff */
[----:B------:R-:W-:Y:S02]  /*1420*/  FSETP.NEU.FTZ.AND P0, PT, R3, R6, PT ;  /* 0x000000060300720b */ /* 0x000fe40003f1d000 */
[----:B------:R-:W-:Y:S02]  /*1430*/  SHF.L.U32 R8, R5, R8, RZ ;  /* 0x0000000805087219 */ /* 0x000fe400000006ff */
[----:B------:R-:W-:Y:S02]  /*1440*/  SEL R6, R7, RZ, P2 ;  /* 0x000000ff07067207 */ /* 0x000fe40001000000 */
[----:B------:R-:W-:Y:S02]  /*1450*/  ISETP.NE.AND P1, PT, R8, RZ, P1 ;  /* 0x000000ff0800720c */ /* 0x000fe40000f25270 */
[----:B------:R-:W-:Y:S02]  /*1460*/  SHF.R.U32.HI R6, RZ, R6, R5 ;  /* 0x00000006ff067219 */ /* 0x000fe40000011605 */
[----:B------:R-:W-:-:S02]  /*1470*/  PLOP3.LUT P0, PT, P0, P1, PT, 0xf8, 0x8f ;  /* 0x00000000008f781c */ /* 0x000fc40000703f70 */
[----:B------:R-:W-:Y:S02]  /*1480*/  SHF.R.U32.HI R8, RZ, 0x1, R6 ;  /* 0x00000001ff087819 */ /* 0x000fe40000011606 */
[----:B------:R-:W-:-:S04]  /*1490*/  SEL R3, RZ, 0x1, !P0 ;  /* 0x00000001ff037807 */ /* 0x000fc80004000000 */
[----:B------:R-:W-:-:S04]  /*14a0*/  LOP3.LUT R3, R3, 0x1, R8, 0xf8, !PT ;  /* 0x0000000103037812 */ /* 0x000fc800078ef808 */
[----:B------:R-:W-:-:S04]  /*14b0*/  LOP3.LUT R3, R3, R6, RZ, 0xc0, !PT ;  /* 0x0000000603037212 */ /* 0x000fc800078ec0ff */
[----:B------:R-:W-:-:S04]  /*14c0*/  IADD3 R3, PT, PT, R8, R3, RZ ;  /* 0x0000000308037210 */ /* 0x000fc80007ffe0ff */
[----:B------:R-:W-:Y:S01]  /*14d0*/  LOP3.LUT R0, R3, R0, RZ, 0xfc, !PT ;  /* 0x0000000003007212 */ /* 0x000fe200078efcff */
[----:B------:R-:W-:Y:S06]  /*14e0*/  BRA `(.L_x_21) ;  /* 0x0000000000107947 */ /* 0x000fec0003800000 */
.L_x_20:
[----:B------:R-:W-:-:S04]  /*14f0*/  LOP3.LUT R0, R0, 0x80000000, RZ, 0xc0, !PT ;  /* 0x8000000000007812 */ /* 0x000fc800078ec0ff */
[----:B------:R-:W-:Y:S01]  /*1500*/  LOP3.LUT R0, R0, 0x7f800000, RZ, 0xfc, !PT ;  /* 0x7f80000000007812 */ /* 0x000fe200078efcff */
[----:B------:R-:W-:Y:S06]  /*1510*/  BRA `(.L_x_21) ;  /* 0x0000000000047947 */ /* 0x000fec0003800000 */
.L_x_19:
[----:B------:R-:W-:-:S07]  /*1520*/  IMAD R0, R6, 0x800000, R0 ;  /* 0x0080000006007824 */ /* 0x000fce00078e0200 */
.L_x_21:
[----:B------:R-:W-:Y:S05]  /*1530*/  BSYNC.RECONVERGENT B2 ;  /* 0x0000000000027941 */ /* 0x000fea0003800200 */
.L_x_18:
[----:B------:R-:W-:Y:S05]  /*1540*/  BRA `(.L_x_22) ;  /* 0x0000000000207947 */ /* 0x000fea0003800000 */
.L_x_17:
[----:B------:R-:W-:-:S04]  /*1550*/  LOP3.LUT R0, R6, 0x80000000, R3, 0x48, !PT ;  /* 0x8000000006007812 */ /* 0x000fc800078e4803 */
[----:B------:R-:W-:Y:S01]  /*1560*/  LOP3.LUT R0, R0, 0x7f800000, RZ, 0xfc, !PT ;  /* 0x7f80000000007812 */ /* 0x000fe200078efcff */
[----:B------:R-:W-:Y:S06]  /*1570*/  BRA `(.L_x_22) ;  /* 0x0000000000147947 */ /* 0x000fec0003800000 */
.L_x_16:
[----:B------:R-:W-:Y:S01]  /*1580*/  LOP3.LUT R0, R6, 0x80000000, R3, 0x48, !PT ;  /* 0x8000000006007812 */ /* 0x000fe200078e4803 */
[----:B------:R-:W-:Y:S06]  /*1590*/  BRA `(.L_x_22) ;  /* 0x00000000000c7947 */ /* 0x000fec0003800000 */
.L_x_15:
[----:B------:R-:W0:Y:S01]  /*15a0*/  MUFU.RSQ R0, -QNAN ;  /* 0xffc0000000007908 */ /* 0x000e220000001400 */
[----:B------:R-:W-:Y:S05]  /*15b0*/  BRA `(.L_x_22) ;  /* 0x0000000000047947 */ /* 0x000fea0003800000 */
.L_x_14:
[----:B------:R-:W-:-:S07]  /*15c0*/  FADD.FTZ R0, R3, R0 ;  /* 0x0000000003007221 */ /* 0x000fce0000010000 */
.L_x_22:
[----:B------:R-:W-:Y:S05]  /*15d0*/  BSYNC.RECONVERGENT B1 ;  /* 0x0000000000017941 */ /* 0x000fea0003800200 */
.L_x_12:
[----:B------:R-:W-:-:S04]  /*15e0*/  HFMA2 R3, -RZ, RZ, 0, 0 ;  /* 0x00000000ff037431 */ /* 0x000fc800000001ff */
[----:B0-----:R-:W-:Y:S05]  /*15f0*/  RET.REL.NODEC R2 `(_Z17avg_pool2d_kernelPKfPfiiiiiiiiii) ;  /* 0xffffffe802807950 */ /* 0x001fea0003c3ffff */
.L_x_23:
        /* <DEDUP_REMOVED lines=16> */
.L_x_308:


//--------------------- .text._Z17max_pool2d_kernelPKfPfiiiiiiiiii --------------------------
	.section	.text._Z17max_pool2d_kernelPKfPfiiiiiiiiii,"ax",@progbits
	.align	128
        .global         _Z17max_pool2d_kernelPKfPfiiiiiiiiii
        .type           _Z17max_pool2d_kernelPKfPfiiiiiiiiii,@function
        .size           _Z17max_pool2d_kernelPKfPfiiiiiiiiii,(.L_x_319 - _Z17max_pool2d_kernelPKfPfiiiiiiiiii)
        .other          _Z17max_pool2d_kernelPKfPfiiiiiiiiii,@"STO_CUDA_ENTRY STV_DEFAULT"
_Z17max_pool2d_kernelPKfPfiiiiiiiiii:
.text._Z17max_pool2d_kernelPKfPfiiiiiiiiii:
        /* <DEDUP_REMOVED lines=13> */
[----:B------:R-:W-:Y:S01]  /*00d0*/  IMAD.MOV.U32 R4, RZ, RZ, -0x800001 ;  /* 0xff7fffffff047424 */ /* 0x000fe200078e00ff */
[----:B------:R-:W1:Y:S01]  /*00e0*/  LDCU.64 UR14, c[0x0][0x358] ;  /* 0x00006b00ff0e77ac */ /* 0x000e620008000a00 */
[----:B0-----:R-:W-:-:S09]  /*00f0*/  UISETP.GE.AND UP0, UPT, UR4, 0x1, UPT ;  /* 0x000000010400788c */ /* 0x001fd2000bf06270 */
[----:B-1----:R-:W-:Y:S05]  /*0100*/  BRA.U !UP0, `(.L_x_24) ;  /* 0x0000000d08c87547 */ /* 0x002fea000b800000 */
[C---:B------:R-:W-:Y:S01]  /*0110*/  IMAD R6, R2.reuse, UR11, RZ ;  /* 0x0000000b02067c24 */ /* 0x040fe2000f8e02ff */
[----:B------:R-:W-:Y:S01]  /*0120*/  IABS R12, R0 ;  /* 0x00000000000c7213 */ /* 0x000fe20000000000 */
[-C--:B------:R-:W-:Y:S01]  /*0130*/  IMAD R2, R2, R3.reuse, RZ ;  /* 0x0000000302027224 */ /* 0x080fe200078e02ff */
[----:B------:R-:W0:Y:S01]  /*0140*/  LDCU UR7, c[0x0][0x3ac] ;  /* 0x00007580ff0777ac */ /* 0x000e220008000800 */
[----:B------:R-:W-:Y:S01]  /*0150*/  IMAD R7, R6, R3, RZ ;  /* 0x0000000306077224 */ /* 0x000fe200078e02ff */
[----:B------:R-:W1:Y:S04]  /*0160*/  LDCU UR4, c[0x0][0x398] ;  /* 0x00007300ff0477ac */ /* 0x000e680008000800 */
[----:B------:R-:W-:Y:S01]  /*0170*/  IABS R11, R7 ;  /* 0x00000007000b7213 */ /* 0x000fe20000000000 */
[----:B------:R-:W2:Y:S03]  /*0180*/  LDCU.64 UR8, c[0x0][0x3b0] ;  /* 0x00007600ff0877ac */ /* 0x000ea60008000a00 */
[----:B------:R-:W3:Y:S01]  /*0190*/  I2F.RP R5, R11 ;  /* 0x0000000b00057306 */ /* 0x000ee20000209400 */
[----:B0-----:R-:W-:-:S07]  /*01a0*/  UISETP.GE.AND UP0, UPT, UR7, 0x1, UPT ;  /* 0x000000010700788c */ /* 0x001fce000bf06270 */
[----:B---3--:R-:W0:Y:S02]  /*01b0*/  MUFU.RCP R5, R5 ;  /* 0x0000000500057308 */ /* 0x008e240000001000 */
[----:B0-----:R-:W-:Y:S01]  /*01c0*/  VIADD R8, R5, 0xffffffe ;  /* 0x0ffffffe05087836 */ /* 0x001fe20000000000 */
[----:B------:R-:W-:-:S05]  /*01d0*/  IABS R5, R2 ;  /* 0x0000000200057213 */ /* 0x000fca0000000000 */
[----:B------:R0:W3:Y:S08]  /*01e0*/  F2I.FTZ.U32.TRUNC.NTZ R9, R8 ;  /* 0x0000000800097305 */ /* 0x0000f0000021f000 */
[----:B------:R-:W4:Y:S01]  /*01f0*/  I2F.RP R10, R5 ;  /* 0x00000005000a7306 */ /* 0x000f220000209400 */
[----:B0-----:R-:W-:Y:S02]  /*0200*/  IMAD.MOV.U32 R8, RZ, RZ, RZ ;  /* 0x000000ffff087224 */ /* 0x001fe400078e00ff */
[----:B---3--:R-:W-:-:S04]  /*0210*/  IMAD.MOV R6, RZ, RZ, -R9 ;  /* 0x000000ffff067224 */ /* 0x008fc800078e0a09 */
[----:B------:R-:W-:Y:S01]  /*0220*/  IMAD R13, R6, R11, RZ ;  /* 0x0000000b060d7224 */ /* 0x000fe200078e02ff */
[----:B------:R-:W-:-:S03]  /*0230*/  IABS R6, R7 ;  /* 0x0000000700067213 */ /* 0x000fc60000000000 */
[----:B------:R-:W-:Y:S01]  /*0240*/  IMAD.HI.U32 R9, R9, R13, R8 ;  /* 0x0000000d09097227 */ /* 0x000fe200078e0008 */
[----:B----4-:R-:W0:Y:S03]  /*0250*/  MUFU.RCP R10, R10 ;  /* 0x0000000a000a7308 */ /* 0x010e260000001000 */
[----:B------:R-:W-:Y:S02]  /*0260*/  IMAD.MOV R13, RZ, RZ, -R6 ;  /* 0x000000ffff0d7224 */ /* 0x000fe400078e0a06 */
[----:B------:R-:W-:-:S04]  /*0270*/  IMAD.HI.U32 R6, R9, R12, RZ ;  /* 0x0000000c09067227 */ /* 0x000fc800078e00ff */
[----:B------:R-:W-:Y:S01]  /*0280*/  IMAD R8, R6, R13, R12 ;  /* 0x0000000d06087224 */ /* 0x000fe200078e020c */
[----:B------:R-:W-:-:S04]  /*0290*/  IABS R12, R2 ;  /* 0x00000002000c7213 */ /* 0x000fc80000000000 */
[----:B------:R-:W-:Y:S01]  /*02a0*/  ISETP.GT.U32.AND P2, PT, R11, R8, PT ;  /* 0x000000080b00720c */ /* 0x000fe20003f44070 */
[----:B------:R-:W-:-:S12]  /*02b0*/  IMAD.MOV R12, RZ, RZ, -R12 ;  /* 0x000000ffff0c7224 */ /* 0x000fd800078e0a0c */
[----:B------:R-:W-:Y:S02]  /*02c0*/  @!P2 IMAD.IADD R8, R8, 0x1, -R11 ;  /* 0x000000010808a824 */ /* 0x000fe400078e0a0b */
[----:B------:R-:W-:Y:S01]  /*02d0*/  @!P2 VIADD R6, R6, 0x1 ;  /* 0x000000010606a836 */ /* 0x000fe20000000000 */
[----:B------:R-:W-:Y:S02]  /*02e0*/  ISETP.NE.AND P2, PT, R7, RZ, PT ;  /* 0x000000ff0700720c */ /* 0x000fe40003f45270 */
[----:B------:R-:W-:Y:S02]  /*02f0*/  ISETP.GE.U32.AND P0, PT, R8, R11, PT ;  /* 0x0000000b0800720c */ /* 0x000fe40003f06070 */
[----:B------:R-:W-:-:S04]  /*0300*/  LOP3.LUT R8, R0, R7, RZ, 0x3c, !PT ;  /* 0x0000000700087212 */ /* 0x000fc800078e3cff */
[----:B------:R-:W-:Y:S01]  /*0310*/  ISETP.GE.AND P1, PT, R8, RZ, PT ;  /* 0x000000ff0800720c */ /* 0x000fe20003f26270 */
[----:B0-----:R-:W-:-:S04]  /*0320*/  VIADD R8, R10, 0xffffffe ;  /* 0x0ffffffe0a087836 */ /* 0x001fc80000000000 */
[----:B------:R0:W3:Y:S02]  /*0330*/  F2I.FTZ.U32.TRUNC.NTZ R9, R8 ;  /* 0x0000000800097305 */ /* 0x0000e4000021f000 */
[----:B------:R-:W-:-:S06]  /*0340*/  @P0 VIADD R6, R6, 0x1 ;  /* 0x0000000106060836 */ /* 0x000fcc0000000000 */
[----:B------:R-:W-:Y:S01]  /*0350*/  @!P1 IMAD.MOV R6, RZ, RZ, -R6 ;  /* 0x000000ffff069224 */ /* 0x000fe200078e0a06 */
[----:B------:R-:W-:Y:S01]  /*0360*/  @!P2 LOP3.LUT R6, RZ, R7, RZ, 0x33, !PT ;  /* 0x00000007ff06a212 */ /* 0x000fe200078e33ff */
[----:B0-----:R-:W-:-:S04]  /*0370*/  IMAD.MOV.U32 R8, RZ, RZ, RZ ;  /* 0x000000ffff087224 */ /* 0x001fc800078e00ff */
[----:B------:R-:W-:Y:S02]  /*0380*/  IMAD.MOV R11, RZ, RZ, -R6 ;  /* 0x000000ffff0b7224 */ /* 0x000fe400078e0a06 */
[----:B---3--:R-:W-:Y:S02]  /*0390*/  IMAD.MOV R10, RZ, RZ, -R9 ;  /* 0x000000ffff0a7224 */ /* 0x008fe400078e0a09 */
[----:B------:R-:W-:Y:S02]  /*03a0*/  IMAD R11, R7, R11, R0 ;  /* 0x0000000b070b7224 */ /* 0x000fe400078e0200 */
[----:B------:R-:W-:-:S03]  /*03b0*/  IMAD R7, R10, R5, RZ ;  /* 0x000000050a077224 */ /* 0x000fc600078e02ff */
[----:B------:R-:W-:Y:S01]  /*03c0*/  IABS R10, R11 ;  /* 0x0000000b000a7213 */ /* 0x000fe20000000000 */
[----:B------:R-:W-:Y:S01]  /*03d0*/  IMAD.HI.U32 R8, R9, R7, R8 ;  /* 0x0000000709087227 */ /* 0x000fe200078e0008 */
[----:B------:R-:W-:-:S03]  /*03e0*/  IABS R7, R3 ;  /* 0x0000000300077213 */ /* 0x000fc60000000000 */
[----:B------:R-:W-:Y:S02]  /*03f0*/  IMAD.MOV.U32 R9, RZ, RZ, R10 ;  /* 0x000000ffff097224 */ /* 0x000fe400078e000a */
[----:B------:R-:W-:Y:S02]  /*0400*/  IMAD.MOV.U32 R10, RZ, RZ, R12 ;  /* 0x000000ffff0a7224 */ /* 0x000fe400078e000c */
[----:B------:R-:W-:Y:S01]  /*0410*/  IMAD.HI.U32 R8, R8, R9, RZ ;  /* 0x0000000908087227 */ /* 0x000fe200078e00ff */
[----:B------:R-:W0:Y:S03]  /*0420*/  I2F.RP R12, R7 ;  /* 0x00000007000c7306 */ /* 0x000e260000209400 */
[----:B------:R-:W-:-:S05]  /*0430*/  IMAD R10, R8, R10, R9 ;  /* 0x0000000a080a7224 */ /* 0x000fca00078e0209 */
[----:B------:R-:W-:Y:S01]  /*0440*/  ISETP.GT.U32.AND P2, PT, R5, R10, PT ;  /* 0x0000000a0500720c */ /* 0x000fe20003f44070 */
[----:B0-----:R-:W0:-:S12]  /*0450*/  MUFU.RCP R12, R12 ;  /* 0x0000000c000c7308 */ /* 0x001e180000001000 */
[----:B------:R-:W-:Y:S02]  /*0460*/  @!P2 IMAD.IADD R10, R10, 0x1, -R5 ;  /* 0x000000010a0aa824 */ /* 0x000fe400078e0a05 */
[----:B------:R-:W-:Y:S01]  /*0470*/  @!P2 VIADD R8, R8, 0x1 ;  /* 0x000000010808a836 */ /* 0x000fe20000000000 */
[----:B------:R-:W-:Y:S02]  /*0480*/  ISETP.NE.AND P2, PT, R2, RZ, PT ;  /* 0x000000ff0200720c */ /* 0x000fe40003f45270 */
[----:B------:R-:W-:Y:S02]  /*0490*/  ISETP.GE.U32.AND P0, PT, R10, R5, PT ;  /* 0x000000050a00720c */ /* 0x000fe40003f06070 */
[----:B------:R-:W-:Y:S01]  /*04a0*/  LOP3.LUT R5, R11, R2, RZ, 0x3c, !PT ;  /* 0x000000020b057212 */ /* 0x000fe200078e3cff */
[----:B0-----:R-:W-:-:S03]  /*04b0*/  VIADD R9, R12, 0xffffffe ;  /* 0x0ffffffe0c097836 */ /* 0x001fc60000000000 */
[----:B------:R-:W-:-:S03]  /*04c0*/  ISETP.GE.AND P1, PT, R5, RZ, PT ;  /* 0x000000ff0500720c */ /* 0x000fc60003f26270 */
[----:B------:R-:W0:Y:S04]  /*04d0*/  F2I.FTZ.U32.TRUNC.NTZ R9, R9 ;  /* 0x0000000900097305 */ /* 0x000e28000021f000 */
[----:B------:R-:W-:-:S04]  /*04e0*/  @P0 VIADD R8, R8, 0x1 ;  /* 0x0000000108080836 */ /* 0x000fc80000000000 */
[----:B------:R-:W-:-:S04]  /*04f0*/  IMAD.MOV.U32 R13, RZ, RZ, R8 ;  /* 0x000000ffff0d7224 */ /* 0x000fc800078e0008 */
[----:B------:R-:W-:Y:S01]  /*0500*/  @!P1 IMAD.MOV R13, RZ, RZ, -R13 ;  /* 0x000000ffff0d9224 */ /* 0x000fe200078e0a0d */
[----:B------:R-:W-:-:S05]  /*0510*/  @!P2 LOP3.LUT R13, RZ, R2, RZ, 0x33, !PT ;  /* 0x00000002ff0da212 */ /* 0x000fca00078e33ff */
[----:B------:R-:W-:Y:S02]  /*0520*/  IMAD.MOV R5, RZ, RZ, -R13 ;  /* 0x000000ffff057224 */ /* 0x000fe400078e0a0d */
[----:B0-----:R-:W-:Y:S02]  /*0530*/  IMAD.MOV R8, RZ, RZ, -R9 ;  /* 0x000000ffff087224 */ /* 0x001fe400078e0a09 */
[----:B------:R-:W-:Y:S02]  /*0540*/  IMAD R12, R2, R5, R11 ;  /* 0x00000005020c7224 */ /* 0x000fe400078e020b */
[----:B------:R-:W-:Y:S02]  /*0550*/  IMAD R5, R8, R7, RZ ;  /* 0x0000000708057224 */ /* 0x000fe400078e02ff */
[----:B------:R-:W-:Y:S01]  /*0560*/  IMAD.MOV.U32 R8, RZ, RZ, RZ ;  /* 0x000000ffff087224 */ /* 0x000fe200078e00ff */
[----:B------:R-:W-:-:S03]  /*0570*/  IABS R2, R12 ;  /* 0x0000000c00027213 */ /* 0x000fc60000000000 */
[----:B------:R-:W-:-:S06]  /*0580*/  IMAD.HI.U32 R8, R9, R5, R8 ;  /* 0x0000000509087227 */ /* 0x000fcc00078e0008 */
[----:B------:R-:W-:-:S04]  /*0590*/  IMAD.HI.U32 R8, R8, R2, RZ ;  /* 0x0000000208087227 */ /* 0x000fc800078e00ff */
[----:B------:R-:W-:-:S04]  /*05a0*/  IMAD.MOV R5, RZ, RZ, -R8 ;  /* 0x000000ffff057224 */ /* 0x000fc800078e0a08 */
[----:B------:R-:W-:-:S05]  /*05b0*/  IMAD R2, R7, R5, R2 ;  /* 0x0000000507027224 */ /* 0x000fca00078e0202 */
[----:B------:R-:W-:-:S13]  /*05c0*/  ISETP.GT.U32.AND P2, PT, R7, R2, PT ;  /* 0x000000020700720c */ /* 0x000fda0003f44070 */
[----:B------:R-:W-:Y:S02]  /*05d0*/  @!P2 IMAD.IADD R2, R2, 0x1, -R7 ;  /* 0x000000010202a824 */ /* 0x000fe400078e0a07 */
[----:B------:R-:W-:Y:S01]  /*05e0*/  @!P2 VIADD R8, R8, 0x1 ;  /* 0x000000010808a836 */ /* 0x000fe20000000000 */
[----:B------:R-:W-:Y:S02]  /*05f0*/  ISETP.NE.AND P2, PT, R3, RZ, PT ;  /* 0x000000ff0300720c */ /* 0x000fe40003f45270 */
[----:B------:R-:W-:Y:S02]  /*0600*/  ISETP.GE.U32.AND P0, PT, R2, R7, PT ;  /* 0x000000070200720c */ /* 0x000fe40003f06070 */
[----:B------:R-:W-:-:S04]  /*0610*/  LOP3.LUT R2, R12, R3, RZ, 0x3c, !PT ;  /* 0x000000030c027212 */ /* 0x000fc800078e3cff */
[----:B------:R-:W-:Y:S01]  /*0620*/  ISETP.GE.AND P1, PT, R2, RZ, PT ;  /* 0x000000ff0200720c */ /* 0x000fe20003f26270 */
[----:B------:R-:W-:-:S04]  /*0630*/  IMAD R2, R6, UR11, R13 ;  /* 0x0000000b06027c24 */ /* 0x000fc8000f8e020d */
[----:B-1----:R-:W-:Y:S02]  /*0640*/  IMAD R5, R2, UR4, RZ ;  /* 0x0000000402057c24 */ /* 0x002fe4000f8e02ff */
[----:B------:R-:W-:-:S06]  /*0650*/  @P0 VIADD R8, R8, 0x1 ;  /* 0x0000000108080836 */ /* 0x000fcc0000000000 */
[----:B------:R-:W-:Y:S01]  /*0660*/  @!P1 IMAD.MOV R8, RZ, RZ, -R8 ;  /* 0x000000ffff089224 */ /* 0x000fe200078e0a08 */
[----:B------:R-:W-:-:S05]  /*0670*/  @!P2 LOP3.LUT R8, RZ, R3, RZ, 0x33, !PT ;  /* 0x00000003ff08a212 */ /* 0x000fca00078e33ff */
[----:B------:R-:W-:Y:S02]  /*0680*/  IMAD.MOV R10, RZ, RZ, -R8 ;  /* 0x000000ffff0a7224 */ /* 0x000fe400078e0a08 */
[----:B--2---:R-:W-:Y:S02]  /*0690*/  IMAD R5, R8, UR8, R5 ;  /* 0x0000000808057c24 */ /* 0x004fe4000f8e0205 */
[----:B------:R-:W-:-:S04]  /*06a0*/  IMAD R6, R3, R10, R12 ;  /* 0x0000000a03067224 */ /* 0x000fc800078e020c */
[----:B------:R-:W-:Y:S01]  /*06b0*/  IMAD R6, R6, UR9, RZ ;  /* 0x0000000906067c24 */ /* 0x000fe2000f8e02ff */
[----:B------:R-:W-:Y:S06]  /*06c0*/  BRA.U !UP0, `(.L_x_24) ;  /* 0x0000000908587547 */ /* 0x000fec000b800000 */
[----:B------:R-:W0:Y:S01]  /*06d0*/  LDCU.64 UR8, c[0x0][0x380] ;  /* 0x00007000ff0877ac */ /* 0x000e220008000a00 */
[----:B------:R-:W-:Y:S01]  /*06e0*/  IMAD.MOV.U32 R4, RZ, RZ, -0x800001 ;  /* 0xff7fffffff047424 */ /* 0x000fe200078e00ff */
[----:B------:R-:W-:Y:S02]  /*06f0*/  ULOP3.LUT UR12, UR7, 0xf, URZ, 0xc0, !UPT ;  /* 0x0000000f070c7892 */ /* 0x000fe4000f8ec0ff */
[----:B------:R-:W-:Y:S02]  /*0700*/  ULOP3.LUT UR13, UR7, 0x7, URZ, 0xc0, !UPT ;  /* 0x00000007070d7892 */ /* 0x000fe4000f8ec0ff */
[----:B------:R-:W-:Y:S02]  /*0710*/  UIADD3 UR4, UPT, UPT, UR12, -0x1, URZ ;  /* 0xffffffff0c047890 */ /* 0x000fe4000fffe0ff */
[----:B------:R-:W-:Y:S02]  /*0720*/  ULOP3.LUT UR6, UR7, 0x7ffffff0, URZ, 0xc0, !UPT ;  /* 0x7ffffff007067892 */ /* 0x000fe4000f8ec0ff */
[----:B------:R-:W-:-:S02]  /*0730*/  UIADD3 UR5, UPT, UPT, UR13, -0x1, URZ ;  /* 0xffffffff0d057890 */ /* 0x000fc4000fffe0ff */
[----:B------:R-:W-:Y:S02]  /*0740*/  ULOP3.LUT UR7, UR7, 0x3, URZ, 0xc0, !UPT ;  /* 0x0000000307077892 */ /* 0x000fe4000f8ec0ff */
[----:B------:R-:W-:Y:S02]  /*0750*/  UIADD3 UR10, UPT, UPT, -UR6, URZ, URZ ;  /* 0x000000ff060a7290 */ /* 0x000fe4000fffe1ff */
[----:B0-----:R-:W-:Y:S02]  /*0760*/  UIADD3 UR8, UP0, UPT, UR8, 0x20, URZ ;  /* 0x0000002008087890 */ /* 0x001fe4000ff1e0ff */
[----:B------:R-:W-:Y:S02]  /*0770*/  UISETP.GE.U32.AND UP1, UPT, UR5, 0x3, UPT ;  /* 0x000000030500788c */ /* 0x000fe4000bf26070 */
[----:B------:R-:W-:Y:S02]  /*0780*/  UIADD3.X UR9, UPT, UPT, URZ, UR9, URZ, UP0, !UPT ;  /* 0x00000009ff097290 */ /* 0x000fe400087fe4ff */
[----:B------:R-:W-:-:S03]  /*0790*/  UISETP.GE.U32.AND UP0, UPT, UR4, 0x7, UPT ;  /* 0x000000070400788c */ /* 0x000fc6000bf06070 */
[----:B------:R-:W-:-:S08]  /*07a0*/  UMOV UR4, URZ ;  /* 0x000000ff00047c82 */ /* 0x000fd00008000000 */
.L_x_30:
[----:B------:R-:W0:Y:S01]  /*07b0*/  LDCU.64 UR16, c[0x0][0x3a8] ;  /* 0x00007500ff1077ac */ /* 0x000e220008000a00 */
[----:B------:R-:W-:Y:S01]  /*07c0*/  VIADD R7, R5, UR4 ;  /* 0x0000000405077c36 */ /* 0x000fe20008000000 */
[----:B------:R-:W1:Y:S01]  /*07d0*/  LDCU UR5, c[0x0][0x39c] ;  /* 0x00007380ff0577ac */ /* 0x000e620008000800 */
[----:B------:R-:W-:Y:S02]  /*07e0*/  UIADD3 UR4, UPT, UPT, UR4, 0x1, URZ ;  /* 0x0000000104047890 */ /* 0x000fe4000fffe0ff */
[----:B0-----:R-:W-:Y:S02]  /*07f0*/  UISETP.GE.U32.AND UP3, UPT, UR17, 0x10, UPT ;  /* 0x000000101100788c */ /* 0x001fe4000bf66070 */
[----:B------:R-:W-:Y:S01]  /*0800*/  UISETP.NE.AND UP2, UPT, UR4, UR16, UPT ;  /* 0x000000100400728c */ /* 0x000fe2000bf45270 */
[----:B-1----:R-:W-:Y:S01]  /*0810*/  IMAD R7, R7, UR5, R6 ;  /* 0x0000000507077c24 */ /* 0x002fe2000f8e0206 */
[----:B------:R-:W-:-:S05]  /*0820*/  UMOV UR5, URZ ;  /* 0x000000ff00057c82 */ /* 0x000fca0008000000 */
[----:B------:R-:W-:Y:S05]  /*0830*/  BRA.U !UP3, `(.L_x_25) ;  /* 0x000000010be87547 */ /* 0x000fea000b800000 */
[----:B------:R-:W-:Y:S01]  /*0840*/  IMAD.MOV.U32 R8, RZ, RZ, R7 ;  /* 0x000000ffff087224 */ /* 0x000fe200078e0007 */
[----:B------:R-:W-:-:S06]  /*0850*/  UMOV UR5, UR10 ;  /* 0x0000000a00057c82 */ /* 0x000fcc0008000000 */
.L_x_26:
[----:B------:R-:W-:Y:S02]  /*0860*/  IMAD.U32 R2, RZ, RZ, UR8 ;  /* 0x00000008ff027e24 */ /* 0x000fe4000f8e00ff */
[----:B------:R-:W-:Y:S02]  /*0870*/  IMAD.U32 R3, RZ, RZ, UR9 ;  /* 0x00000009ff037e24 */ /* 0x000fe4000f8e00ff */
        /* <DEDUP_REMOVED lines=17> */
[----:B------:R-:W-:Y:S01]  /*0990*/  UIADD3 UR5, UPT, UPT, UR5, 0x10, URZ ;  /* 0x0000001005057890 */ /* 0x000fe2000fffe0ff */
[----:B------:R-:W-:-:S03]  /*09a0*/  VIADD R8, R8, 0x10 ;  /* 0x0000001008087836 */ /* 0x000fc60000000000 */
[----:B------:R-:W-:Y:S01]  /*09b0*/  UISETP.NE.AND UP3, UPT, UR5, URZ, UPT ;  /* 0x000000ff0500728c */ /* 0x000fe2000bf65270 */
[----:B--2---:R-:W-:-:S04]  /*09c0*/  FSETP.GT.AND P0, PT, R19, R4, PT ;  /* 0x000000041300720b */ /* 0x004fc80003f04000 */
[----:B------:R-:W-:-:S04]  /*09d0*/  FSEL R4, R19, R4, P0 ;  /* 0x0000000413047208 */ /* 0x000fc80000000000 */
[----:B---3--:R-:W-:-:S04]  /*09e0*/  FSETP.GT.AND P0, PT, R21, R4, PT ;  /* 0x000000041500720b */ /* 0x008fc80003f04000 */
[----:B------:R-:W-:-:S04]  /*09f0*/  FSEL R4, R21, R4, P0 ;  /* 0x0000000415047208 */ /* 0x000fc80000000000 */
[----:B----4-:R-:W-:-:S04]  /*0a00*/  FSETP.GT.AND P0, PT, R23, R4, PT ;  /* 0x000000041700720b */ /* 0x010fc80003f04000 */
[----:B------:R-:W-:-:S04]  /*0a10*/  FSEL R4, R23, R4, P0 ;  /* 0x0000000417047208 */ /* 0x000fc80000000000 */
[----:B-----5:R-:W-:-:S04]  /*0a20*/  FSETP.GT.AND P0, PT, R25, R4, PT ;  /* 0x000000041900720b */ /* 0x020fc80003f04000 */
[----:B------:R-:W-:-:S04]  /*0a30*/  FSEL R4, R25, R4, P0 ;  /* 0x0000000419047208 */ /* 0x000fc80000000000 */
[----:B------:R-:W-:-:S04]  /*0a40*/  FSETP.GT.AND P0, PT, R27, R4, PT ;  /* 0x000000041b00720b */ /* 0x000fc80003f04000 */
        /* <DEDUP_REMOVED lines=22> */
[----:B------:R-:W-:Y:S01]  /*0bb0*/  FSEL R4, R18, R9, P0 ;  /* 0x0000000912047208 */ /* 0x000fe20000000000 */
[----:B------:R-:W-:Y:S08]  /*0bc0*/  BRA.U UP3, `(.L_x_26) ;  /* 0xfffffffd03247547 */ /* 0x000ff0000b83ffff */
[----:B------:R-:W-:-:S05]  /*0bd0*/  UMOV UR5, UR6 ;  /* 0x0000000600057c82 */ /* 0x000fca0008000000 */
.L_x_25:
[----:B------:R-:W-:-:S09]  /*0be0*/  UISETP.NE.AND UP3, UPT, UR12, URZ, UPT ;  /* 0x000000ff0c00728c */ /* 0x000fd2000bf65270 */
[----:B------:R-:W-:Y:S05]  /*0bf0*/  BRA.U !UP3, `(.L_x_27) ;  /* 0x000000050b087547 */ /* 0x000fea000b800000 */
[----:B------:R-:W-:Y:S01]  /*0c00*/  UISETP.NE.AND UP3, UPT, UR13, URZ, UPT ;  /* 0x000000ff0d00728c */ /* 0x000fe2000bf65270 */
[----:B------:R-:W-:Y:S10]  /*0c10*/  BRA.U !UP0, `(.L_x_28) ;  /* 0x0000000108707547 */ /* 0x000ff4000b800000 */
[----:B------:R-:W0:Y:S01]  /*0c20*/  LDC.64 R2, c[0x0][0x380] ;  /* 0x0000e000ff027b82 */ /* 0x000e220000000a00 */
[----:B------:R-:W-:-:S04]  /*0c30*/  VIADD R9, R7, UR5 ;  /* 0x0000000507097c36 */ /* 0x000fc80008000000 */
        /* <DEDUP_REMOVED lines=9> */
[----:B------:R-:W-:Y:S01]  /*0cd0*/  UIADD3 UR5, UPT, UPT, UR5, 0x8, URZ ;  /* 0x0000000805057890 */ /* 0x000fe2000fffe0ff */
        /* <DEDUP_REMOVED lines=15> */
[----:B------:R-:W-:-:S09]  /*0dd0*/  FSEL R4, R23, R4, P0 ;  /* 0x0000000417047208 */ /* 0x000fd20000000000 */
.L_x_28:
        /* <DEDUP_REMOVED lines=18> */
[----:B------:R-:W-:-:S09]  /*0f00*/  FSEL R4, R15, R4, P0 ;  /* 0x000000040f047208 */ /* 0x000fd20000000000 */
.L_x_29:
[----:B------:R-:W-:Y:S05]  /*0f10*/  BRA.U !UP3, `(.L_x_27) ;  /* 0x000000010b407547 */ /* 0x000fea000b800000 */
[----:B------:R-:W0:Y:S01]  /*0f20*/  LDC.64 R2, c[0x0][0x380] ;  /* 0x0000e000ff027b82 */ /* 0x000e220000000a00 */
[----:B------:R-:W-:-:S04]  /*0f30*/  VIADD R7, R7, UR5 ;  /* 0x0000000507077c36 */ /* 0x000fc80008000000 */
[----:B0-----:R-:W-:-:S05]  /*0f40*/  IMAD.WIDE R2, R7, 0x4, R2 ;  /* 0x0000000407027825 */ /* 0x001fca00078e0202 */
[----:B------:R-:W2:Y:S01]  /*0f50*/  LDG.E R7, desc[UR14][R2.64] ;  /* 0x0000000e02077981 */ /* 0x000ea2000c1e1900 */
[----:B------:R-:W-:Y:S01]  /*0f60*/  UISETP.NE.AND UP3, UPT, UR7, 0x1, UPT ;  /* 0x000000010700788c */ /* 0x000fe2000bf65270 */
[----:B--2---:R-:W-:-:S04]  /*0f70*/  FSETP.GT.AND P0, PT, R7, R4, PT ;  /* 0x000000040700720b */ /* 0x004fc80003f04000 */
[----:B------:R-:W-:-:S04]  /*0f80*/  FSEL R4, R7, R4, P0 ;  /* 0x0000000407047208 */ /* 0x000fc80000000000 */
[----:B------:R-:W-:Y:S05]  /*0f90*/  BRA.U !UP3, `(.L_x_27) ;  /* 0x000000010b207547 */ /* 0x000fea000b800000 */
[----:B------:R-:W2:Y:S01]  /*0fa0*/  LDG.E R7, desc[UR14][R2.64+0x4] ;  /* 0x0000040e02077981 */ /* 0x000ea2000c1e1900 */
[----:B------:R-:W-:Y:S01]  /*0fb0*/  UISETP.NE.AND UP3, UPT, UR7, 0x2, UPT ;  /* 0x000000020700788c */ /* 0x000fe2000bf65270 */
[----:B--2---:R-:W-:-:S04]  /*0fc0*/  FSETP.GT.AND P0, PT, R7, R4, PT ;  /* 0x000000040700720b */ /* 0x004fc80003f04000 */
[----:B------:R-:W-:-:S04]  /*0fd0*/  FSEL R4, R7, R4, P0 ;  /* 0x0000000407047208 */ /* 0x000fc80000000000 */
[----:B------:R-:W-:Y:S05]  /*0fe0*/  BRA.U !UP3, `(.L_x_27) ;  /* 0x000000010b0c7547 */ /* 0x000fea000b800000 */
[----:B------:R-:W2:Y:S02]  /*0ff0*/  LDG.E R3, desc[UR14][R2.64+0x8] ;  /* 0x0000080e02037981 */ /* 0x000ea4000c1e1900 */
[----:B--2---:R-:W-:-:S13]  /*1000*/  FSETP.GT.AND P0, PT, R3, R4, PT ;  /* 0x000000040300720b */ /* 0x004fda0003f04000 */
[----:B------:R-:W-:-:S07]  /*1010*/  @P0 IMAD.MOV.U32 R4, RZ, RZ, R3 ;  /* 0x000000ffff040224 */ /* 0x000fce00078e0003 */
.L_x_27:
[----:B------:R-:W-:Y:S05]  /*1020*/  BRA.U UP2, `(.L_x_30) ;  /* 0xfffffff502e07547 */ /* 0x000fea000b83ffff */
.L_x_24:
[----:B------:R-:W0:Y:S02]  /*1030*/  LDC.64 R2, c[0x0][0x388] ;  /* 0x0000e200ff027b82 */ /* 0x000e240000000a00 */
[----:B0-----:R-:W-:-:S05]  /*1040*/  IMAD.WIDE R2, R0, 0x4, R2 ;  /* 0x0000000400027825 */ /* 0x001fca00078e0202 */
[----:B------:R-:W-:Y:S01]  /*1050*/  STG.E desc[UR14][R2.64], R4 ;  /* 0x0000000402007986 */ /* 0x000fe2000c10190e */
[----:B------:R-:W-:Y:S05]  /*1060*/  EXIT ;  /* 0x000000000000794d */ /* 0x000fea0003800000 */
.L_x_31:
        /* <DEDUP_REMOVED lines=9> */
.L_x_319:


//--------------------- .text._Z17layer_norm_kernelPKfS0_S0_Pfiif --------------------------
	.section	.text._Z17layer_norm_kernelPKfS0_S0_Pfiif,"ax",@progbits
	.align	128
        .global         _Z17layer_norm_kernelPKfS0_S0_Pfiif
        .type           _Z17layer_norm_kernelPKfS0_S0_Pfiif,@function
        .size           _Z17layer_norm_kernelPKfS0_S0_Pfiif,(.L_x_309 - _Z17layer_norm_kernelPKfS0_S0_Pfiif)
        .other          _Z17layer_norm_kernelPKfS0_S0_Pfiif,@"STO_CUDA_ENTRY STV_DEFAULT"
_Z17layer_norm_kernelPKfS0_S0_Pfiif:
.text._Z17layer_norm_kernelPKfS0_S0_Pfiif:
        /* <DEDUP_REMOVED lines=8> */
[----:B------:R-:W0:Y:S01]  /*0080*/  LDCU UR10, c[0x0][0x3a4] ;  /* 0x00007480ff0a77ac */ /* 0x000e220008000800 */
[----:B------:R-:W-:Y:S01]  /*0090*/  HFMA2 R4, -RZ, RZ, 0, 0 ;  /* 0x00000000ff047431 */ /* 0x000fe200000001ff */
[----:B------:R-:W1:Y:S01]  /*00a0*/  LDCU.64 UR16, c[0x0][0x358] ;  /* 0x00006b00ff1077ac */ /* 0x000e620008000a00 */
[----:B0-----:R-:W-:Y:S02]  /*00b0*/  UISETP.GE.AND UP0, UPT, UR10, 0x1, UPT ;  /* 0x000000010a00788c */ /* 0x001fe4000bf06270 */
[----:B------:R-:W-:-:S07]  /*00c0*/  IMAD R2, R2, UR10, RZ ;  /* 0x0000000a02027c24 */ /* 0x000fce000f8e02ff */
[----:B-1----:R-:W-:Y:S05]  /*00d0*/  BRA.U !UP0, `(.L_x_32) ;  /* 0x0000000508a47547 */ /* 0x002fea000b800000 */
[----:B------:R-:W-:Y:S01]  /*00e0*/  UISETP.GE.U32.AND UP2, UPT, UR10, 0x10, UPT ;  /* 0x000000100a00788c */ /* 0x000fe2000bf46070 */
[----:B------:R-:W-:Y:S01]  /*00f0*/  MOV R4, RZ ;  /* 0x000000ff00047202 */ /* 0x000fe20000000f00 */
[----:B------:R-:W-:Y:S01]  /*0100*/  ULOP3.LUT UR8, UR10, 0xf, URZ, 0xc0, !UPT ;  /* 0x0000000f0a087892 */ /* 0x000fe2000f8ec0ff */
[----:B------:R-:W-:-:S03]  /*0110*/  UMOV UR4, URZ ;  /* 0x000000ff00047c82 */ /* 0x000fc60008000000 */
[----:B------:R-:W-:-:S03]  /*0120*/  UISETP.NE.AND UP1, UPT, UR8, URZ, UPT ;  /* 0x000000ff0800728c */ /* 0x000fc6000bf25270 */
[----:B------:R-:W-:Y:S08]  /*0130*/  BRA.U !UP2, `(.L_x_33) ;  /* 0x000000010ab87547 */ /* 0x000ff0000b800000 */
[----:B------:R-:W0:Y:S01]  /*0140*/  LDCU.64 UR6, c[0x0][0x380] ;  /* 0x00007000ff0677ac */ /* 0x000e220008000a00 */
[----:B------:R-:W-:Y:S02]  /*0150*/  MOV R4, RZ ;  /* 0x000000ff00047202 */ /* 0x000fe40000000f00 */
[----:B------:R-:W-:Y:S01]  /*0160*/  MOV R0, R2 ;  /* 0x0000000200007202 */ /* 0x000fe20000000f00 */
[----:B------:R-:W-:-:S04]  /*0170*/  ULOP3.LUT UR4, UR10, 0x7ffffff0, URZ, 0xc0, !UPT ;  /* 0x7ffffff00a047892 */ /* 0x000fc8000f8ec0ff */
[----:B------:R-:W-:Y:S02]  /*0180*/  UIADD3 UR9, UPT, UPT, -UR4, URZ, URZ ;  /* 0x000000ff04097290 */ /* 0x000fe4000fffe1ff */
[----:B0-----:R-:W-:-:S04]  /*0190*/  UIADD3 UR5, UP2, UPT, UR6, 0x20, URZ ;  /* 0x0000002006057890 */ /* 0x001fc8000ff5e0ff */
[----:B------:R-:W-:-:S12]  /*01a0*/  UIADD3.X UR6, UPT, UPT, URZ, UR7, URZ, UP2, !UPT ;  /* 0x00000007ff067290 */ /* 0x000fd800097fe4ff */
.L_x_34:
[----:B------:R-:W-:Y:S02]  /*01b0*/  MOV R6, UR5 ;  /* 0x0000000500067c02 */ /* 0x000fe40008000f00 */
[----:B------:R-:W-:-:S03]  /*01c0*/  MOV R7, UR6 ;  /* 0x0000000600077c02 */ /* 0x000fc60008000f00 */
        /* <DEDUP_REMOVED lines=18> */
[----:B------:R-:W-:-:S03]  /*02f0*/  IADD3 R0, PT, PT, R0, 0x10, RZ ;  /* 0x0000001000007810 */ /* 0x000fc60007ffe0ff */
[----:B------:R-:W-:Y:S01]  /*0300*/  UISETP.NE.AND UP2, UPT, UR9, URZ, UPT ;  /* 0x000000ff0900728c */ /* 0x000fe2000bf45270 */
[----:B--2---:R-:W-:-:S04]  /*0310*/  FADD R13, R13, R4 ;  /* 0x000000040d0d7221 */ /* 0x004fc80000000000 */
[----:B---3--:R-:W-:-:S04]  /*0320*/  FADD R13, R13, R14 ;  /* 0x0000000e0d0d7221 */ /* 0x008fc80000000000 */
[----:B----4-:R-:W-:-:S04]  /*0330*/  FADD R13, R13, R16 ;  /* 0x000000100d0d7221 */ /* 0x010fc80000000000 */
[----:B-----5:R-:W-:-:S04]  /*0340*/  FADD R13, R13, R18 ;  /* 0x000000120d0d7221 */ /* 0x020fc80000000000 */
[----:B------:R-:W-:-:S04]  /*0350*/  FADD R13, R13, R20 ;  /* 0x000000140d0d7221 */ /* 0x000fc80000000000 */
        /* <DEDUP_REMOVED lines=10> */
[----:B------:R-:W-:Y:S01]  /*0400*/  FADD R4, R3, R12 ;  /* 0x0000000c03047221 */ /* 0x000fe20000000000 */
[----:B------:R-:W-:Y:S06]  /*0410*/  BRA.U UP2, `(.L_x_34) ;  /* 0xfffffffd02647547 */ /* 0x000fec000b83ffff */
.L_x_33:
[----:B------:R-:W-:Y:S05]  /*0420*/  BRA.U !UP1, `(.L_x_32) ;  /* 0x0000000109d07547 */ /* 0x000fea000b800000 */
[----:B------:R-:W-:Y:S02]  /*0430*/  UISETP.GE.U32.AND UP1, UPT, UR8, 0x8, UPT ;  /* 0x000000080800788c */ /* 0x000fe4000bf26070 */
[----:B------:R-:W-:-:S04]  /*0440*/  ULOP3.LUT UR6, UR10, 0x7, URZ, 0xc0, !UPT ;  /* 0x000000070a067892 */ /* 0x000fc8000f8ec0ff */
[----:B------:R-:W-:-:S03]  /*0450*/  UISETP.NE.AND UP2, UPT, UR6, URZ, UPT ;  /* 0x000000ff0600728c */ /* 0x000fc6000bf45270 */
[----:B------:R-:W-:Y:S08]  /*0460*/  BRA.U !UP1, `(.L_x_35) ;  /* 0x0000000109507547 */ /* 0x000ff0000b800000 */
[----:B------:R-:W0:Y:S01]  /*0470*/  LDC.64 R6, c[0x0][0x380] ;  /* 0x0000e000ff067b82 */ /* 0x000e220000000a00 */
[----:B------:R-:W-:-:S05]  /*0480*/  IADD3 R3, PT, PT, R2, UR4, RZ ;  /* 0x0000000402037c10 */ /* 0x000fca000fffe0ff */
        /* <DEDUP_REMOVED lines=18> */
.L_x_35:
        /* <DEDUP_REMOVED lines=11> */
[----:B------:R-:W5:Y:S01]  /*0660*/  LDG.E R9, desc[UR16][R6.64+0xc] ;  /* 0x00000c1006097981 */ /* 0x000f62000c1e1900 */
[----:B------:R-:W-:Y:S01]  /*0670*/  UIADD3 UR4, UPT, UPT, UR4, 0x4, URZ ;  /* 0x0000000404047890 */ /* 0x000fe2000fffe0ff */
[----:B--2---:R-:W-:-:S04]  /*0680*/  FADD R3, R4, R3 ;  /* 0x0000000304037221 */ /* 0x004fc80000000000 */
[----:B---3--:R-:W-:-:S04]  /*0690*/  FADD R0, R3, R0 ;  /* 0x0000000003007221 */ /* 0x008fc80000000000 */
[----:B----4-:R-:W-:-:S04]  /*06a0*/  FADD R0, R0, R5 ;  /* 0x0000000500007221 */ /* 0x010fc80000000000 */
[----:B-----5:R-:W-:-:S07]  /*06b0*/  FADD R4, R0, R9 ;  /* 0x0000000900047221 */ /* 0x020fce0000000000 */
.L_x_36:
[----:B------:R-:W-:Y:S05]  /*06c0*/  BRA.U !UP2, `(.L_x_32) ;  /* 0x000000010a287547 */ /* 0x000fea000b800000 */
[----:B------:R-:W0:Y:S01]  /*06d0*/  LDC.64 R8, c[0x0][0x380] ;  /* 0x0000e000ff087b82 */ /* 0x000e220000000a00 */
[----:B------:R-:W-:Y:S01]  /*06e0*/  IADD3 R3, PT, PT, R2, UR4, RZ ;  /* 0x0000000402037c10 */ /* 0x000fe2000fffe0ff */
[----:B------:R-:W-:-:S12]  /*06f0*/  UIADD3 UR5, UPT, UPT, -UR5, URZ, URZ ;  /* 0x000000ff05057290 */ /* 0x000fd8000fffe1ff */
.L_x_37:
[----:B0-----:R-:W-:-:S06]  /*0700*/  IMAD.WIDE R6, R3, 0x4, R8 ;  /* 0x0000000403067825 */ /* 0x001fcc00078e0208 */
[----:B------:R-:W2:Y:S01]  /*0710*/  LDG.E R7, desc[UR16][R6.64] ;  /* 0x0000001006077981 */ /* 0x000ea2000c1e1900 */
[----:B------:R-:W-:Y:S01]  /*0720*/  UIADD3 UR5, UPT, UPT, UR5, 0x1, URZ ;  /* 0x0000000105057890 */ /* 0x000fe2000fffe0ff */
[----:B------:R-:W-:-:S03]  /*0730*/  IADD3 R3, PT, PT, R3, 0x1, RZ ;  /* 0x0000000103037810 */ /* 0x000fc60007ffe0ff */
[----:B------:R-:W-:Y:S01]  /*0740*/  UISETP.NE.AND UP1, UPT, UR5, URZ, UPT ;  /* 0x000000ff0500728c */ /* 0x000fe2000bf25270 */
[----:B--2---:R-:W-:-:S08]  /*0750*/  FADD R4, R7, R4 ;  /* 0x0000000407047221 */ /* 0x004fd00000000000 */
[----:B------:R-:W-:Y:S05]  /*0760*/  BRA.U UP1, `(.L_x_37) ;  /* 0xfffffffd01e47547 */ /* 0x000fea000b83ffff */
.L_x_32:
[----:B------:R-:W-:Y:S01]  /*0770*/  I2FP.F32.S32 R3, UR10 ;  /* 0x0000000a00037c45 */ /* 0x000fe20008201400 */
[----:B------:R-:W-:Y:S03]  /*0780*/  BSSY.RECONVERGENT B0, `(.L_x_38) ;  /* 0x000000d000007945 */ /* 0x000fe60003800200 */
        /* <DEDUP_REMOVED lines=10> */
[----:B------:R-:W-:Y:S05]  /*0830*/  CALL.REL.NOINC `($__internal_1_$__cuda_sm3x_div_rn_noftz_f32_slowpath) ;  /* 0x0000001400607944 */ /* 0x000fea0003c00000 */
[----:B------:R-:W-:-:S07]  /*0840*/  MOV R6, R0 ;  /* 0x0000000000067202 */ /* 0x000fce0000000f00 */
.L_x_39:
[----:B------:R-:W-:Y:S05]  /*0850*/  BSYNC.RECONVERGENT B0 ;  /* 0x0000000000007941 */ /* 0x000fea0003800200 */
.L_x_38:
[----:B------:R-:W-:Y:S01]  /*0860*/  HFMA2 R8, -RZ, RZ, 0, 0 ;  /* 0x00000000ff087431 */ /* 0x000fe200000001ff */
[----:B------:R-:W-:Y:S06]  /*0870*/  BRA.U !UP0, `(.L_x_40) ;  /* 0x00000009081c7547 */ /* 0x000fec000b800000 */
[----:B------:R-:W0:Y:S01]  /*0880*/  LDCU UR5, c[0x0][0x3a4] ;  /* 0x00007480ff0577ac */ /* 0x000e220008000800 */
[----:B------:R-:W-:Y:S01]  /*0890*/  MOV R8, RZ ;  /* 0x000000ff00087202 */ /* 0x000fe20000000f00 */
[----:B------:R-:W-:Y:S01]  /*08a0*/  UMOV UR4, URZ ;  /* 0x000000ff00047c82 */ /* 0x000fe20008000000 */
[----:B0-----:R-:W-:Y:S02]  /*08b0*/  UISETP.GE.U32.AND UP0, UPT, UR5, 0x10, UPT ;  /* 0x000000100500788c */ /* 0x001fe4000bf06070 */
[----:B------:R-:W-:-:S04]  /*08c0*/  ULOP3.LUT UR9, UR5, 0xf, URZ, 0xc0, !UPT ;  /* 0x0000000f05097892 */ /* 0x000fc8000f8ec0ff */
        /* <DEDUP_REMOVED lines=9> */
.L_x_42:
        /* <DEDUP_REMOVED lines=22> */
[----:B--2---:R-:W-:-:S04]  /*0ac0*/  FADD R10, R10, -R6 ;  /* 0x800000060a0a7221 */ /* 0x004fc80000000000 */
[----:B------:R-:W-:Y:S01]  /*0ad0*/  FFMA R8, R10, R10, R8 ;  /* 0x0000000a0a087223 */ /* 0x000fe20000000008 */
[--C-:B---3--:R-:W-:Y:S01]  /*0ae0*/  FADD R12, R12, -R6.reuse ;  /* 0x800000060c0c7221 */ /* 0x108fe20000000000 */
[----:B----4-:R-:W-:-:S03]  /*0af0*/  FADD R14, R14, -R6 ;  /* 0x800000060e0e7221 */ /* 0x010fc60000000000 */
[----:B------:R-:W-:Y:S01]  /*0b00*/  FFMA R8, R12, R12, R8 ;  /* 0x0000000c0c087223 */ /* 0x000fe20000000008 */
[----:B-----5:R-:W-:-:S03]  /*0b10*/  FADD R16, R16, -R6 ;  /* 0x8000000610107221 */ /* 0x020fc60000000000 */
[----:B------:R-:W-:Y:S01]  /*0b20*/  FFMA R8, R14, R14, R8 ;  /* 0x0000000e0e087223 */ /* 0x000fe20000000008 */
[----:B------:R-:W-:-:S03]  /*0b30*/  FADD R27, R27, -R6 ;  /* 0x800000061b1b7221 */ /* 0x000fc60000000000 */
        /* <DEDUP_REMOVED lines=22> */
[----:B------:R-:W-:-:S04]  /*0ca0*/  FFMA R8, R7, R7, R8 ;  /* 0x0000000707087223 */ /* 0x000fc80000000008 */
[----:B------:R-:W-:Y:S01]  /*0cb0*/  FFMA R8, R29, R29, R8 ;  /* 0x0000001d1d087223 */ /* 0x000fe20000000008 */
[----:B------:R-:W-:Y:S06]  /*0cc0*/  BRA.U UP0, `(.L_x_42) ;  /* 0xfffffffd00247547 */ /* 0x000fec000b83ffff */
.L_x_41:
        /* <DEDUP_REMOVED lines=15> */
[----:B------:R0:W5:Y:S01]  /*0dc0*/  LDG.E R21, desc[UR16][R4.64+0x1c] ;  /* 0x00001c1004157981 */ /* 0x000162000c1e1900 */
[----:B------:R-:W-:Y:S01]  /*0dd0*/  UIADD3 UR4, UPT, UPT, UR4, 0x8, URZ ;  /* 0x0000000804047890 */ /* 0x000fe2000fffe0ff */
[----:B--2---:R-:W-:-:S04]  /*0de0*/  FADD R7, R7, -R6 ;  /* 0x8000000607077221 */ /* 0x004fc80000000000 */
[----:B------:R-:W-:Y:S01]  /*0df0*/  FFMA R7, R7, R7, R8 ;  /* 0x0000000707077223 */ /* 0x000fe20000000008 */
[----:B---3--:R-:W-:-:S04]  /*0e00*/  FADD R0, R9, -R6 ;  /* 0x8000000609007221 */ /* 0x008fc80000000000 */
[----:B------:R-:W-:Y:S01]  /*0e10*/  FFMA R7, R0, R0, R7 ;  /* 0x0000000000077223 */ /* 0x000fe20000000007 */
[----:B----4-:R-:W-:-:S04]  /*0e20*/  FADD R0, R11, -R6 ;  /* 0x800000060b007221 */ /* 0x010fc80000000000 */
[----:B------:R-:W-:Y:S01]  /*0e30*/  FFMA R7, R0, R0, R7 ;  /* 0x0000000000077223 */ /* 0x000fe20000000007 */
[----:B-----5:R-:W-:-:S04]  /*0e40*/  FADD R0, R13, -R6 ;  /* 0x800000060d007221 */ /* 0x020fc80000000000 */
[----:B------:R-:W-:Y:S01]  /*0e50*/  FFMA R7, R0, R0, R7 ;  /* 0x0000000000077223 */ /* 0x000fe20000000007 */
[----:B------:R-:W-:-:S04]  /*0e60*/  FADD R0, R15, -R6 ;  /* 0x800000060f007221 */ /* 0x000fc80000000000 */
[----:B------:R-:W-:Y:S01]  /*0e70*/  FFMA R7, R0, R0, R7 ;  /* 0x0000000000077223 */ /* 0x000fe20000000007 */
[--C-:B------:R-:W-:Y:S01]  /*0e80*/  FADD R0, R17, -R6.reuse ;  /* 0x8000000611007221 */ /* 0x100fe20000000000 */
[--C-:B0-----:R-:W-:Y:S01]  /*0e90*/  FADD R4, R19, -R6.reuse ;  /* 0x8000000613047221 */ /* 0x101fe20000000000 */
[----:B------:R-:W-:Y:S02]  /*0ea0*/  FADD R8, R21, -R6 ;  /* 0x8000000615087221 */ /* 0x000fe40000000000 */
[----:B------:R-:W-:-:S04]  /*0eb0*/  FFMA R7, R0, R0, R7 ;  /* 0x0000000000077223 */ /* 0x000fc80000000007 */
[----:B------:R-:W-:-:S04]  /*0ec0*/  FFMA R7, R4, R4, R7 ;  /* 0x0000000404077223 */ /* 0x000fc80000000007 */
[----:B------:R-:W-:-:S07]  /*0ed0*/  FFMA R8, R8, R8, R7 ;  /* 0x0000000808087223 */ /* 0x000fce0000000007 */
.L_x_43:
        /* <DEDUP_REMOVED lines=13> */
[----:B--2---:R-:W-:-:S04]  /*0fb0*/  FADD R7, R7, -R6 ;  /* 0x8000000607077221 */ /* 0x004fc80000000000 */
[----:B------:R-:W-:Y:S01]  /*0fc0*/  FFMA R7, R7, R7, R8 ;  /* 0x0000000707077223 */ /* 0x000fe20000000008 */
[--C-:B---3--:R-:W-:Y:S01]  /*0fd0*/  FADD R0, R9, -R6.reuse ;  /* 0x8000000609007221 */ /* 0x108fe20000000000 */
[----:B----4-:R-:W-:-:S03]  /*0fe0*/  FADD R8, R11, -R6 ;  /* 0x800000060b087221 */ /* 0x010fc60000000000 */
[----:B------:R-:W-:Y:S01]  /*0ff0*/  FFMA R7, R0, R0, R7 ;  /* 0x0000000000077223 */ /* 0x000fe20000000007 */
[----:B-----5:R-:W-:-:S03]  /*1000*/  FADD R0, R13, -R6 ;  /* 0x800000060d007221 */ /* 0x020fc60000000000 */
[----:B------:R-:W-:-:S04]  /*1010*/  FFMA R7, R8, R8, R7 ;  /* 0x0000000808077223 */ /* 0x000fc80000000007 */
[----:B------:R-:W-:-:S07]  /*1020*/  FFMA R8, R0, R0, R7 ;  /* 0x0000000000087223 */ /* 0x000fce0000000007 */
.L_x_44:
[----:B------:R-:W-:Y:S05]  /*1030*/  BRA.U !UP1, `(.L_x_40) ;  /* 0x00000001092c7547 */ /* 0x000fea000b800000 */
[----:B------:R-:W0:Y:S01]  /*1040*/  LDC.64 R10, c[0x0][0x380] ;  /* 0x0000e000ff0a7b82 */ /* 0x000e220000000a00 */
[----:B------:R-:W-:Y:S01]  /*1050*/  IADD3 R7, PT, PT, R2, UR4, RZ ;  /* 0x0000000402077c10 */ /* 0x000fe2000fffe0ff */
[----:B------:R-:W-:-:S12]  /*1060*/  UIADD3 UR5, UPT, UPT, -UR5, URZ, URZ ;  /* 0x000000ff05057290 */ /* 0x000fd8000fffe1ff */
.L_x_45:
[----:B0-----:R-:W-:-:S06]  /*1070*/  IMAD.WIDE R4, R7, 0x4, R10 ;  /* 0x0000000407047825 */ /* 0x001fcc00078e020a */
[----:B------:R-:W2:Y:S01]  /*1080*/  LDG.E R5, desc[UR16][R4.64] ;  /* 0x0000001004057981 */ /* 0x000ea2000c1e1900 */
[----:B------:R-:W-:Y:S01]  /*1090*/  UIADD3 UR5, UPT, UPT, UR5, 0x1, URZ ;  /* 0x0000000105057890 */ /* 0x000fe2000fffe0ff */
[----:B------:R-:W-:-:S03]  /*10a0*/  IADD3 R7, PT, PT, R7, 0x1, RZ ;  /* 0x0000000107077810 */ /* 0x000fc60007ffe0ff */
[----:B------:R-:W-:Y:S01]  /*10b0*/  UISETP.NE.AND UP0, UPT, UR5, URZ, UPT ;  /* 0x000000ff0500728c */ /* 0x000fe2000bf05270 */
[----:B--2---:R-:W-:-:S04]  /*10c0*/  FADD R9, R5, -R6 ;  /* 0x8000000605097221 */ /* 0x004fc80000000000 */
[----:B------:R-:W-:-:S04]  /*10d0*/  FFMA R8, R9, R9, R8 ;  /* 0x0000000909087223 */ /* 0x000fc80000000008 */
[----:B------:R-:W-:Y:S05]  /*10e0*/  BRA.U UP0, `(.L_x_45) ;  /* 0xfffffffd00e07547 */ /* 0x000fea000b83ffff */
.L_x_40:
[----:B------:R-:W0:Y:S01]  /*10f0*/  MUFU.RCP R0, R3 ;  /* 0x0000000300007308 */ /* 0x000e220000001000 */
[----:B------:R-:W1:Y:S01]  /*1100*/  LDC R4, c[0x0][0x3a4] ;  /* 0x0000e900ff047b82 */ /* 0x000e620000000800 */
[----:B------:R-:W-:Y:S06]  /*1110*/  BSSY.RECONVERGENT B0, `(.L_x_46) ;  /* 0x000000c000007945 */ /* 0x000fec0003800200 */
[----:B------:R-:W2:Y:S01]  /*1120*/  FCHK P0, R8, R3 ;  /* 0x0000000308007302 */ /* 0x000ea20000000000 */
[----:B0-----:R-:W-:-:S04]  /*1130*/  FFMA R5, -R3, R0, 1 ;  /* 0x3f80000003057423 */ /* 0x001fc80000000100 */
[----:B------:R-:W-:-:S04]  /*1140*/  FFMA R0, R0, R5, R0 ;  /* 0x0000000500007223 */ /* 0x000fc80000000000 */
[----:B------:R-:W-:Y:S01]  /*1150*/  FFMA R5, R0, R8, RZ ;  /* 0x0000000800057223 */ /* 0x000fe200000000ff */
[----:B-1----:R-:W-:-:S03]  /*1160*/  ISETP.GE.AND P2, PT, R4, 0x1, PT ;  /* 0x000000010400780c */ /* 0x002fc60003f46270 */
[----:B------:R-:W-:-:S04]  /*1170*/  FFMA R4, -R3, R5, R8 ;  /* 0x0000000503047223 */ /* 0x000fc80000000108 */
[----:B------:R-:W-:Y:S01]  /*1180*/  FFMA R0, R0, R4, R5 ;  /* 0x0000000400007223 */ /* 0x000fe20000000005 */
[----:B--2---:R-:W-:Y:S06]  /*1190*/  @!P0 BRA `(.L_x_47) ;  /* 0x00000000000c8947 */ /* 0x004fec0003800000 */
[----:B------:R-:W-:Y:S02]  /*11a0*/  MOV R0, R8 ;  /* 0x0000000800007202 */ /* 0x000fe40000000f00 */
[----:B------:R-:W-:-:S07]  /*11b0*/  MOV R4, 0x11d0 ;  /* 0x000011d000047802 */ /* 0x000fce0000000f00 */
[----:B------:R-:W-:Y:S05]  /*11c0*/  CALL.REL.NOINC `($__internal_1_$__cuda_sm3x_div_rn_noftz_f32_slowpath) ;  /* 0x0000000800fc7944 */ /* 0x000fea0003c00000 */
.L_x_47:
[----:B------:R-:W-:Y:S05]  /*11d0*/  BSYNC.RECONVERGENT B0 ;  /* 0x0000000000007941 */ /* 0x000fea0003800200 */
.L_x_46:
[----:B------:R-:W0:Y:S02]  /*11e0*/  LDCU UR4, c[0x0][0x3a8] ;  /* 0x00007500ff0477ac */ /* 0x000e240008000800 */
[----:B0-----:R-:W-:-:S05]  /*11f0*/  FADD R7, R0, UR4 ;  /* 0x0000000400077e21 */ /* 0x001fca0008000000 */
[----:B------:R-:W-:Y:S01]  /*1200*/  FSETP.GEU.AND P1, PT, |R7|, 1.175494350822287508e-38, PT ;  /* 0x008000000700780b */ /* 0x000fe20003f2e200 */
[----:B------:R-:W-:-:S12]  /*1210*/  @!P2 EXIT ;  /* 0x000000000000a94d */ /* 0x000fd80003800000 */
[----:B------:R-:W0:Y:S01]  /*1220*/  LDC R4, c[0x0][0x3a4] ;  /* 0x0000e900ff047b82 */ /* 0x000e220000000800 */
[----:B------:R-:W-:Y:S01]  /*1230*/  @!P1 FMUL R7, R7, 16777216 ;  /* 0x4b80000007079820 */ /* 0x000fe20000400000 */
[----:B------:R-:W-:-:S03]  /*1240*/  HFMA2 R3, -RZ, RZ, 0, 0 ;  /* 0x00000000ff037431 */ /* 0x000fc600000001ff */
[----:B------:R-:W1:Y:S02]  /*1250*/  MUFU.RSQ R0, R7 ;  /* 0x0000000700007308 */ /* 0x000e640000001400 */
[----:B-1----:R-:W-:Y:S01]  /*1260*/  @!P1 FMUL R0, R0, 4096 ;  /* 0x4580000000009820 */ /* 0x002fe20000400000 */
[C---:B0-----:R-:W-:Y:S02]  /*1270*/  ISETP.GE.U32.AND P2, PT, R4.reuse, 0x8, PT ;  /* 0x000000080400780c */ /* 0x041fe40003f46070 */
[----:B------:R-:W-:-:S04]  /*1280*/  LOP3.LUT R5, R4, 0x7, RZ, 0xc0, !PT ;  /* 0x0000000704057812 */ /* 0x000fc800078ec0ff */
[----:B------:R-:W-:-:S07]  /*1290*/  ISETP.NE.AND P0, PT, R5, RZ, PT ;  /* 0x000000ff0500720c */ /* 0x000fce0003f05270 */
[----:B------:R-:W-:Y:S06]  /*12a0*/  @!P2 BRA `(.L_x_48) ;  /* 0x00000004005ca947 */ /* 0x000fec0003800000 */
[----:B------:R-:W0:Y:S01]  /*12b0*/  LDCU.128 UR8, c[0x0][0x380] ;  /* 0x00007000ff0877ac */ /* 0x000e220008000c00 */
[----:B------:R-:W-:Y:S02]  /*12c0*/  LOP3.LUT R3, R4, 0x7ffffff8, RZ, 0xc0, !PT ;  /* 0x7ffffff804037812 */ /* 0x000fe400078ec0ff */
[----:B------:R-:W-:Y:S01]  /*12d0*/  MOV R7, R2 ;  /* 0x0000000200077202 */ /* 0x000fe20000000f00 */
[----:B------:R-:W1:Y:S01]  /*12e0*/  LDCU.128 UR12, c[0x0][0x390] ;  /* 0x00007200ff0c77ac */ /* 0x000e620008000c00 */
[----:B------:R-:W-:Y:S01]  /*12f0*/  IADD3 R16, PT, PT, -R3, RZ, RZ ;  /* 0x000000ff03107210 */ /* 0x000fe20007ffe1ff */
[----:B0-----:R-:W-:Y:S02]  /*1300*/  UIADD3 UR6, UP2, UPT, UR8, 0x10, URZ ;  /* 0x0000001008067890 */ /* 0x001fe4000ff5e0ff */
[----:B------:R-:W-:Y:S02]  /*1310*/  UIADD3 UR10, UP0, UPT, UR10, 0x10, URZ ;  /* 0x000000100a0a7890 */ /* 0x000fe4000ff1e0ff */
[----:B-1----:R-:W-:-:S02]  /*1320*/  UIADD3 UR8, UP1, UPT, UR12, 0x10, URZ ;  /* 0x000000100c087890 */ /* 0x002fc4000ff3e0ff */
[----:B------:R-:W-:Y:S02]  /*1330*/  UIADD3.X UR7, UPT, UPT, URZ, UR9, URZ, UP2, !UPT ;  /* 0x00000009ff077290 */ /* 0x000fe400097fe4ff */
[----:B------:R-:W-:Y:S01]  /*1340*/  UIADD3.X UR11, UPT, UPT, URZ, UR11, URZ, UP0, !UPT ;  /* 0x0000000bff0b7290 */ /* 0x000fe200087fe4ff */
[----:B------:R-:W-:Y:S01]  /*1350*/  MOV R10, UR10 ;  /* 0x0000000a000a7c02 */ /* 0x000fe20008000f00 */
[----:B------:R-:W-:Y:S01]  /*1360*/  UIADD3.X UR9, UPT, UPT, URZ, UR13, URZ, UP1, !UPT ;  /* 0x0000000dff097290 */ /* 0x000fe20008ffe4ff */
[----:B------:R-:W-:Y:S01]  /*1370*/  MOV R12, UR8 ;  /* 0x00000008000c7c02 */ /* 0x000fe20008000f00 */
[----:B------:R-:W-:Y:S02]  /*1380*/  UIADD3 UR4, UP3, UPT, UR14, 0x10, URZ ;  /* 0x000000100e047890 */ /* 0x000fe4000ff7e0ff */
[----:B------:R-:W-:Y:S02]  /*1390*/  MOV R11, UR11 ;  /* 0x0000000b000b7c02 */ /* 0x000fe40008000f00 */
[----:B------:R-:W-:Y:S01]  /*13a0*/  MOV R13, UR9 ;  /* 0x00000009000d7c02 */ /* 0x000fe20008000f00 */
[----:B------:R-:W-:-:S12]  /*13b0*/  UIADD3.X UR5, UPT, UPT, URZ, UR15, URZ, UP3, !UPT ;  /* 0x0000000fff057290 */ /* 0x000fd80009ffe4ff */
.L_x_49:
[----:B------:R-:W-:Y:S01]  /*13c0*/  MOV R8, UR6 ;  /* 0x0000000600087c02 */ /* 0x000fe20008000f00 */
[----:B--2---:R-:W2:Y:S01]  /*13d0*/  LDG.E R17, desc[UR16][R10.64+-0x10] ;  /* 0xfffff0100a117981 */ /* 0x004ea2000c1e1900 */
[----:B------:R-:W-:-:S03]  /*13e0*/  MOV R9, UR7 ;  /* 0x0000000700097c02 */ /* 0x000fc60008000f00 */
[----:B------:R-:W3:Y:S01]  /*13f0*/  LDG.E R19, desc[UR16][R12.64+-0x10] ;  /* 0xfffff0100c137981 */ /* 0x000ee2000c1e1900 */
[----:B------:R-:W-:-:S05]  /*1400*/  IMAD.WIDE R8, R7, 0x4, R8 ;  /* 0x0000000407087825 */ /* 0x000fca00078e0208 */
[----:B------:R-:W4:Y:S01]  /*1410*/  LDG.E R15, desc[UR16][R8.64+-0x10] ;  /* 0xfffff010080f7981 */ /* 0x000f22000c1e1900 */
[----:B------:R-:W-:Y:S01]  /*1420*/  MOV R14, UR4 ;  /* 0x00000004000e7c02 */ /* 0x000fe20008000f00 */
[----:B----4-:R-:W-:Y:S01]  /*1430*/  FADD R18, R15, -R6 ;  /* 0x800000060f127221 */ /* 0x010fe20000000000 */
[----:B------:R-:W-:-:S03]  /*1440*/  MOV R15, UR5 ;  /* 0x00000005000f7c02 */ /* 0x000fc60008000f00 */
[----:B--2---:R-:W-:Y:S01]  /*1450*/  FMUL R17, R17, R18 ;  /* 0x0000001211117220 */ /* 0x004fe20000400000 */
[----:B------:R-:W-:-:S04]  /*1460*/  IMAD.WIDE R14, R7, 0x4, R14 ;  /* 0x00000004070e7825 */ /* 0x000fc800078e020e */
[----:B---3--:R-:W-:-:S05]  /*1470*/  FFMA R17, R0, R17, R19 ;  /* 0x0000001100117223 */ /* 0x008fca0000000013 */
[----:B------:R0:W-:Y:S04]  /*1480*/  STG.E desc[UR16][R14.64+-0x10], R17 ;  /* 0xfffff0110e007986 */ /* 0x0001e8000c101910 */
[----:B------:R-:W2:Y:S04]  /*1490*/  LDG.E R19, desc[UR16][R8.64+-0xc] ;  /* 0xfffff41008137981 */ /* 0x000ea8000c1e1900 */
[----:B------:R-:W3:Y:S04]  /*14a0*/  LDG.E R18, desc[UR16][R10.64+-0xc] ;  /* 0xfffff4100a127981 */ /* 0x000ee8000c1e1900 */
[----:B------:R-:W4:Y:S01]  /*14b0*/  LDG.E R21, desc[UR16][R12.64+-0xc] ;  /* 0xfffff4100c157981 */ /* 0x000f22000c1e1900 */
[----:B--2---:R-:W-:-:S04]  /*14c0*/  FADD R19, R19, -R6 ;  /* 0x8000000613137221 */ /* 0x004fc80000000000 */
[----:B---3--:R-:W-:-:S04]  /*14d0*/  FMUL R19, R18, R19 ;  /* 0x0000001312137220 */ /* 0x008fc80000400000 */
[----:B----4-:R-:W-:-:S05]  /*14e0*/  FFMA R19, R0, R19, R21 ;  /* 0x0000001300137223 */ /* 0x010fca0000000015 */
        /* <DEDUP_REMOVED lines=8> */
[----:B------:R-:W3:Y:S04]  /*1570*/  LDG.E R23, desc[UR16][R8.64+-0x4] ;  /* 0xfffffc1008177981 */ /* 0x000ee8000c1e1900 */
[----:B0-----:R-:W4:Y:S04]  /*1580*/  LDG.E R17, desc[UR16][R10.64+-0x4] ;  /* 0xfffffc100a117981 */ /* 0x001f28000c1e1900 */
[----:B------:R-:W5:Y:S01]  /*1590*/  LDG.E R25, desc[UR16][R12.64+-0x4] ;  /* 0xfffffc100c197981 */ /* 0x000f62000c1e1900 */
[----:B---3--:R-:W-:-:S04]  /*15a0*/  FADD R18, R23, -R6 ;  /* 0x8000000617127221 */ /* 0x008fc80000000000 */
[----:B----4-:R-:W-:-:S04]  /*15b0*/  FMUL R17, R17, R18 ;  /* 0x0000001211117220 */ /* 0x010fc80000400000 */
[----:B-----5:R-:W-:-:S05]  /*15c0*/  FFMA R17, R0, R17, R25 ;  /* 0x0000001100117223 */ /* 0x020fca0000000019 */
[----:B------:R0:W-:Y:S04]  /*15d0*/  STG.E desc[UR16][R14.64+-0x4], R17 ;  /* 0xfffffc110e007986 */ /* 0x0001e8000c101910 */
[----:B-1----:R-:W3:Y:S04]  /*15e0*/  LDG.E R19, desc[UR16][R8.64] ;  /* 0x0000001008137981 */ /* 0x002ee8000c1e1900 */
[----:B------:R-:W4:Y:S04]  /*15f0*/  LDG.E R18, desc[UR16][R10.64] ;  /* 0x000000100a127981 */ /* 0x000f28000c1e1900 */
[----:B------:R-:W5:Y:S01]  /*1600*/  LDG.E R23, desc[UR16][R12.64] ;  /* 0x000000100c177981 */ /* 0x000f62000c1e1900 */
[----:B---3--:R-:W-:-:S04]  /*1610*/  FADD R19, R19, -R6 ;  /* 0x8000000613137221 */ /* 0x008fc80000000000 */
[----:B----4-:R-:W-:-:S04]  /*1620*/  FMUL R19, R18, R19 ;  /* 0x0000001312137220 */ /* 0x010fc80000400000 */
[----:B-----5:R-:W-:-:S05]  /*1630*/  FFMA R19, R0, R19, R23 ;  /* 0x0000001300137223 */ /* 0x020fca0000000017 */
[----:B------:R1:W-:Y:S04]  /*1640*/  STG.E desc[UR16][R14.64], R19 ;  /* 0x000000130e007986 */ /* 0x0003e8000c101910 */
[----:B--2---:R-:W2:Y:S04]  /*1650*/  LDG.E R21, desc[UR16][R8.64+0x4] ;  /* 0x0000041008157981 */ /* 0x004ea8000c1e1900 */
        /* <DEDUP_REMOVED lines=14> */
[----:B------:R0:W4:Y:S04]  /*1740*/  LDG.E R18, desc[UR16][R10.64+0xc] ;  /* 0x00000c100a127981 */ /* 0x000128000c1e1900 */
[----:B------:R1:W5:Y:S01]  /*1750*/  LDG.E R23, desc[UR16][R12.64+0xc] ;  /* 0x00000c100c177981 */ /* 0x000362000c1e1900 */
[----:B------:R-:W-:-:S04]  /*1760*/  IADD3 R16, PT, PT, R16, 0x8, RZ ;  /* 0x0000000810107810 */ /* 0x000fc80007ffe0ff */
[----:B------:R-:W-:Y:S02]  /*1770*/  ISETP.NE.AND P1, PT, R16, RZ, PT ;  /* 0x000000ff1000720c */ /* 0x000fe40003f25270 */
[----:B0-----:R-:W-:Y:S02]  /*1780*/  IADD3 R10, P2, PT, R10, 0x20, RZ ;  /* 0x000000200a0a7810 */ /* 0x001fe40007f5e0ff */
[----:B-1----:R-:W-:Y:S02]  /*1790*/  IADD3 R12, P3, PT, R12, 0x20, RZ ;  /* 0x000000200c0c7810 */ /* 0x002fe40007f7e0ff */
[----:B------:R-:W-:Y:S02]  /*17a0*/  IADD3.X R11, PT, PT, RZ, R11, RZ, P2, !PT ;  /* 0x0000000bff0b7210 */ /* 0x000fe400017fe4ff */
[----:B------:R-:W-:Y:S02]  /*17b0*/  IADD3.X R13, PT, PT, RZ, R13, RZ, P3, !PT ;  /* 0x0000000dff0d7210 */ /* 0x000fe40001ffe4ff */
[----:B------:R-:W-:Y:S01]  /*17c0*/  IADD3 R7, PT, PT, R7, 0x8, RZ ;  /* 0x0000000807077810 */ /* 0x000fe20007ffe0ff */
[----:B---3--:R-:W-:-:S04]  /*17d0*/  FADD R19, R19, -R6 ;  /* 0x8000000613137221 */ /* 0x008fc80000000000 */
[----:B----4-:R-:W-:-:S04]  /*17e0*/  FMUL R19, R18, R19 ;  /* 0x0000001312137220 */ /* 0x010fc80000400000 */
[----:B-----5:R-:W-:-:S05]  /*17f0*/  FFMA R19, R0, R19, R23 ;  /* 0x0000001300137223 */ /* 0x020fca0000000017 */
[----:B------:R2:W-:Y:S01]  /*1800*/  STG.E desc[UR16][R14.64+0xc], R19 ;  /* 0x00000c130e007986 */ /* 0x0005e2000c101910 */
[----:B------:R-:W-:Y:S05]  /*1810*/  @P1 BRA `(.L_x_49) ;  /* 0xfffffff800e81947 */ /* 0x000fea000383ffff */
.L_x_48:
[----:B------:R-:W-:Y:S05]  /*1820*/  @!P0 EXIT ;  /* 0x000000000000894d */ /* 0x000fea0003800000 */
[----:B------:R-:W-:Y:S02]  /*1830*/  ISETP.GE.U32.AND P0, PT, R5, 0x4, PT ;  /* 0x000000040500780c */ /* 0x000fe40003f06070 */
[----:B------:R-:W-:-:S04]  /*1840*/  LOP3.LUT R18, R4, 0x3, RZ, 0xc0, !PT ;  /* 0x0000000304127812 */ /* 0x000fc800078ec0ff */
[----:B------:R-:W-:-:S07]  /*1850*/  ISETP.NE.AND P1, PT, R18, RZ, PT ;  /* 0x000000ff1200720c */ /* 0x000fce0003f25270 */
[----:B------:R-:W-:Y:S06]  /*1860*/  @!P0 BRA `(.L_x_50) ;  /* 0x0000000000988947 */ /* 0x000fec0003800000 */
[----:B------:R-:W0:Y:S01]  /*1870*/  LDC.64 R8, c[0x0][0x380] ;  /* 0x0000e000ff087b82 */ /* 0x000e220000000a00 */
[----:B------:R-:W-:-:S07]  /*1880*/  IADD3 R7, PT, PT, R2, R3, RZ ;  /* 0x0000000302077210 */ /* 0x000fce0007ffe0ff */
[----:B------:R-:W1:Y:S08]  /*1890*/  LDC.64 R10, c[0x0][0x388] ;  /* 0x0000e200ff0a7b82 */ /* 0x000e700000000a00 */
[----:B------:R-:W3:Y:S01]  /*18a0*/  LDC.64 R12, c[0x0][0x390] ;  /* 0x0000e400ff0c7b82 */ /* 0x000ee20000000a00 */
[----:B0-----:R-:W-:-:S07]  /*18b0*/  IMAD.WIDE R8, R7, 0x4, R8 ;  /* 0x0000000407087825 */ /* 0x001fce00078e0208 */
[----:B--2---:R-:W0:Y:S01]  /*18c0*/  LDC.64 R14, c[0x0][0x398] ;  /* 0x0000e600ff0e7b82 */ /* 0x004e220000000a00 */
[----:B------:R-:W2:Y:S01]  /*18d0*/  LDG.E R17, desc[UR16][R8.64] ;  /* 0x0000001008117981 */ /* 0x000ea2000c1e1900 */
[----:B-1----:R-:W-:-:S05]  /*18e0*/  IMAD.WIDE.U32 R10, R3, 0x4, R10 ;  /* 0x00000004030a7825 */ /* 0x002fca00078e000a */
[----:B------:R-:W4:Y:S01]  /*18f0*/  LDG.E R5, desc[UR16][R10.64] ;  /* 0x000000100a057981 */ /* 0x000f22000c1e1900 */
[----:B---3--:R-:W-:-:S05]  /*1900*/  IMAD.WIDE.U32 R12, R3, 0x4, R12 ;  /* 0x00000004030c7825 */ /* 0x008fca00078e000c */
[----:B------:R-:W3:Y:S01]  /*1910*/  LDG.E R19, desc[UR16][R12.64] ;  /* 0x000000100c137981 */ /* 0x000ee2000c1e1900 */
[----:B0-----:R-:W-:-:S04]  /*1920*/  IMAD.WIDE R14, R7, 0x4, R14 ;  /* 0x00000004070e7825 */ /* 0x001fc800078e020e */
[----:B--2---:R-:W-:-:S04]  /*1930*/  FADD R16, R17, -R6 ;  /* 0x8000000611107221 */ /* 0x004fc80000000000 */
[----:B----4-:R-:W-:-:S04]  /*1940*/  FMUL R5, R5, R16 ;  /* 0x0000001005057220 */ /* 0x010fc80000400000 */
        /* <DEDUP_REMOVED lines=17> */
[----:B0-----:R-:W3:Y:S04]  /*1a60*/  LDG.E R5, desc[UR16][R10.64+0xc] ;  /* 0x00000c100a057981 */ /* 0x001ee8000c1e1900 */
[----:B------:R-:W4:Y:S01]  /*1a70*/  LDG.E R21, desc[UR16][R12.64+0xc] ;  /* 0x00000c100c157981 */ /* 0x000f22000c1e1900 */
[----:B------:R-:W-:Y:S01]  /*1a80*/  IADD3 R3, PT, PT, R3, 0x4, RZ ;  /* 0x0000000403037810 */ /* 0x000fe20007ffe0ff */
[----:B--2---:R-:W-:-:S04]  /*1a90*/  FADD R16, R19, -R6 ;  /* 0x8000000613107221 */ /* 0x004fc80000000000 */
[----:B---3--:R-:W-:-:S04]  /*1aa0*/  FMUL R5, R5, R16 ;  /* 0x0000001005057220 */ /* 0x008fc80000400000 */
[----:B----4-:R-:W-:-:S05]  /*1ab0*/  FFMA R5, R0, R5, R21 ;  /* 0x0000000500057223 */ /* 0x010fca0000000015 */
[----:B------:R1:W-:Y:S02]  /*1ac0*/  STG.E desc[UR16][R14.64+0xc], R5 ;  /* 0x00000c050e007986 */ /* 0x0003e4000c101910 */
.L_x_50:
[----:B------:R-:W-:Y:S05]  /*1ad0*/  @!P1 EXIT ;  /* 0x000000000000994d */ /* 0x000fea0003800000 */
[----:B------:R-:W-:Y:S02]  /*1ae0*/  ISETP.NE.AND P0, PT, R18, 0x1, PT ;  /* 0x000000011200780c */ /* 0x000fe40003f05270 */
[----:B------:R-:W-:-:S04]  /*1af0*/  LOP3.LUT R4, R4, 0x1, RZ, 0xc0, !PT ;  /* 0x0000000104047812 */ /* 0x000fc800078ec0ff */
[----:B------:R-:W-:-:S07]  /*1b00*/  ISETP.NE.U32.AND P1, PT, R4, 0x1, PT ;  /* 0x000000010400780c */ /* 0x000fce0003f25070 */
[----:B------:R-:W-:Y:S06]  /*1b10*/  @!P0 BRA `(.L_x_51) ;  /* 0x0000000000608947 */ /* 0x000fec0003800000 */
[----:B-1----:R-:W0:Y:S01]  /*1b20*/  LDC.64 R4, c[0x0][0x380] ;  /* 0x0000e000ff047b82 */ /* 0x002e220000000a00 */
[----:B--2---:R-:W-:-:S07]  /*1b30*/  IADD3 R19, PT, PT, R2, R3, RZ ;  /* 0x0000000302137210 */ /* 0x004fce0007ffe0ff */
[----:B------:R-:W1:Y:S08]  /*1b40*/  LDC.64 R8, c[0x0][0x388] ;  /* 0x0000e200ff087b82 */ /* 0x000e700000000a00 */
[----:B------:R-:W2:Y:S01]  /*1b50*/  LDC.64 R10, c[0x0][0x390] ;  /* 0x0000e400ff0a7b82 */ /* 0x000ea20000000a00 */
[----:B0-----:R-:W-:-:S07]  /*1b60*/  IMAD.WIDE R4, R19, 0x4, R4 ;  /* 0x0000000413047825 */ /* 0x001fce00078e0204 */
[----:B------:R-:W0:Y:S01]  /*1b70*/  LDC.64 R12, c[0x0][0x398] ;  /* 0x0000e600ff0c7b82 */ /* 0x000e220000000a00 */
[----:B------:R-:W3:Y:S01]  /*1b80*/  LDG.E R15, desc[UR16][R4.64] ;  /* 0x00000010040f7981 */ /* 0x000ee2000c1e1900 */
[----:B-1----:R-:W-:-:S05]  /*1b90*/  IMAD.WIDE.U32 R8, R3, 0x4, R8 ;  /* 0x0000000403087825 */ /* 0x002fca00078e0008 */
[----:B------:R-:W4:Y:S01]  /*1ba0*/  LDG.E R7, desc[UR16][R8.64] ;  /* 0x0000001008077981 */ /* 0x000f22000c1e1900 */
[----:B--2---:R-:W-:-:S05]  /*1bb0*/  IMAD.WIDE.U32 R10, R3, 0x4, R10 ;  /* 0x00000004030a7825 */ /* 0x004fca00078e000a */
[----:B------:R-:W2:Y:S01]  /*1bc0*/  LDG.E R17, desc[UR16][R10.64] ;  /* 0x000000100a117981 */ /* 0x000ea2000c1e1900 */
[----:B0-----:R-:W-:-:S04]  /*1bd0*/  IMAD.WIDE R12, R19, 0x4, R12 ;  /* 0x00000004130c7825 */ /* 0x001fc800078e020c */
[----:B---3--:R-:W-:-:S04]  /*1be0*/  FADD R14, R15, -R6 ;  /* 0x800000060f0e7221 */ /* 0x008fc80000000000 */
[----:B----4-:R-:W-:-:S04]  /*1bf0*/  FMUL R7, R7, R14 ;  /* 0x0000000e07077220 */ /* 0x010fc80000400000 */
[----:B--2---:R-:W-:-:S05]  /*1c00*/  FFMA R7, R0, R7, R17 ;  /* 0x0000000700077223 */ /* 0x004fca0000000011 */
[----:B------:R0:W-:Y:S04]  /*1c10*/  STG.E desc[UR16][R12.64], R7 ;  /* 0x000000070c007986 */ /* 0x0001e8000c101910 */
[----:B------:R-:W2:Y:S04]  /*1c20*/  LDG.E R15, desc[UR16][R4.64+0x4] ;  /* 0x00000410040f7981 */ /* 0x000ea8000c1e1900 */
[----:B------:R-:W3:Y:S04]  /*1c30*/  LDG.E R14, desc[UR16][R8.64+0x4] ;  /* 0x00000410080e7981 */ /* 0x000ee8000c1e1900 */
[----:B------:R-:W4:Y:S01]  /*1c40*/  LDG.E R17, desc[UR16][R10.64+0x4] ;  /* 0x000004100a117981 */ /* 0x000f22000c1e1900 */
[----:B------:R-:W-:Y:S01]  /*1c50*/  IADD3 R3, PT, PT, R3, 0x2, RZ ;  /* 0x0000000203037810 */ /* 0x000fe20007ffe0ff */
[----:B--2---:R-:W-:-:S04]  /*1c60*/  FADD R15, R15, -R6 ;  /* 0x800000060f0f7221 */ /* 0x004fc80000000000 */
[----:B---3--:R-:W-:-:S04]  /*1c70*/  FMUL R15, R14, R15 ;  /* 0x0000000f0e0f7220 */ /* 0x008fc80000400000 */
[----:B----4-:R-:W-:-:S05]  /*1c80*/  FFMA R15, R0, R15, R17 ;  /* 0x0000000f000f7223 */ /* 0x010fca0000000011 */
[----:B------:R0:W-:Y:S02]  /*1c90*/  STG.E desc[UR16][R12.64+0x4], R15 ;  /* 0x0000040f0c007986 */ /* 0x0001e4000c101910 */
.L_x_51:
[----:B------:R-:W-:Y:S05]  /*1ca0*/  @P1 EXIT ;  /* 0x000000000000194d */ /* 0x000fea0003800000 */
[----:B------:R-:W3:Y:S01]  /*1cb0*/  LDC.64 R8, c[0x0][0x380] ;  /* 0x0000e000ff087b82 */ /* 0x000ee20000000a00 */
[----:B01----:R-:W-:-:S07]  /*1cc0*/  IADD3 R7, PT, PT, R2, R3, RZ ;  /* 0x0000000302077210 */ /* 0x003fce0007ffe0ff */
[----:B------:R-:W0:Y:S08]  /*1cd0*/  LDC.64 R4, c[0x0][0x388] ;  /* 0x0000e200ff047b82 */ /* 0x000e300000000a00 */
[----:B------:R-:W1:Y:S01]  /*1ce0*/  LDC.64 R10, c[0x0][0x390] ;  /* 0x0000e400ff0a7b82 */ /* 0x000e620000000a00 */
[----:B---3--:R-:W-:-:S06]  /*1cf0*/  IMAD.WIDE R8, R7, 0x4, R8 ;  /* 0x0000000407087825 */ /* 0x008fcc00078e0208 */
[----:B------:R-:W3:Y:S01]  /*1d00*/  LDG.E R9, desc[UR16][R8.64] ;  /* 0x0000001008097981 */ /* 0x000ee2000c1e1900 */
[----:B0-----:R-:W-:-:S06]  /*1d10*/  IMAD.WIDE.U32 R4, R3, 0x4, R4 ;  /* 0x0000000403047825 */ /* 0x001fcc00078e0004 */
[----:B------:R-:W4:Y:S01]  /*1d20*/  LDG.E R4, desc[UR16][R4.64] ;  /* 0x0000001004047981 */ /* 0x000f22000c1e1900 */
[----:B-1----:R-:W-:Y:S02]  /*1d30*/  IMAD.WIDE.U32 R2, R3, 0x4, R10 ;  /* 0x0000000403027825 */ /* 0x002fe400078e000a */
[----:B------:R-:W0:Y:S04]  /*1d40*/  LDC.64 R10, c[0x0][0x398] ;  /* 0x0000e600ff0a7b82 */ /* 0x000e280000000a00 */
[----:B------:R-:W5:Y:S01]  /*1d50*/  LDG.E R3, desc[UR16][R2.64] ;  /* 0x0000001002037981 */ /* 0x000f62000c1e1900 */
[----:B---3--:R-:W-:Y:S01]  /*1d60*/  FADD R13, R9, -R6 ;  /* 0x80000006090d7221 */ /* 0x008fe20000000000 */
[----:B0-----:R-:W-:-:S04]  /*1d70*/  IMAD.WIDE R6, R7, 0x4, R10 ;  /* 0x0000000407067825 */ /* 0x001fc800078e020a */
[----:B----4-:R-:W-:-:S04]  /*1d80*/  FMUL R13, R4, R13 ;  /* 0x0000000d040d7220 */ /* 0x010fc80000400000 */
[----:B-----5:R-:W-:-:S05]  /*1d90*/  FFMA R13, R0, R13, R3 ;  /* 0x0000000d000d7223 */ /* 0x020fca0000000003 */
[----:B------:R-:W-:Y:S01]  /*1da0*/  STG.E desc[UR16][R6.64], R13 ;  /* 0x0000000d06007986 */ /* 0x000fe2000c101910 */
[----:B------:R-:W-:Y:S05]  /*1db0*/  EXIT ;  /* 0x000000000000794d */ /* 0x000fea0003800000 */
        .weak           $__internal_1_$__cuda_sm3x_div_rn_noftz_f32_slowpath
        .type           $__internal_1_$__cuda_sm3x_div_rn_noftz_f32_slowpath,@function
        .size           $__internal_1_$__cuda_sm3x_div_rn_noftz_f32_slowpath,(.L_x_309 - $__internal_1_$__cuda_sm3x_div_rn_noftz_f32_slowpath)
$__internal_1_$__cuda_sm3x_div_rn_noftz_f32_slowpath:
[----:B------:R-:W-:Y:S01]  /*1dc0*/  SHF.R.U32.HI R7, RZ, 0x17, R3 ;  /* 0x00000017ff077819 */ /* 0x000fe20000011603 */
[----:B------:R-:W-:Y:S01]  /*1dd0*/  BSSY.RECONVERGENT B1, `(.L_x_52) ;  /* 0x0000063000017945 */ /* 0x000fe20003800200 */
[----:B------:R-:W-:Y:S02]  /*1de0*/  SHF.R.U32.HI R5, RZ, 0x17, R0 ;  /* 0x00000017ff057819 */ /* 0x000fe40000011600 */
[----:B------:R-:W-:Y:S02]  /*1df0*/  LOP3.LUT R12, R7, 0xff, RZ, 0xc0, !PT ;  /* 0x000000ff070c7812 */ /* 0x000fe400078ec0ff */
[----:B------:R-:W-:Y:S02]  /*1e00*/  LOP3.LUT R10, R5, 0xff, RZ, 0xc0, !PT ;  /* 0x000000ff050a7812 */ /* 0x000fe400078ec0ff */
[----:B------:R-:W-:Y:S02]  /*1e10*/  IADD3 R9, PT, PT, R12, -0x1, RZ ;  /* 0xffffffff0c097810 */ /* 0x000fe40007ffe0ff */
[----:B------:R-:W-:-:S02]  /*1e20*/  IADD3 R8, PT, PT, R10, -0x1, RZ ;  /* 0xffffffff0a087810 */ /* 0x000fc40007ffe0ff */
[----:B------:R-:W-:Y:S02]  /*1e30*/  ISETP.GT.U32.AND P0, PT, R9, 0xfd, PT ;  /* 0x000000fd0900780c */ /* 0x000fe40003f04070 */
[----:B------:R-:W-:Y:S02]  /*1e40*/  MOV R5, R3 ;  /* 0x0000000300057202 */ /* 0x000fe40000000f00 */
[----:B------:R-:W-:-:S13]  /*1e50*/  ISETP.GT.U32.OR P0, PT, R8, 0xfd, P0 ;  /* 0x000000fd0800780c */ /* 0x000fda0000704470 */
[----:B------:R-:W-:Y:S01]  /*1e60*/  @!P0 MOV R7, RZ ;  /* 0x000000ff00078202 */ /* 0x000fe20000000f00 */
[----:B------:R-:W-:Y:S06]  /*1e70*/  @!P0 BRA `(.L_x_53) ;  /* 0x00000000005c8947 */ /* 0x000fec0003800000 */
[----:B------:R-:W-:Y:S02]  /*1e80*/  FSETP.GTU.FTZ.AND P0, PT, |R0|, +INF , PT ;  /* 0x7f8000000000780b */ /* 0x000fe40003f1c200 */
        /* <DEDUP_REMOVED lines=18> */
[----:B------:R-:W-:Y:S01]  /*1fb0*/  @!P0 FFMA R0, R0, 1.84467440737095516160e+19, RZ ;  /* 0x5f80000000008823 */ /* 0x000fe200000000ff */
[----:B------:R-:W-:Y:S01]  /*1fc0*/  @!P0 MOV R7, 0xffffffc0 ;  /* 0xffffffc000078802 */ /* 0x000fe20000000f00 */
[----:B------:R-:W-:-:S03]  /*1fd0*/  @!P1 FFMA R5, R3, 1.84467440737095516160e+19, RZ ;  /* 0x5f80000003059823 */ /* 0x000fc600000000ff */
[----:B------:R-:W-:-:S07]  /*1fe0*/  @!P1 IADD3 R7, PT, PT, R7, 0x40, RZ ;  /* 0x0000004007079810 */ /* 0x000fce0007ffe0ff */
.L_x_53:
[----:B------:R-:W-:Y:S01]  /*1ff0*/  LEA R8, R12, 0xc0800000, 0x17 ;  /* 0xc08000000c087811 */ /* 0x000fe200078eb8ff */
[----:B------:R-:W-:Y:S03]  /*2000*/  BSSY.RECONVERGENT B2, `(.L_x_58) ;  /* 0x0000036000027945 */ /* 0x000fe60003800200 */
[----:B------:R-:W-:Y:S02]  /*2010*/  IADD3 R8, PT, PT, -R8, R5, RZ ;  /* 0x0000000508087210 */ /* 0x000fe40007ffe1ff */
[----:B------:R-:W-:Y:S02]  /*2020*/  IADD3 R5, PT, PT, R10, -0x7f, RZ ;  /* 0xffffff810a057810 */ /* 0x000fe40007ffe0ff */
[----:B------:R0:W1:Y:S01]  /*2030*/  MUFU.RCP R9, R8 ;  /* 0x0000000800097308 */ /* 0x0000620000001000 */
[----:B------:R-:W-:Y:S02]  /*2040*/  FADD.FTZ R11, -R8, -RZ ;  /* 0x800000ff080b7221 */ /* 0x000fe40000010100 */
[C---:B------:R-:W-:Y:S01]  /*2050*/  IMAD R0, R5.reuse, -0x800000, R0 ;  /* 0xff80000005007824 */ /* 0x040fe200078e0200 */
[----:B0-----:R-:W-:-:S04]  /*2060*/  IADD3 R8, PT, PT, R5, 0x7f, -R12 ;  /* 0x0000007f05087810 */ /* 0x001fc80007ffe80c */
[----:B------:R-:W-:Y:S01]  /*2070*/  IADD3 R8, PT, PT, R8, R7, RZ ;  /* 0x0000000708087210 */ /* 0x000fe20007ffe0ff */
[----:B-1----:R-:W-:-:S04]  /*2080*/  FFMA R10, R9, R11, 1 ;  /* 0x3f800000090a7423 */ /* 0x002fc8000000000b */
        /* <DEDUP_REMOVED lines=8> */
[----:B------:R-:W-:-:S04]  /*2110*/  IADD3 R11, PT, PT, R5, R8, RZ ;  /* 0x00000008050b7210 */ /* 0x000fc80007ffe0ff */
[----:B------:R-:W-:-:S04]  /*2120*/  IADD3 R5, PT, PT, R11, -0x1, RZ ;  /* 0xffffffff0b057810 */ /* 0x000fc80007ffe0ff */
        /* <DEDUP_REMOVED lines=15> */
[----:B------:R-:W-:Y:S02]  /*2220*/  IADD3 R10, PT, PT, R11, 0x20, RZ ;  /* 0x000000200b0a7810 */ /* 0x000fe40007ffe0ff */
[----:B------:R-:W-:-:S02]  /*2230*/  LOP3.LUT R7, R7, 0x800000, RZ, 0xfc, !PT ;  /* 0x0080000007077812 */ /* 0x000fc400078efcff */
[----:B------:R-:W-:Y:S02]  /*2240*/  IADD3 R9, PT, PT, -R11, RZ, RZ ;  /* 0x000000ff0b097210 */ /* 0x000fe40007ffe1ff */
[----:B------:R-:W-:Y:S02]  /*2250*/  SHF.L.U32 R10, R7, R10, RZ ;  /* 0x0000000a070a7219 */ /* 0x000fe400000006ff */
[----:B------:R-:W-:Y:S02]  /*2260*/  FSETP.NEU.FTZ.AND P0, PT, R5, R8, PT ;  /* 0x000000080500720b */ /* 0x000fe40003f1d000 */
[----:B------:R-:W-:Y:S02]  /*2270*/  SEL R8, R9, RZ, P3 ;  /* 0x000000ff09087207 */ /* 0x000fe40001800000 */
[----:B------:R-:W-:Y:S02]  /*2280*/  ISETP.NE.AND P1, PT, R10, RZ, P1 ;  /* 0x000000ff0a00720c */ /* 0x000fe40000f25270 */
[----:B------:R-:W-:-:S02]  /*2290*/  SHF.R.U32.HI R8, RZ, R8, R7 ;  /* 0x00000008ff087219 */ /* 0x000fc40000011607 */
[----:B------:R-:W-:Y:S02]  /*22a0*/  PLOP3.LUT P0, PT, P0, P1, PT, 0xf8, 0x8f ;  /* 0x00000000008f781c */ /* 0x000fe40000703f70 */
[----:B------:R-:W-:Y:S02]  /*22b0*/  SHF.R.U32.HI R10, RZ, 0x1, R8 ;  /* 0x00000001ff0a7819 */ /* 0x000fe40000011608 */
[----:B------:R-:W-:-:S04]  /*22c0*/  SEL R5, RZ, 0x1, !P0 ;  /* 0x00000001ff057807 */ /* 0x000fc80004000000 */
[----:B------:R-:W-:-:S04]  /*22d0*/  LOP3.LUT R5, R5, 0x1, R10, 0xf8, !PT ;  /* 0x0000000105057812 */ /* 0x000fc800078ef80a */
[----:B------:R-:W-:-:S04]  /*22e0*/  LOP3.LUT R5, R5, R8, RZ, 0xc0, !PT ;  /* 0x0000000805057212 */ /* 0x000fc800078ec0ff */
[----:B------:R-:W-:-:S04]  /*22f0*/  IADD3 R5, PT, PT, R10, R5, RZ ;  /* 0x000000050a057210 */ /* 0x000fc80007ffe0ff */
[----:B------:R-:W-:Y:S01]  /*2300*/  LOP3.LUT R0, R5, R0, RZ, 0xfc, !PT ;  /* 0x0000000005007212 */ /* 0x000fe200078efcff */
[----:B------:R-:W-:Y:S06]  /*2310*/  BRA `(.L_x_61) ;  /* 0x0000000000107947 */ /* 0x000fec0003800000 */
.L_x_60:
[----:B------:R-:W-:-:S04]  /*2320*/  LOP3.LUT R0, R0, 0x80000000, RZ, 0xc0, !PT ;  /* 0x8000000000007812 */ /* 0x000fc800078ec0ff */
[----:B------:R-:W-:Y:S01]  /*2330*/  LOP3.LUT R0, R0, 0x7f800000, RZ, 0xfc, !PT ;  /* 0x7f80000000007812 */ /* 0x000fe200078efcff */
[----:B------:R-:W-:Y:S06]  /*2340*/  BRA `(.L_x_61) ;  /* 0x0000000000047947 */ /* 0x000fec0003800000 */
.L_x_59:
[----:B------:R-:W-:-:S07]  /*2350*/  LEA R0, R8, R0, 0x17 ;  /* 0x0000000008007211 */ /* 0x000fce00078eb8ff */
.L_x_61:
[----:B------:R-:W-:Y:S05]  /*2360*/  BSYNC.RECONVERGENT B2 ;  /* 0x0000000000027941 */ /* 0x000fea0003800200 */
.L_x_58:
[----:B------:R-:W-:Y:S05]  /*2370*/  BRA `(.L_x_62) ;  /* 0x0000000000207947 */ /* 0x000fea0003800000 */
.L_x_57:
[----:B------:R-:W-:-:S04]  /*2380*/  LOP3.LUT R0, R5, 0x80000000, R0, 0x48, !PT ;  /* 0x8000000005007812 */ /* 0x000fc800078e4800 */
[----:B------:R-:W-:Y:S01]  /*2390*/  LOP3.LUT R0, R0, 0x7f800000, RZ, 0xfc, !PT ;  /* 0x7f80000000007812 */ /* 0x000fe200078efcff */
[----:B------:R-:W-:Y:S06]  /*23a0*/  BRA `(.L_x_62) ;  /* 0x0000000000147947 */ /* 0x000fec0003800000 */
.L_x_56:
[----:B------:R-:W-:Y:S01]  /*23b0*/  LOP3.LUT R0, R5, 0x80000000, R0, 0x48, !PT ;  /* 0x8000000005007812 */ /* 0x000fe200078e4800 */
[----:B------:R-:W-:Y:S06]  /*23c0*/  BRA `(.L_x_62) ;  /* 0x00000000000c7947 */ /* 0x000fec0003800000 */
.L_x_55:
[----:B------:R-:W0:Y:S01]  /*23d0*/  MUFU.RSQ R0, -QNAN ;  /* 0xffc0000000007908 */ /* 0x000e220000001400 */
[----:B------:R-:W-:Y:S05]  /*23e0*/  BRA `(.L_x_62) ;  /* 0x0000000000047947 */ /* 0x000fea0003800000 */
.L_x_54:
[----:B------:R-:W-:-:S07]  /*23f0*/  FADD.FTZ R0, R0, R3 ;  /* 0x0000000300007221 */ /* 0x000fce0000010000 */
.L_x_62:
[----:B------:R-:W-:Y:S05]  /*2400*/  BSYNC.RECONVERGENT B1 ;  /* 0x0000000000017941 */ /* 0x000fea0003800200 */
.L_x_52:
[----:B------:R-:W-:-:S04]  /*2410*/  HFMA2 R5, -RZ, RZ, 0, 0 ;  /* 0x00000000ff057431 */ /* 0x000fc800000001ff */
[----:B0-----:R-:W-:Y:S05]  /*2420*/  RET.REL.NODEC R4 `(_Z17layer_norm_kernelPKfS0_S0_Pfiif) ;  /* 0xffffffd804f47950 */ /* 0x001fea0003c3ffff */
.L_x_63:
        /* <DEDUP_REMOVED lines=13> */
.L_x_309:


//--------------------- .text._Z17batch_norm_kernelPKfS0_S0_S0_S0_Pfiiif --------------------------
	.section	.text._Z17batch_norm_kernelPKfS0_S0_S0_S0_Pfiiif,"ax",@progbits
	.align	128
        .global         _Z17batch_norm_kernelPKfS0_S0_S0_S0_Pfiiif
        .type           _Z17batch_norm_kernelPKfS0_S0_S0_S0_Pfiiif,@function
        .size           _Z17batch_norm_kernelPKfS0_S0_S0_S0_Pfiiif,(.L_x_321 - _Z17batch_norm_kernelPKfS0_S0_S0_S0_Pfiiif)
        .other          _Z17batch_norm_kernelPKfS0_S0_S0_S0_Pfiiif,@"STO_CUDA_ENTRY STV_DEFAULT"
_Z17batch_norm_kernelPKfS0_S0_S0_S0_Pfiiif:
.text._Z17batch_norm_kernelPKfS0_S0_S0_S0_Pfiiif:
[----:B------:R-:W-:Y:S01]  /*0000*/  LDC R1, c[0x0][0x37c] ;  /* 0x0000df00ff017b82 */ /* 0x000fe20000000800 */
[----:B------:R-:W0:Y:S07]  /*0010*/  S2R R7, SR_TID.X ;  /* 0x0000000000077919 */ /* 0x000e2e0000002100 */
[----:B------:R-:W1:Y:S08]  /*0020*/  LDC.64 R2, c[0x0][0x3b0] ;  /* 0x0000ec00ff027b82 */ /* 0x000e700000000a00 */
[----:B------:R-:W0:Y:S08]  /*0030*/  S2UR UR4, SR_CTAID.X ;  /* 0x00000000000479c3 */ /* 0x000e300000002500 */
[----:B------:R-:W0:Y:S08]  /*0040*/  LDC R0, c[0x0][0x360] ;  /* 0x0000d800ff007b82 */ /* 0x000e300000000800 */
[----:B------:R-:W2:Y:S01]  /*0050*/  LDC R5, c[0x0][0x3b8] ;  /* 0x0000ee00ff057b82 */ /* 0x000ea20000000800 */
[----:B-1----:R-:W-:-:S02]  /*0060*/  IMAD R2, R3, R2, RZ ;  /* 0x0000000203027224 */ /* 0x002fc400078e02ff */
[----:B0-----:R-:W-:Y:S02]  /*0070*/  IMAD R0, R0, UR4, R7 ;  /* 0x0000000400007c24 */ /* 0x001fe4000f8e0207 */
[----:B--2---:R-:W-:-:S05]  /*0080*/  IMAD R7, R2, R5, RZ ;  /* 0x0000000502077224 */ /* 0x004fca00078e02ff */
[----:B------:R-:W-:-:S13]  /*0090*/  ISETP.GE.AND P0, PT, R0, R7, PT ;  /* 0x000000070000720c */ /* 0x000fda0003f06270 */
[----:B------:R-:W-:Y:S05]  /*00a0*/  @P0 EXIT ;  /* 0x000000000000094d */ /* 0x000fea0003800000 */
[----:B------:R-:W-:Y:S01]  /*00b0*/  IABS R9, R5 ;  /* 0x0000000500097213 */ /* 0x000fe20000000000 */
[----:B------:R-:W0:Y:S01]  /*00c0*/  LDCU.64 UR4, c[0x0][0x358] ;  /* 0x00006b00ff0477ac */ /* 0x000e220008000a00 */
[----:B------:R-:W-:Y:S02]  /*00d0*/  IABS R10, R3 ;  /* 0x00000003000a7213 */ /* 0x000fe40000000000 */
[----:B------:R-:W1:Y:S01]  /*00e0*/  I2F.RP R2, R9 ;  /* 0x0000000900027306 */ /* 0x000e620000209400 */
[----:B------:R-:W-:Y:S01]  /*00f0*/  IABS R8, R0 ;  /* 0x0000000000087213 */ /* 0x000fe20000000000 */
[----:B------:R-:W2:Y:S06]  /*0100*/  LDCU UR6, c[0x0][0x3bc] ;  /* 0x00007780ff0677ac */ /* 0x000eac0008000800 */
[----:B-1----:R-:W1:Y:S02]  /*0110*/  MUFU.RCP R2, R2 ;  /* 0x0000000200027308 */ /* 0x002e640000001000 */
[----:B-1----:R-:W-:-:S06]  /*0120*/  IADD3 R6, PT, PT, R2, 0xffffffe, RZ ;  /* 0x0ffffffe02067810 */ /* 0x002fcc0007ffe0ff */
[----:B------:R1:W3:Y:S02]  /*0130*/  F2I.FTZ.U32.TRUNC.NTZ R7, R6 ;  /* 0x0000000600077305 */ /* 0x0002e4000021f000 */
[----:B-1----:R-:W-:Y:S01]  /*0140*/  HFMA2 R6, -RZ, RZ, 0, 0 ;  /* 0x00000000ff067431 */ /* 0x002fe200000001ff */
[----:B---3--:R-:W-:-:S05]  /*0150*/  IADD3 R4, PT, PT, RZ, -R7, RZ ;  /* 0x80000007ff047210 */ /* 0x008fca0007ffe0ff */
[----:B------:R-:W-:Y:S02]  /*0160*/  IMAD R11, R4, R9, RZ ;  /* 0x00000009040b7224 */ /* 0x000fe400078e02ff */
[----:B------:R-:W-:Y:S02]  /*0170*/  IMAD.MOV.U32 R4, RZ, RZ, R8 ;  /* 0x000000ffff047224 */ /* 0x000fe400078e0008 */
[----:B------:R-:W-:-:S04]  /*0180*/  IMAD.HI.U32 R7, R7, R11, R6 ;  /* 0x0000000b07077227 */ /* 0x000fc800078e0006 */
[----:B------:R-:W-:Y:S02]  /*0190*/  IMAD.MOV.U32 R11, RZ, RZ, R10 ;  /* 0x000000ffff0b7224 */ /* 0x000fe400078e000a */
[----:B------:R-:W-:Y:S02]  /*01a0*/  IMAD.HI.U32 R2, R7, R4, RZ ;  /* 0x0000000407027227 */ /* 0x000fe400078e00ff */
[----:B------:R-:W1:Y:S03]  /*01b0*/  I2F.RP R8, R11 ;  /* 0x0000000b00087306 */ /* 0x000e660000209400 */
[----:B------:R-:W-:-:S05]  /*01c0*/  IADD3 R6, PT, PT, -R2, RZ, RZ ;  /* 0x000000ff02067210 */ /* 0x000fca0007ffe1ff */
[----:B------:R-:W-:-:S05]  /*01d0*/  IMAD R4, R9, R6, R4 ;  /* 0x0000000609047224 */ /* 0x000fca00078e0204 */
[----:B------:R-:W-:Y:S01]  /*01e0*/  ISETP.GT.U32.AND P2, PT, R9, R4, PT ;  /* 0x000000040900720c */ /* 0x000fe20003f44070 */
[----:B-1----:R-:W1:-:S12]  /*01f0*/  MUFU.RCP R8, R8 ;  /* 0x0000000800087308 */ /* 0x002e580000001000 */
[----:B------:R-:W-:Y:S01]  /*0200*/  @!P2 IMAD.IADD R4, R4, 0x1, -R9 ;  /* 0x000000010404a824 */ /* 0x000fe200078e0a09 */
[----:B------:R-:W-:Y:S02]  /*0210*/  @!P2 IADD3 R2, PT, PT, R2, 0x1, RZ ;  /* 0x000000010202a810 */ /* 0x000fe40007ffe0ff */
[----:B------:R-:W-:Y:S02]  /*0220*/  ISETP.NE.AND P2, PT, R5, RZ, PT ;  /* 0x000000ff0500720c */ /* 0x000fe40003f45270 */
[----:B------:R-:W-:Y:S02]  /*0230*/  ISETP.GE.U32.AND P0, PT, R4, R9, PT ;  /* 0x000000090400720c */ /* 0x000fe40003f06070 */
[----:B-1----:R-:W-:Y:S02]  /*0240*/  IADD3 R6, PT, PT, R8, 0xffffffe, RZ ;  /* 0x0ffffffe08067810 */ /* 0x002fe40007ffe0ff */
[----:B------:R-:W-:Y:S01]  /*0250*/  LOP3.LUT R4, R0, R5, RZ, 0x3c, !PT ;  /* 0x0000000500047212 */ /* 0x000fe200078e3cff */
[----:B------:R-:W1:Y:S01]  /*0260*/  LDC.64 R8, c[0x0][0x398] ;  /* 0x0000e600ff087b82 */ /* 0x000e620000000a00 */
[----:B------:R3:W4:Y:S02]  /*0270*/  F2I.FTZ.U32.TRUNC.NTZ R7, R6 ;  /* 0x0000000600077305 */ /* 0x000724000021f000 */
[----:B------:R-:W-:-:S05]  /*0280*/  ISETP.GE.AND P1, PT, R4, RZ, PT ;  /* 0x000000ff0400720c */ /* 0x000fca0003f26270 */
[----:B------:R-:W-:Y:S02]  /*0290*/  @P0 VIADD R2, R2, 0x1 ;  /* 0x0000000102020836 */ /* 0x000fe40000000000 */
[----:B---3--:R-:W-:Y:S01]  /*02a0*/  IMAD.MOV.U32 R6, RZ, RZ, RZ ;  /* 0x000000ffff067224 */ /* 0x008fe200078e00ff */
[----:B----4-:R-:W-:-:S05]  /*02b0*/  IADD3 R4, PT, PT, RZ, -R7, RZ ;  /* 0x80000007ff047210 */ /* 0x010fca0007ffe0ff */
[----:B------:R-:W-:Y:S02]  /*02c0*/  @!P1 IADD3 R2, PT, PT, -R2, RZ, RZ ;  /* 0x000000ff02029210 */ /* 0x000fe40007ffe1ff */
[----:B------:R-:W-:Y:S01]  /*02d0*/  @!P2 LOP3.LUT R2, RZ, R5, RZ, 0x33, !PT ;  /* 0x00000005ff02a212 */ /* 0x000fe200078e33ff */
[----:B------:R-:W-:-:S03]  /*02e0*/  IMAD R5, R4, R11, RZ ;  /* 0x0000000b04057224 */ /* 0x000fc600078e02ff */
[----:B------:R-:W-:Y:S01]  /*02f0*/  IABS R4, R2 ;  /* 0x0000000200047213 */ /* 0x000fe20000000000 */
[----:B------:R-:W-:Y:S01]  /*0300*/  IMAD.HI.U32 R6, R7, R5, R6 ;  /* 0x0000000507067227 */ /* 0x000fe200078e0006 */
[----:B------:R-:W-:-:S05]  /*0310*/  ISETP.GE.AND P2, PT, R2, RZ, PT ;  /* 0x000000ff0200720c */ /* 0x000fca0003f46270 */
[----:B------:R-:W-:-:S05]  /*0320*/  IMAD.HI.U32 R6, R6, R4, RZ ;  /* 0x0000000406067227 */ /* 0x000fca00078e00ff */
[----:B------:R-:W-:-:S05]  /*0330*/  IADD3 R6, PT, PT, -R6, RZ, RZ ;  /* 0x000000ff06067210 */ /* 0x000fca0007ffe1ff */
[C---:B------:R-:W-:Y:S02]  /*0340*/  IMAD R6, R11.reuse, R6, R4 ;  /* 0x000000060b067224 */ /* 0x040fe400078e0204 */
[----:B------:R-:W3:Y:S03]  /*0350*/  LDC.64 R4, c[0x0][0x3a0] ;  /* 0x0000e800ff047b82 */ /* 0x000ee60000000a00 */
[----:B------:R-:W-:-:S13]  /*0360*/  ISETP.GT.U32.AND P0, PT, R11, R6, PT ;  /* 0x000000060b00720c */ /* 0x000fda0003f04070 */
[----:B------:R-:W-:Y:S02]  /*0370*/  @!P0 IADD3 R6, PT, PT, R6, -R11, RZ ;  /* 0x8000000b06068210 */ /* 0x000fe40007ffe0ff */
[----:B------:R-:W-:Y:S02]  /*0380*/  ISETP.NE.AND P0, PT, R3, RZ, PT ;  /* 0x000000ff0300720c */ /* 0x000fe40003f05270 */
[----:B------:R-:W-:-:S13]  /*0390*/  ISETP.GT.U32.AND P1, PT, R11, R6, PT ;  /* 0x000000060b00720c */ /* 0x000fda0003f24070 */
[----:B------:R-:W-:Y:S02]  /*03a0*/  @!P1 IMAD.IADD R6, R6, 0x1, -R11 ;  /* 0x0000000106069824 */ /* 0x000fe400078e0a0b */
[----:B------:R-:W4:Y:S03]  /*03b0*/  LDC.64 R10, c[0x0][0x390] ;  /* 0x0000e400ff0a7b82 */ /* 0x000f260000000a00 */
[----:B------:R-:W-:-:S04]  /*03c0*/  MOV R13, R6 ;  /* 0x00000006000d7202 */ /* 0x000fc80000000f00 */
[----:B------:R-:W-:Y:S01]  /*03d0*/  @!P2 IADD3 R13, PT, PT, -R13, RZ, RZ ;  /* 0x000000ff0d0da210 */ /* 0x000fe20007ffe1ff */
[----:B------:R-:W5:Y:S01]  /*03e0*/  LDC.64 R6, c[0x0][0x380] ;  /* 0x0000e000ff067b82 */ /* 0x000f620000000a00 */
[----:B------:R-:W-:-:S05]  /*03f0*/  @!P0 LOP3.LUT R13, RZ, R3, RZ, 0x33, !PT ;  /* 0x00000003ff0d8212 */ /* 0x000fca00078e33ff */
[C---:B---3--:R-:W-:Y:S02]  /*0400*/  IMAD.WIDE R2, R13.reuse, 0x4, R4 ;  /* 0x000000040d027825 */ /* 0x048fe400078e0204 */
[----:B------:R-:W3:Y:S03]  /*0410*/  LDC.64 R4, c[0x0][0x388] ;  /* 0x0000e200ff047b82 */ /* 0x000ee60000000a00 */
[----:B0-----:R4:W2:Y:S01]  /*0420*/  LDG.E R12, desc[UR4][R2.64] ;  /* 0x00000004020c7981 */ /* 0x0018a2000c1e1900 */
[----:B-1----:R-:W-:-:S06]  /*0430*/  IMAD.WIDE R8, R13, 0x4, R8 ;  /* 0x000000040d087825 */ /* 0x002fcc00078e0208 */
[----:B------:R-:W2:Y:S01]  /*0440*/  LDG.E R9, desc[UR4][R8.64] ;  /* 0x0000000408097981 */ /* 0x000ea2000c1e1900 */
[----:B-----5:R-:W-:-:S04]  /*0450*/  IMAD.WIDE R6, R0, 0x4, R6 ;  /* 0x0000000400067825 */ /* 0x020fc800078e0206 */
[C---:B----4-:R-:W-:Y:S02]  /*0460*/  IMAD.WIDE R2, R13.reuse, 0x4, R10 ;  /* 0x000000040d027825 */ /* 0x050fe400078e020a */
[----:B------:R-:W4:Y:S01]  /*0470*/  LDG.E R6, desc[UR4][R6.64] ;  /* 0x0000000406067981 */ /* 0x000f22000c1e1900 */
[----:B------:R-:W0:Y:S01]  /*0480*/  LDC.64 R10, c[0x0][0x3a8] ;  /* 0x0000ea00ff0a7b82 */ /* 0x000e220000000a00 */
[----:B---3--:R-:W-:Y:S02]  /*0490*/  IMAD.WIDE R4, R13, 0x4, R4 ;  /* 0x000000040d047825 */ /* 0x008fe400078e0204 */
[----:B------:R-:W3:Y:S04]  /*04a0*/  LDG.E R2, desc[UR4][R2.64] ;  /* 0x0000000402027981 */ /* 0x000ee8000c1e1900 */
[----:B------:R-:W5:Y:S01]  /*04b0*/  LDG.E R4, desc[UR4][R4.64] ;  /* 0x0000000404047981 */ /* 0x000f62000c1e1900 */
[----:B--2---:R-:W-:-:S05]  /*04c0*/  FADD R12, R12, UR6 ;  /* 0x000000060c0c7e21 */ /* 0x004fca0008000000 */
[----:B------:R-:W-:-:S13]  /*04d0*/  FSETP.GEU.AND P0, PT, |R12|, 1.175494350822287508e-38, PT ;  /* 0x008000000c00780b */ /* 0x000fda0003f0e200 */
[----:B------:R-:W-:-:S04]  /*04e0*/  @!P0 FMUL R12, R12, 16777216 ;  /* 0x4b8000000c0c8820 */ /* 0x000fc80000400000 */
[----:B------:R-:W1:Y:S01]  /*04f0*/  MUFU.RSQ R13, R12 ;  /* 0x0000000c000d7308 */ /* 0x000e620000001400 */
[----:B----4-:R-:W-:-:S04]  /*0500*/  FADD R7, R6, -R9 ;  /* 0x8000000906077221 */ /* 0x010fc80000000000 */
[----:B-----5:R-:W-:Y:S01]  /*0510*/  FMUL R6, R4, R7 ;  /* 0x0000000704067220 */ /* 0x020fe20000400000 */
[----:B0-----:R-:W-:-:S04]  /*0520*/  IMAD.WIDE R4, R0, 0x4, R10 ;  /* 0x0000000400047825 */ /* 0x001fc800078e020a */
[----:B-1----:R-:W-:-:S04]  /*0530*/  @!P0 FMUL R13, R13, 4096 ;  /* 0x458000000d0d8820 */ /* 0x002fc80000400000 */
[----:B---3--:R-:W-:-:S05]  /*0540*/  FFMA R13, R13, R6, R2 ;  /* 0x000000060d0d7223 */ /* 0x008fca0000000002 */
[----:B------:R-:W-:Y:S01]  /*0550*/  STG.E desc[UR4][R4.64], R13 ;  /* 0x0000000d04007986 */ /* 0x000fe2000c101904 */
[----:B------:R-:W-:Y:S05]  /*0560*/  EXIT ;  /* 0x000000000000794d */ /* 0x000fea0003800000 */
.L_x_64:
        /* <DEDUP_REMOVED lines=9> */
.L_x_321:


//--------------------- .text._Z13conv2d_kernelPKfS0_Pfiiiiiiiiiiiii --------------------------
	.section	.text._Z13conv2d_kernelPKfS0_Pfiiiiiiiiiiiii,"ax",@progbits
	.align	128
        .global         _Z13conv2d_kernelPKfS0_Pfiiiiiiiiiiiii
        .type           _Z13conv2d_kernelPKfS0_Pfiiiiiiiiiiiii,@function
        .size           _Z13conv2d_kernelPKfS0_Pfiiiiiiiiiiiii,(.L_x_322 - _Z13conv2d_kernelPKfS0_Pfiiiiiiiiiiiii)
        .other          _Z13conv2d_kernelPKfS0_Pfiiiiiiiiiiiii,@"STO_CUDA_ENTRY STV_DEFAULT"
_Z13conv2d_kernelPKfS0_Pfiiiiiiiiiiiii:
.text._Z13conv2d_kernelPKfS0_Pfiiiiiiiiiiiii:
[----:B------:R-:W-:Y:S01]  /*0000*/  LDC R1, c[0x0][0x37c] ;  /* 0x0000df00ff017b82 */ /* 0x000fe20000000800 */
[----:B------:R-:W0:Y:S01]  /*0010*/  S2R R3, SR_TID.X ;  /* 0x0000000000037919 */ /* 0x000e220000002100 */
[----:B------:R-:W1:Y:S06]  /*0020*/  LDCU UR5, c[0x0][0x3a8] ;  /* 0x00007500ff0577ac */ /* 0x000e6c0008000800 */
[----:B------:R-:W0:Y:S01]  /*0030*/  S2UR UR6, SR_CTAID.X ;  /* 0x00000000000679c3 */ /* 0x000e220000002500 */
[----:B------:R-:W1:Y:S01]  /*0040*/  LDCU UR4, c[0x0][0x398] ;  /* 0x00007300ff0477ac */ /* 0x000e620008000800 */
[----:B------:R-:W2:Y:S06]  /*0050*/  LDCU UR7, c[0x0][0x3b4] ;  /* 0x00007680ff0777ac */ /* 0x000eac0008000800 */
[----:B------:R-:W0:Y:S08]  /*0060*/  LDC R0, c[0x0][0x360] ;  /* 0x0000d800ff007b82 */ /* 0x000e300000000800 */
[----:B------:R-:W3:Y:S01]  /*0070*/  LDC R4, c[0x0][0x3b8] ;  /* 0x0000ee00ff047b82 */ /* 0x000ee20000000800 */
[----:B-1----:R-:W-:-:S04]  /*0080*/  UIMAD UR4, UR5, UR4, URZ ;  /* 0x00000004050472a4 */ /* 0x002fc8000f8e02ff */
[----:B--2---:R-:W-:Y:S01]  /*0090*/  UIMAD UR4, UR4, UR7, URZ ;  /* 0x00000007040472a4 */ /* 0x004fe2000f8e02ff */
[----:B0-----:R-:W-:-:S05]  /*00a0*/  IMAD R0, R0, UR6, R3 ;  /* 0x0000000600007c24 */ /* 0x001fca000f8e0203 */
[----:B---3--:R-:W-:-:S05]  /*00b0*/  IMAD R3, R4, UR4, RZ ;  /* 0x0000000404037c24 */ /* 0x008fca000f8e02ff */
[----:B------:R-:W-:-:S13]  /*00c0*/  ISETP.GE.AND P0, PT, R0, R3, PT ;  /* 0x000000030000720c */ /* 0x000fda0003f06270 */
[----:B------:R-:W-:Y:S05]  /*00d0*/  @P0 EXIT ;  /* 0x000000000000094d */ /* 0x000fea0003800000 */
[----:B------:R-:W-:Y:S02]  /*00e0*/  UIMAD UR4, UR5, UR7, URZ ;  /* 0x00000007050472a4 */ /* 0x000fe4000f8e02ff */
[----:B------:R-:W-:Y:S01]  /*00f0*/  IMAD R7, R4, UR7, RZ ;  /* 0x0000000704077c24 */ /* 0x000fe2000f8e02ff */
[----:B------:R-:W-:Y:S01]  /*0100*/  IABS R12, R0 ;  /* 0x00000000000c7213 */ /* 0x000fe20000000000 */
[----:B------:R-:W0:Y:S01]  /*0110*/  LDCU.64 UR10, c[0x0][0x358] ;  /* 0x00006b00ff0a77ac */ /* 0x000e220008000a00 */
[----:B------:R-:W-:Y:S01]  /*0120*/  ISETP.GE.AND P2, PT, R0, RZ, PT ;  /* 0x000000ff0000720c */ /* 0x000fe20003f46270 */
[----:B------:R-:W-:Y:S01]  /*0130*/  IMAD R3, R4, UR4, RZ ;  /* 0x0000000404037c24 */ /* 0x000fe2000f8e02ff */
[----:B------:R-:W-:-:S04]  /*0140*/  IABS R6, R7 ;  /* 0x0000000700067213 */ /* 0x000fc80000000000 */
[-C--:B------:R-:W-:Y:S01]  /*0150*/  IABS R2, R3.reuse ;  /* 0x0000000300027213 */ /* 0x080fe20000000000 */
[----:B------:R-:W1:Y:S01]  /*0160*/  I2F.RP R10, R6 ;  /* 0x00000006000a7306 */ /* 0x000e620000209400 */
[----:B------:R-:W-:Y:S01]  /*0170*/  IABS R13, R3 ;  /* 0x00000003000d7213 */ /* 0x000fe20000000000 */
[----:B------:R-:W2:Y:S06]  /*0180*/  LDCU UR4, c[0x0][0x39c] ;  /* 0x00007380ff0477ac */ /* 0x000eac0008000800 */
[----:B------:R-:W3:Y:S08]  /*0190*/  I2F.RP R5, R2 ;  /* 0x0000000200057306 */ /* 0x000ef00000209400 */
[----:B-1----:R-:W-:Y:S01]  /*01a0*/  MUFU.RCP R10, R10 ;  /* 0x0000000a000a7308 */ /* 0x002fe20000001000 */
[----:B--2---:R-:W-:-:S07]  /*01b0*/  UISETP.GE.AND UP0, UPT, UR4, 0x1, UPT ;  /* 0x000000010400788c */ /* 0x004fce000bf06270 */
[----:B---3--:R-:W1:Y:S02]  /*01c0*/  MUFU.RCP R5, R5 ;  /* 0x0000000500057308 */ /* 0x008e640000001000 */
[----:B-1----:R-:W-:-:S06]  /*01d0*/  VIADD R8, R5, 0xffffffe ;  /* 0x0ffffffe05087836 */ /* 0x002fcc0000000000 */
[----:B------:R1:W2:Y:S02]  /*01e0*/  F2I.FTZ.U32.TRUNC.NTZ R9, R8 ;  /* 0x0000000800097305 */ /* 0x0002a4000021f000 */
[----:B-1----:R-:W-:Y:S02]  /*01f0*/  IMAD.MOV.U32 R8, RZ, RZ, RZ ;  /* 0x000000ffff087224 */ /* 0x002fe400078e00ff */
[----:B--2---:R-:W-:-:S04]  /*0200*/  IMAD.MOV R11, RZ, RZ, -R9 ;  /* 0x000000ffff0b7224 */ /* 0x004fc800078e0a09 */
[----:B------:R-:W-:-:S04]  /*0210*/  IMAD R11, R11, R2, RZ ;  /* 0x000000020b0b7224 */ /* 0x000fc800078e02ff */
[----:B------:R-:W-:Y:S01]  /*0220*/  IMAD.HI.U32 R5, R9, R11, R8 ;  /* 0x0000000b09057227 */ /* 0x000fe200078e0008 */
[----:B------:R-:W-:-:S03]  /*0230*/  MOV R8, R12 ;  /* 0x0000000c00087202 */ /* 0x000fc60000000f00 */
[----:B------:R-:W-:Y:S02]  /*0240*/  IMAD.MOV R11, RZ, RZ, -R13 ;  /* 0x000000ffff0b7224 */ /* 0x000fe400078e0a0d */
[----:B------:R-:W-:-:S04]  /*0250*/  IMAD.HI.U32 R5, R5, R8, RZ ;  /* 0x0000000805057227 */ /* 0x000fc800078e00ff */
[----:B------:R-:W-:Y:S02]  /*0260*/  IMAD R11, R5, R11, R8 ;  /* 0x0000000b050b7224 */ /* 0x000fe400078e0208 */
[----:B------:R-:W-:Y:S01]  /*0270*/  VIADD R9, R10, 0xffffffe ;  /* 0x0ffffffe0a097836 */ /* 0x000fe20000000000 */
[----:B------:R-:W-:Y:S02]  /*0280*/  LOP3.LUT R10, RZ, R3, RZ, 0x33, !PT ;  /* 0x00000003ff0a7212 */ /* 0x000fe400078e33ff */
[----:B------:R-:W-:-:S03]  /*0290*/  ISETP.GT.U32.AND P0, PT, R2, R11, PT ;  /* 0x0000000b0200720c */ /* 0x000fc60003f04070 */
[----:B------:R-:W1:Y:S10]  /*02a0*/  F2I.FTZ.U32.TRUNC.NTZ R9, R9 ;  /* 0x0000000900097305 */ /* 0x000e74000021f000 */
[----:B------:R-:W-:-:S05]  /*02b0*/  @!P0 IMAD.IADD R11, R11, 0x1, -R2 ;  /* 0x000000010b0b8824 */ /* 0x000fca00078e0a02 */
[----:B------:R-:W-:Y:S01]  /*02c0*/  ISETP.GT.U32.AND P1, PT, R2, R11, PT ;  /* 0x0000000b0200720c */ /* 0x000fe20003f24070 */
[----:B-1----:R-:W-:Y:S01]  /*02d0*/  IMAD.MOV R15, RZ, RZ, -R9 ;  /* 0x000000ffff0f7224 */ /* 0x002fe200078e0a09 */
[----:B------:R-:W-:-:S04]  /*02e0*/  IADD3 R8, PT, PT, R11, -R2, RZ ;  /* 0x800000020b087210 */ /* 0x000fc80007ffe0ff */
[----:B------:R-:W-:Y:S02]  /*02f0*/  SEL R13, R8, R11, !P1 ;  /* 0x0000000b080d7207 */ /* 0x000fe40004800000 */
[----:B------:R-:W-:Y:S02]  /*0300*/  ISETP.NE.AND P1, PT, R3, RZ, PT ;  /* 0x000000ff0300720c */ /* 0x000fe40003f25270 */
[----:B------:R-:W-:Y:S01]  /*0310*/  IABS R8, R7 ;  /* 0x0000000700087213 */ /* 0x000fe20000000000 */
[----:B------:R-:W-:-:S05]  /*0320*/  @!P2 IMAD.MOV R13, RZ, RZ, -R13 ;  /* 0x000000ffff0da224 */ /* 0x000fca00078e0a0d */
[----:B------:R-:W-:Y:S01]  /*0330*/  SEL R14, R10, R13, !P1 ;  /* 0x0000000d0a0e7207 */ /* 0x000fe20004800000 */
[----:B------:R-:W-:Y:S02]  /*0340*/  IMAD R13, R15, R6, RZ ;  /* 0x000000060f0d7224 */ /* 0x000fe400078e02ff */
[----:B------:R-:W-:Y:S02]  /*0350*/  IMAD.MOV R15, RZ, RZ, -R8 ;  /* 0x000000ffff0f7224 */ /* 0x000fe400078e0a08 */
[----:B------:R-:W-:Y:S01]  /*0360*/  HFMA2 R8, -RZ, RZ, 0, 0 ;  /* 0x00000000ff087431 */ /* 0x000fe200000001ff */
[----:B------:R-:W-:-:S04]  /*0370*/  IABS R12, R14 ;  /* 0x0000000e000c7213 */ /* 0x000fc80000000000 */
[----:B------:R-:W-:-:S04]  /*0380*/  IMAD.HI.U32 R8, R9, R13, R8 ;  /* 0x0000000d09087227 */ /* 0x000fc800078e0008 */
[----:B------:R-:W-:Y:S02]  /*0390*/  IMAD.MOV.U32 R9, RZ, RZ, R12 ;  /* 0x000000ffff097224 */ /* 0x000fe400078e000c */
[----:B------:R-:W-:Y:S02]  /*03a0*/  IMAD.MOV.U32 R12, RZ, RZ, R15 ;  /* 0x000000ffff0c7224 */ /* 0x000fe400078e000f */
[----:B------:R-:W-:-:S04]  /*03b0*/  IMAD.HI.U32 R8, R8, R9, RZ ;  /* 0x0000000908087227 */ /* 0x000fc800078e00ff */
[----:B------:R-:W-:-:S05]  /*03c0*/  IMAD R9, R8, R12, R9 ;  /* 0x0000000c08097224 */ /* 0x000fca00078e0209 */
[----:B------:R-:W-:-:S13]  /*03d0*/  ISETP.GT.U32.AND P3, PT, R6, R9, PT ;  /* 0x000000090600720c */ /* 0x000fda0003f64070 */
[----:B------:R-:W-:Y:S01]  /*03e0*/  @!P3 IMAD.IADD R9, R9, 0x1, -R6 ;  /* 0x000000010909b824 */ /* 0x000fe200078e0a06 */
[----:B------:R-:W-:Y:S02]  /*03f0*/  @!P3 IADD3 R8, PT, PT, R8, 0x1, RZ ;  /* 0x000000010808b810 */ /* 0x000fe40007ffe0ff */
[----:B------:R-:W-:Y:S02]  /*0400*/  ISETP.NE.AND P3, PT, R7, RZ, PT ;  /* 0x000000ff0700720c */ /* 0x000fe40003f65270 */
[----:B------:R-:W-:Y:S02]  /*0410*/  ISETP.GE.U32.AND P2, PT, R9, R6, PT ;  /* 0x000000060900720c */ /* 0x000fe40003f46070 */
[----:B------:R-:W-:-:S04]  /*0420*/  LOP3.LUT R6, R14, R7, RZ, 0x3c, !PT ;  /* 0x000000070e067212 */ /* 0x000fc800078e3cff */
[----:B------:R-:W-:-:S07]  /*0430*/  ISETP.GE.AND P4, PT, R6, RZ, PT ;  /* 0x000000ff0600720c */ /* 0x000fce0003f86270 */
[----:B------:R-:W-:-:S04]  /*0440*/  @P2 VIADD R8, R8, 0x1 ;  /* 0x0000000108082836 */ /* 0x000fc80000000000 */
[----:B------:R-:W-:-:S04]  /*0450*/  IMAD.MOV.U32 R6, RZ, RZ, R8 ;  /* 0x000000ffff067224 */ /* 0x000fc800078e0008 */
[----:B------:R-:W-:Y:S01]  /*0460*/  @!P4 IMAD.MOV R6, RZ, RZ, -R6 ;  /* 0x000000ffff06c224 */ /* 0x000fe200078e0a06 */
[----:B------:R-:W-:-:S04]  /*0470*/  @!P3 LOP3.LUT R6, RZ, R7, RZ, 0x33, !PT ;  /* 0x00000007ff06b212 */ /* 0x000fc800078e33ff */
[----:B------:R-:W-:-:S05]  /*0480*/  IADD3 R8, PT, PT, -R6, RZ, RZ ;  /* 0x000000ff06087210 */ /* 0x000fca0007ffe1ff */
[----:B------:R-:W-:Y:S02]  /*0490*/  IMAD R15, R7, R8, R14 ;  /* 0x00000008070f7224 */ /* 0x000fe400078e020e */
[----:B------:R-:W-:Y:S01]  /*04a0*/  IMAD.MOV.U32 R7, RZ, RZ, RZ ;  /* 0x000000ffff077224 */ /* 0x000fe200078e00ff */
[----:B0-----:R-:W-:Y:S06]  /*04b0*/  BRA.U !UP0, `(.L_x_65) ;  /* 0x0000000d08807547 */ /* 0x001fec000b800000 */
[----:B------:R-:W-:Y:S01]  /*04c0*/  IABS R13, R4 ;  /* 0x00000004000d7213 */ /* 0x000fe20000000000 */
[----:B------:R-:W0:Y:S03]  /*04d0*/  LDCU UR4, c[0x0][0x3ac] ;  /* 0x00007580ff0477ac */ /* 0x000e260008000800 */
[----:B------:R-:W1:Y:S01]  /*04e0*/  I2F.RP R12, R13 ;  /* 0x0000000d000c7306 */ /* 0x000e620000209400 */
[----:B------:R-:W0:Y:S01]  /*04f0*/  LDCU UR6, c[0x0][0x3b0] ;  /* 0x00007600ff0677ac */ /* 0x000e220008000800 */
[----:B------:R-:W2:Y:S01]  /*0500*/  LDCU UR5, c[0x0][0x3bc] ;  /* 0x00007780ff0577ac */ /* 0x000ea20008000800 */
[----:B------:R-:W3:Y:S05]  /*0510*/  LDCU UR7, c[0x0][0x3c8] ;  /* 0x00007900ff0777ac */ /* 0x000eea0008000800 */
[----:B-1----:R-:W1:Y:S01]  /*0520*/  MUFU.RCP R12, R12 ;  /* 0x0000000c000c7308 */ /* 0x002e620000001000 */
[----:B0-----:R-:W-:-:S04]  /*0530*/  UISETP.LT.AND UP0, UPT, UR4, UR6, UPT ;  /* 0x000000060400728c */ /* 0x001fc8000bf01270 */
[----:B------:R-:W-:-:S04]  /*0540*/  USEL UR4, UR4, UR6, UP0 ;  /* 0x0000000604047287 */ /* 0x000fc80008000000 */
[----:B------:R-:W-:Y:S01]  /*0550*/  UISETP.GE.AND UP0, UPT, UR4, 0x1, UPT ;  /* 0x000000010400788c */ /* 0x000fe2000bf06270 */
[----:B-1----:R-:W-:-:S04]  /*0560*/  VIADD R8, R12, 0xffffffe ;  /* 0x0ffffffe0c087836 */ /* 0x002fc80000000000 */
[----:B------:R0:W1:Y:S02]  /*0570*/  F2I.FTZ.U32.TRUNC.NTZ R9, R8 ;  /* 0x0000000800097305 */ /* 0x000064000021f000 */
[----:B0-----:R-:W-:Y:S01]  /*0580*/  MOV R8, RZ ;  /* 0x000000ff00087202 */ /* 0x001fe20000000f00 */
[----:B-1----:R-:W-:-:S04]  /*0590*/  IMAD.MOV R14, RZ, RZ, -R9 ;  /* 0x000000ffff0e7224 */ /* 0x002fc800078e0a09 */
[----:B------:R-:W-:Y:S01]  /*05a0*/  IMAD R17, R14, R13, RZ ;  /* 0x0000000d0e117224 */ /* 0x000fe200078e02ff */
[----:B------:R-:W-:-:S03]  /*05b0*/  IABS R14, R15 ;  /* 0x0000000f000e7213 */ /* 0x000fc60000000000 */
[----:B------:R-:W-:Y:S01]  /*05c0*/  IMAD.HI.U32 R9, R9, R17, R8 ;  /* 0x0000001109097227 */ /* 0x000fe200078e0008 */
[----:B------:R-:W-:-:S04]  /*05d0*/  LOP3.LUT R8, R15, R4, RZ, 0x3c, !PT ;  /* 0x000000040f087212 */ /* 0x000fc800078e3cff */
[----:B------:R-:W-:Y:S01]  /*05e0*/  ISETP.GE.AND P4, PT, R8, RZ, PT ;  /* 0x000000ff0800720c */ /* 0x000fe20003f86270 */
        /* <DEDUP_REMOVED lines=8> */
[----:B------:R-:W2:Y:S11]  /*0670*/  LDC.64 R12, c[0x0][0x3c0] ;  /* 0x0000f000ff0c7b82 */ /* 0x000eb60000000a00 */
[----:B------:R-:W-:-:S05]  /*0680*/  @P2 IADD3 R9, PT, PT, R9, 0x1, RZ ;  /* 0x0000000109092810 */ /* 0x000fca0007ffe0ff */
[----:B------:R-:W-:Y:S01]  /*0690*/  @!P4 IMAD.MOV R9, RZ, RZ, -R9 ;  /* 0x000000ffff09c224 */ /* 0x000fe200078e0a09 */
[----:B------:R-:W-:-:S05]  /*06a0*/  @!P3 LOP3.LUT R9, RZ, R4, RZ, 0x33, !PT ;  /* 0x00000004ff09b212 */ /* 0x000fca00078e33ff */
[----:B------:R-:W-:-:S04]  /*06b0*/  IMAD.MOV R8, RZ, RZ, -R9 ;  /* 0x000000ffff087224 */ /* 0x000fc800078e0a09 */
[----:B------:R-:W-:Y:S02]  /*06c0*/  IMAD R15, R4, R8, R15 ;  /* 0x00000008040f7224 */ /* 0x000fe400078e020f */
[----:B--2---:R-:W-:Y:S02]  /*06d0*/  IMAD R8, R9, UR5, -R13 ;  /* 0x0000000509087c24 */ /* 0x004fe4000f8e0a0d */
[----:B---3--:R-:W-:Y:S01]  /*06e0*/  IMAD R9, R15, R12, -UR7 ;  /* 0x800000070f097e24 */ /* 0x008fe2000f8e020c */
[----:B------:R-:W-:Y:S06]  /*06f0*/  BRA.U !UP0, `(.L_x_65) ;  /* 0x0000000908f07547 */ /* 0x000fec000b800000 */
[----:B------:R-:W-:Y:S01]  /*0700*/  ISETP.GE.U32.AND P2, PT, R11, R2, PT ;  /* 0x000000020b00720c */ /* 0x000fe20003f46070 */
[----:B------:R-:W-:Y:S01]  /*0710*/  ULOP3.LUT UR12, UR6, 0x7ffffff8, URZ, 0xc0, !UPT ;  /* 0x7ffffff8060c7892 */ /* 0x000fe2000f8ec0ff */
[----:B------:R-:W-:Y:S01]  /*0720*/  LOP3.LUT R3, R0, R3, RZ, 0x3c, !PT ;  /* 0x0000000300037212 */ /* 0x000fe200078e3cff */
[----:B------:R-:W-:Y:S01]  /*0730*/  ULOP3.LUT UR6, UR6, 0x7, URZ, 0xc0, !UPT ;  /* 0x0000000706067892 */ /* 0x000fe2000f8ec0ff */
[----:B------:R-:W-:Y:S01]  /*0740*/  @!P0 IADD3 R5, PT, PT, R5, 0x1, RZ ;  /* 0x0000000105058810 */ /* 0x000fe20007ffe0ff */
[----:B------:R-:W-:Y:S01]  /*0750*/  UMOV UR4, URZ ;  /* 0x000000ff00047c82 */ /* 0x000fe20008000000 */
[----:B------:R-:W-:Y:S02]  /*0760*/  ISETP.GE.AND P3, PT, R3, RZ, PT ;  /* 0x000000ff0300720c */ /* 0x000fe40003f66270 */
[----:B------:R-:W-:-:S05]  /*0770*/  MOV R7, RZ ;  /* 0x000000ff00077202 */ /* 0x000fca0000000f00 */
[----:B------:R-:W-:-:S06]  /*0780*/  @P2 VIADD R5, R5, 0x1 ;  /* 0x0000000105052836 */ /* 0x000fcc0000000000 */
[----:B------:R-:W-:-:S05]  /*0790*/  @!P3 IMAD.MOV R5, RZ, RZ, -R5 ;  /* 0x000000ffff05b224 */ /* 0x000fca00078e0a05 */
[----:B------:R-:W-:-:S07]  /*07a0*/  SEL R10, R10, R5, !P1 ;  /* 0x000000050a0a7207 */ /* 0x000fce0004800000 */
.L_x_73:
[----:B------:R-:W0:Y:S01]  /*07b0*/  LDC R3, c[0x0][0x39c] ;  /* 0x0000e700ff037b82 */ /* 0x000e220000000800 */
[----:B------:R-:W-:Y:S01]  /*07c0*/  UMOV UR5, URZ ;  /* 0x000000ff00057c82 */ /* 0x000fe20008000000 */
[-C--:B0-----:R-:W-:Y:S02]  /*07d0*/  IMAD R11, R10, R3.reuse, UR4 ;  /* 0x000000040a0b7e24 */ /* 0x081fe4000f8e0203 */
[----:B------:R-:W-:Y:S01]  /*07e0*/  IMAD R12, R6, R3, UR4 ;  /* 0x00000004060c7e24 */ /* 0x000fe2000f8e0203 */
[----:B------:R-:W-:-:S06]  /*07f0*/  UIADD3 UR4, UPT, UPT, UR4, 0x1, URZ ;  /* 0x0000000104047890 */ /* 0x000fcc000fffe0ff */
[----:B------:R-:W-:-:S13]  /*0800*/  ISETP.NE.AND P5, PT, R3, UR4, PT ;  /* 0x0000000403007c0c */ /* 0x000fda000bfa5270 */
.L_x_72:
[----:B------:R-:W0:Y:S01]  /*0810*/  LDC R3, c[0x0][0x3ac] ;  /* 0x0000eb00ff037b82 */ /* 0x000e220000000800 */
[----:B------:R-:W1:Y:S01]  /*0820*/  LDCU UR7, c[0x0][0x3b0] ;  /* 0x00007600ff0777ac */ /* 0x000e620008000800 */
[----:B------:R-:W-:Y:S02]  /*0830*/  VIADD R14, R8, UR5 ;  /* 0x00000005080e7c36 */ /* 0x000fe40008000000 */
[----:B------:R-:W-:Y:S01]  /*0840*/  IMAD.MOV.U32 R2, RZ, RZ, RZ ;  /* 0x000000ffff027224 */ /* 0x000fe200078e00ff */
[----:B------:R-:W2:Y:S01]  /*0850*/  LDCU UR8, c[0x0][0x3a0] ;  /* 0x00007400ff0877ac */ /* 0x000ea20008000800 */
[----:B-1----:R-:W-:Y:S01]  /*0860*/  UISETP.GE.U32.AND UP0, UPT, UR7, 0x8, UPT ;  /* 0x000000080700788c */ /* 0x002fe2000bf06070 */
[----:B--2---:R-:W-:Y:S01]  /*0870*/  ISETP.GE.AND P0, PT, R14, UR8, PT ;  /* 0x000000080e007c0c */ /* 0x004fe2000bf06270 */
[----:B0-----:R-:W-:Y:S01]  /*0880*/  IMAD R13, R12, R3, UR5 ;  /* 0x000000050c0d7e24 */ /* 0x001fe2000f8e0203 */
[----:B------:R-:W-:Y:S02]  /*0890*/  UIADD3 UR5, UPT, UPT, UR5, 0x1, URZ ;  /* 0x0000000105057890 */ /* 0x000fe4000fffe0ff */
[----:B------:R-:W-:Y:S01]  /*08a0*/  ISETP.GT.AND P0, PT, R14, -0x1, !P0 ;  /* 0xffffffff0e00780c */ /* 0x000fe20004704270 */
[----:B------:R-:W-:-:S03]  /*08b0*/  IMAD R14, R11, UR8, R14 ;  /* 0x000000080b0e7c24 */ /* 0x000fc6000f8e020e */
[----:B------:R-:W-:Y:S01]  /*08c0*/  ISETP.NE.AND P6, PT, R3, UR5, PT ;  /* 0x0000000503007c0c */ /* 0x000fe2000bfc5270 */
[----:B------:R-:W-:-:S12]  /*08d0*/  BRA.U !UP0, `(.L_x_66) ;  /* 0x0000000508147547 */ /* 0x000fd8000b800000 */
[----:B------:R-:W-:Y:S01]  /*08e0*/  HFMA2 R16, -RZ, RZ, 0, 0 ;  /* 0x00000000ff107431 */ /* 0x000fe200000001ff */
[----:B------:R-:W0:Y:S01]  /*08f0*/  LDCU UR8, c[0x0][0x3a4] ;  /* 0x00007480ff0877ac */ /* 0x000e220008000800 */
[----:B------:R-:W1:Y:S05]  /*0900*/  LDCU UR7, c[0x0][0x3b0] ;  /* 0x00007600ff0777ac */ /* 0x000e6a0008000800 */
.L_x_67:
[----:B------:R-:W2:Y:S01]  /*0910*/  LDC.64 R4, c[0x0][0x380] ;  /* 0x0000e000ff047b82 */ /* 0x000ea20000000a00 */
[--C-:B------:R-:W-:Y:S02]  /*0920*/  IMAD.IADD R15, R9, 0x1, R16.reuse ;  /* 0x00000001090f7824 */ /* 0x100fe400078e0210 */
[----:B-1----:R-:W-:Y:S02]  /*0930*/  IMAD R19, R13, UR7, R16 ;  /* 0x000000070d137c24 */ /* 0x002fe4000f8e0210 */
[C---:B------:R-:W-:Y:S01]  /*0940*/  VIADD R17, R15.reuse, 0x1 ;  /* 0x000000010f117836 */ /* 0x040fe20000000000 */
[C---:B0-----:R-:W-:Y:S01]  /*0950*/  ISETP.GE.AND P2, PT, R15.reuse, UR8, PT ;  /* 0x000000080f007c0c */ /* 0x041fe2000bf46270 */
[C---:B------:R-:W-:Y:S01]  /*0960*/  VIADD R20, R15.reuse, 0x3 ;  /* 0x000000030f147836 */ /* 0x040fe20000000000 */
[----:B------:R-:W0:Y:S01]  /*0970*/  LDC.64 R2, c[0x0][0x388] ;  /* 0x0000e200ff027b82 */ /* 0x000e220000000a00 */
[C---:B------:R-:W-:Y:S02]  /*0980*/  IADD3 R18, PT, PT, R15.reuse, 0x2, RZ ;  /* 0x000000020f127810 */ /* 0x040fe40007ffe0ff */
[----:B------:R-:W-:-:S02]  /*0990*/  ISETP.GT.AND P2, PT, R15, -0x1, !P2 ;  /* 0xffffffff0f00780c */ /* 0x000fc40005744270 */
[C---:B------:R-:W-:Y:S02]  /*09a0*/  ISETP.GE.AND P3, PT, R17.reuse, UR8, PT ;  /* 0x0000000811007c0c */ /* 0x040fe4000bf66270 */
[----:B------:R-:W-:Y:S02]  /*09b0*/  PLOP3.LUT P2, PT, P0, P2, PT, 0x80, 0x8 ;  /* 0x000000000008781c */ /* 0x000fe40000745070 */
[----:B------:R-:W-:Y:S01]  /*09c0*/  ISETP.GT.AND P3, PT, R17, -0x1, !P3 ;  /* 0xffffffff1100780c */ /* 0x000fe20005f64270 */
[----:B------:R-:W-:Y:S01]  /*09d0*/  IMAD R17, R14, UR8, R15 ;  /* 0x000000080e117c24 */ /* 0x000fe2000f8e020f */
[----:B------:R-:W-:Y:S02]  /*09e0*/  ISETP.GE.AND P4, PT, R18, UR8, PT ;  /* 0x0000000812007c0c */ /* 0x000fe4000bf86270 */
[----:B------:R-:W-:Y:S02]  /*09f0*/  ISETP.GE.AND P1, PT, R20, UR8, PT ;  /* 0x0000000814007c0c */ /* 0x000fe4000bf26270 */
[----:B------:R-:W-:Y:S01]  /*0a00*/  ISETP.GT.AND P4, PT, R18, -0x1, !P4 ;  /* 0xffffffff1200780c */ /* 0x000fe20006784270 */
[----:B--2---:R-:W-:Y:S01]  /*0a10*/  IMAD.WIDE R4, R17, 0x4, R4 ;  /* 0x0000000411047825 */ /* 0x004fe200078e0204 */
[----:B------:R-:W-:-:S02]  /*0a20*/  PLOP3.LUT P3, PT, P0, P3, PT, 0x80, 0x8 ;  /* 0x000000000008781c */ /* 0x000fc40000767070 */
[----:B------:R-:W-:Y:S02]  /*0a30*/  ISETP.GT.AND P1, PT, R20, -0x1, !P1 ;  /* 0xffffffff1400780c */ /* 0x000fe40004f24270 */
[----:B------:R-:W-:Y:S01]  /*0a40*/  PLOP3.LUT P4, PT, P0, P4, PT, 0x80, 0x8 ;  /* 0x000000000008781c */ /* 0x000fe20000789070 */
[----:B------:R-:W2:Y:S01]  /*0a50*/  @P2 LDG.E R18, desc[UR10][R4.64] ;  /* 0x0000000a04122981 */ /* 0x000ea2000c1e1900 */
[----:B------:R-:W-:Y:S01]  /*0a60*/  PLOP3.LUT P1, PT, P0, P1, PT, 0x80, 0x8 ;  /* 0x000000000008781c */ /* 0x000fe20000723070 */
[----:B0-----:R-:W-:-:S05]  /*0a70*/  IMAD.WIDE R2, R19, 0x4, R2 ;  /* 0x0000000413027825 */ /* 0x001fca00078e0202 */
[----:B------:R-:W2:Y:S04]  /*0a80*/  @P2 LDG.E R17, desc[UR10][R2.64] ;  /* 0x0000000a02112981 */ /* 0x000ea8000c1e1900 */
[----:B------:R-:W3:Y:S04]  /*0a90*/  @P3 LDG.E R20, desc[UR10][R4.64+0x4] ;  /* 0x0000040a04143981 */ /* 0x000ee8000c1e1900 */
[----:B------:R-:W3:Y:S04]  /*0aa0*/  @P3 LDG.E R19, desc[UR10][R2.64+0x4] ;  /* 0x0000040a02133981 */ /* 0x000ee8000c1e1900 */
[----:B------:R-:W4:Y:S04]  /*0ab0*/  @P4 LDG.E R22, desc[UR10][R4.64+0x8] ;  /* 0x0000080a04164981 */ /* 0x000f28000c1e1900 */
[----:B------:R-:W4:Y:S04]  /*0ac0*/  @P4 LDG.E R21, desc[UR10][R2.64+0x8] ;  /* 0x0000080a02154981 */ /* 0x000f28000c1e1900 */
[----:B------:R-:W5:Y:S04]  /*0ad0*/  @P1 LDG.E R24, desc[UR10][R4.64+0xc] ;  /* 0x00000c0a04181981 */ /* 0x000f68000c1e1900 */
[----:B------:R-:W5:Y:S01]  /*0ae0*/  @P1 LDG.E R23, desc[UR10][R2.64+0xc] ;  /* 0x00000c0a02171981 */ /* 0x000f62000c1e1900 */
[----:B------:R-:W-:-:S02]  /*0af0*/  VIADD R25, R15, 0x4 ;  /* 0x000000040f197836 */ /* 0x000fc40000000000 */
[----:B--2---:R-:W-:-:S03]  /*0b00*/  @P2 FFMA R7, R18, R17, R7 ;  /* 0x0000001112072223 */ /* 0x004fc60000000007 */
[----:B------:R-:W-:Y:S02]  /*0b10*/  ISETP.GE.AND P2, PT, R25, UR8, PT ;  /* 0x0000000819007c0c */ /* 0x000fe4000bf46270 */
[----:B------:R-:W-:Y:S02]  /*0b20*/  IADD3 R17, PT, PT, R15, 0x5, RZ ;  /* 0x000000050f117810 */ /* 0x000fe40007ffe0ff */
[----:B------:R-:W-:Y:S01]  /*0b30*/  ISETP.GT.AND P2, PT, R25, -0x1, !P2 ;  /* 0xffffffff1900780c */ /* 0x000fe20005744270 */
[----:B------:R-:W-:Y:S02]  /*0b40*/  VIADD R18, R15, 0x6 ;  /* 0x000000060f127836 */ /* 0x000fe40000000000 */
[----:B---3--:R-:W-:Y:S01]  /*0b50*/  @P3 FFMA R7, R20, R19, R7 ;  /* 0x0000001314073223 */ /* 0x008fe20000000007 */
[----:B------:R-:W-:Y:S02]  /*0b60*/  ISETP.GE.AND P3, PT, R17, UR8, PT ;  /* 0x0000000811007c0c */ /* 0x000fe4000bf66270 */
[----:B------:R-:W-:Y:S01]  /*0b70*/  PLOP3.LUT P2, PT, P0, P2, PT, 0x80, 0x8 ;  /* 0x000000000008781c */ /* 0x000fe20000745070 */
[----:B------:R-:W-:Y:S01]  /*0b80*/  VIADD R15, R15, 0x7 ;  /* 0x000000070f0f7836 */ /* 0x000fe20000000000 */
[----:B------:R-:W-:Y:S01]  /*0b90*/  ISETP.GT.AND P3, PT, R17, -0x1, !P3 ;  /* 0xffffffff1100780c */ /* 0x000fe20005f64270 */
[----:B----4-:R-:W-:Y:S01]  /*0ba0*/  @P4 FFMA R7, R22, R21, R7 ;  /* 0x0000001516074223 */ /* 0x010fe20000000007 */
[----:B------:R-:W-:-:S02]  /*0bb0*/  ISETP.GE.AND P4, PT, R18, UR8, PT ;  /* 0x0000000812007c0c */ /* 0x000fc4000bf86270 */
[----:B------:R-:W-:Y:S02]  /*0bc0*/  PLOP3.LUT P3, PT, P0, P3, PT, 0x80, 0x8 ;  /* 0x000000000008781c */ /* 0x000fe40000767070 */
[----:B------:R-:W-:Y:S01]  /*0bd0*/  ISETP.GT.AND P4, PT, R18, -0x1, !P4 ;  /* 0xffffffff1200780c */ /* 0x000fe20006784270 */
[----:B-----5:R-:W-:Y:S01]  /*0be0*/  @P1 FFMA R7, R24, R23, R7 ;  /* 0x0000001718071223 */ /* 0x020fe20000000007 */
[----:B------:R-:W-:-:S03]  /*0bf0*/  ISETP.GE.AND P1, PT, R15, UR8, PT ;  /* 0x000000080f007c0c */ /* 0x000fc6000bf26270 */
[----:B------:R-:W2:Y:S01]  /*0c00*/  @P2 LDG.E R18, desc[UR10][R4.64+0x10] ;  /* 0x0000100a04122981 */ /* 0x000ea2000c1e1900 */
[----:B------:R-:W-:Y:S02]  /*0c10*/  PLOP3.LUT P4, PT, P0, P4, PT, 0x80, 0x8 ;  /* 0x000000000008781c */ /* 0x000fe40000789070 */
[----:B------:R-:W-:Y:S02]  /*0c20*/  ISETP.GT.AND P1, PT, R15, -0x1, !P1 ;  /* 0xffffffff0f00780c */ /* 0x000fe40004f24270 */
[----:B------:R-:W2:Y:S02]  /*0c30*/  @P2 LDG.E R15, desc[UR10][R2.64+0x10] ;  /* 0x0000100a020f2981 */ /* 0x000ea4000c1e1900 */
[----:B------:R-:W-:Y:S02]  /*0c40*/  PLOP3.LUT P1, PT, P0, P1, PT, 0x80, 0x8 ;  /* 0x000000000008781c */ /* 0x000fe40000723070 */
[----:B------:R-:W3:Y:S04]  /*0c50*/  @P3 LDG.E R20, desc[UR10][R4.64+0x14] ;  /* 0x0000140a04143981 */ /* 0x000ee8000c1e1900 */
[----:B------:R-:W3:Y:S04]  /*0c60*/  @P3 LDG.E R17, desc[UR10][R2.64+0x14] ;  /* 0x0000140a02113981 */ /* 0x000ee8000c1e1900 */
[----:B------:R-:W4:Y:S04]  /*0c70*/  @P4 LDG.E R22, desc[UR10][R4.64+0x18] ;  /* 0x0000180a04164981 */ /* 0x000f28000c1e1900 */
[----:B------:R-:W4:Y:S04]  /*0c80*/  @P4 LDG.E R19, desc[UR10][R2.64+0x18] ;  /* 0x0000180a02134981 */ /* 0x000f28000c1e1900 */
[----:B------:R-:W5:Y:S04]  /*0c90*/  @P1 LDG.E R24, desc[UR10][R4.64+0x1c] ;  /* 0x00001c0a04181981 */ /* 0x000f68000c1e1900 */
[----:B------:R-:W5:Y:S01]  /*0ca0*/  @P1 LDG.E R21, desc[UR10][R2.64+0x1c] ;  /* 0x00001c0a02151981 */ /* 0x000f62000c1e1900 */
[----:B------:R-:W-:Y:S01]  /*0cb0*/  IADD3 R16, PT, PT, R16, 0x8, RZ ;  /* 0x0000000810107810 */ /* 0x000fe20007ffe0ff */
[----:B--2---:R-:W-:-:S03]  /*0cc0*/  @P2 FFMA R7, R18, R15, R7 ;  /* 0x0000000f12072223 */ /* 0x004fc60000000007 */
[----:B------:R-:W-:Y:S01]  /*0cd0*/  ISETP.NE.AND P2, PT, R16, UR12, PT ;  /* 0x0000000c10007c0c */ /* 0x000fe2000bf45270 */
[----:B---3--:R-:W-:-:S04]  /*0ce0*/  @P3 FFMA R7, R20, R17, R7 ;  /* 0x0000001114073223 */ /* 0x008fc80000000007 */
[----:B----4-:R-:W-:-:S04]  /*0cf0*/  @P4 FFMA R7, R22, R19, R7 ;  /* 0x0000001316074223 */ /* 0x010fc80000000007 */
[----:B-----5:R-:W-:-:S04]  /*0d00*/  @P1 FFMA R7, R24, R21, R7 ;  /* 0x0000001518071223 */ /* 0x020fc80000000007 */
[----:B------:R-:W-:Y:S05]  /*0d10*/  @P2 BRA `(.L_x_67) ;  /* 0xfffffff800fc2947 */ /* 0x000fea000383ffff */
[----:B------:R-:W-:-:S07]  /*0d20*/  IMAD.U32 R2, RZ, RZ, UR12 ;  /* 0x0000000cff027e24 */ /* 0x000fce000f8e00ff */
.L_x_66:
[----:B------:R-:W-:-:S09]  /*0d30*/  UISETP.NE.AND UP0, UPT, UR6, URZ, UPT ;  /* 0x000000ff0600728c */ /* 0x000fd2000bf05270 */
[----:B------:R-:W-:Y:S05]  /*0d40*/  BRA.U !UP0, `(.L_x_68) ;  /* 0x0000000508547547 */ /* 0x000fea000b800000 */
[----:B------:R-:W-:Y:S02]  /*0d50*/  UIADD3 UR8, UPT, UPT, UR6, -0x1, URZ ;  /* 0xffffffff06087890 */ /* 0x000fe4000fffe0ff */
[----:B------:R-:W-:Y:S02]  /*0d60*/  ULOP3.LUT UP1, UR9, UR7, 0x3, URZ, 0xc0, !UPT ;  /* 0x0000000307097892 */ /* 0x000fe4000f82c0ff */
[----:B------:R-:W-:-:S09]  /*0d70*/  UISETP.GE.U32.AND UP0, UPT, UR8, 0x3, UPT ;  /* 0x000000030800788c */ /* 0x000fd2000bf06070 */
[----:B------:R-:W-:Y:S05]  /*0d80*/  BRA.U !UP0, `(.L_x_69) ;  /* 0x0000000108907547 */ /* 0x000fea000b800000 */
[----:B------:R-:W0:Y:S01]  /*0d90*/  LDCU UR8, c[0x0][0x3a4] ;  /* 0x00007480ff0877ac */ /* 0x000e220008000800 */
[----:B------:R-:W1:Y:S01]  /*0da0*/  LDC.64 R16, c[0x0][0x380] ;  /* 0x0000e000ff107b82 */ /* 0x000e620000000a00 */
[----:B------:R-:W-:-:S04]  /*0db0*/  IMAD.IADD R3, R9, 0x1, R2 ;  /* 0x0000000109037824 */ /* 0x000fc800078e0202 */
[C---:B------:R-:W-:Y:S01]  /*0dc0*/  VIADD R18, R3.reuse, 0x2 ;  /* 0x0000000203127836 */ /* 0x040fe20000000000 */
[C---:B------:R-:W-:Y:S01]  /*0dd0*/  IADD3 R15, PT, PT, R3.reuse, 0x1, RZ ;  /* 0x00000001030f7810 */ /* 0x040fe20007ffe0ff */
[C---:B------:R-:W-:Y:S01]  /*0de0*/  VIADD R19, R3.reuse, 0x3 ;  /* 0x0000000303137836 */ /* 0x040fe20000000000 */
[----:B------:R-:W2:Y:S01]  /*0df0*/  LDC.64 R4, c[0x0][0x388] ;  /* 0x0000e200ff047b82 */ /* 0x000ea20000000a00 */
[----:B0-----:R-:W-:Y:S02]  /*0e00*/  ISETP.GE.AND P1, PT, R3, UR8, PT ;  /* 0x0000000803007c0c */ /* 0x001fe4000bf26270 */
[----:B------:R-:W-:Y:S02]  /*0e10*/  ISETP.GE.AND P2, PT, R15, UR8, PT ;  /* 0x000000080f007c0c */ /* 0x000fe4000bf46270 */
[----:B------:R-:W-:Y:S01]  /*0e20*/  ISETP.GT.AND P1, PT, R3, -0x1, !P1 ;  /* 0xffffffff0300780c */ /* 0x000fe20004f24270 */
[----:B------:R-:W-:Y:S01]  /*0e30*/  IMAD R3, R14, UR8, R3 ;  /* 0x000000080e037c24 */ /* 0x000fe2000f8e0203 */
[----:B------:R-:W-:-:S02]  /*0e40*/  ISETP.GE.AND P3, PT, R18, UR8, PT ;  /* 0x0000000812007c0c */ /* 0x000fc4000bf66270 */
[----:B------:R-:W-:Y:S01]  /*0e50*/  ISETP.GT.AND P2, PT, R15, -0x1, !P2 ;  /* 0xffffffff0f00780c */ /* 0x000fe20005744270 */
[----:B------:R-:W-:Y:S01]  /*0e60*/  IMAD R15, R13, UR7, R2 ;  /* 0x000000070d0f7c24 */ /* 0x000fe2000f8e0202 */
[----:B------:R-:W-:Y:S01]  /*0e70*/  PLOP3.LUT P1, PT, P0, P1, PT, 0x80, 0x8 ;  /* 0x000000000008781c */ /* 0x000fe20000723070 */
[----:B-1----:R-:W-:Y:S01]  /*0e80*/  IMAD.WIDE R16, R3, 0x4, R16 ;  /* 0x0000000403107825 */ /* 0x002fe200078e0210 */
[----:B------:R-:W-:Y:S02]  /*0e90*/  ISETP.GT.AND P3, PT, R18, -0x1, !P3 ;  /* 0xffffffff1200780c */ /* 0x000fe40005f64270 */
[----:B------:R-:W-:Y:S01]  /*0ea0*/  ISETP.GE.AND P4, PT, R19, UR8, PT ;  /* 0x0000000813007c0c */ /* 0x000fe2000bf86270 */
[----:B--2---:R-:W-:Y:S01]  /*0eb0*/  IMAD.WIDE R4, R15, 0x4, R4 ;  /* 0x000000040f047825 */ /* 0x004fe200078e0204 */
[----:B------:R-:W-:Y:S02]  /*0ec0*/  PLOP3.LUT P2, PT, P0, P2, PT, 0x80, 0x8 ;  /* 0x000000000008781c */ /* 0x000fe40000745070 */
[----:B------:R-:W-:-:S02]  /*0ed0*/  ISETP.GT.AND P4, PT, R19, -0x1, !P4 ;  /* 0xffffffff1300780c */ /* 0x000fc40006784270 */
[----:B------:R-:W-:Y:S02]  /*0ee0*/  PLOP3.LUT P3, PT, P0, P3, PT, 0x80, 0x8 ;  /* 0x000000000008781c */ /* 0x000fe40000767070 */
[----:B------:R-:W-:Y:S01]  /*0ef0*/  PLOP3.LUT P4, PT, P0, P4, PT, 0x80, 0x8 ;  /* 0x000000000008781c */ /* 0x000fe20000789070 */
[----:B------:R-:W2:Y:S04]  /*0f00*/  @P1 LDG.E R18, desc[UR10][R16.64] ;  /* 0x0000000a10121981 */ /* 0x000ea8000c1e1900 */
[----:B------:R-:W2:Y:S04]  /*0f10*/  @P1 LDG.E R3, desc[UR10][R4.64] ;  /* 0x0000000a04031981 */ /* 0x000ea8000c1e1900 */
[----:B------:R-:W3:Y:S04]  /*0f20*/  @P2 LDG.E R20, desc[UR10][R16.64+0x4] ;  /* 0x0000040a10142981 */ /* 0x000ee8000c1e1900 */
[----:B------:R-:W3:Y:S04]  /*0f30*/  @P2 LDG.E R15, desc[UR10][R4.64+0x4] ;  /* 0x0000040a040f2981 */ /* 0x000ee8000c1e1900 */
[----:B------:R-:W4:Y:S04]  /*0f40*/  @P3 LDG.E R22, desc[UR10][R16.64+0x8] ;  /* 0x0000080a10163981 */ /* 0x000f28000c1e1900 */
[----:B------:R-:W4:Y:S04]  /*0f50*/  @P3 LDG.E R19, desc[UR10][R4.64+0x8] ;  /* 0x0000080a04133981 */ /* 0x000f28000c1e1900 */
[----:B------:R-:W5:Y:S04]  /*0f60*/  @P4 LDG.E R24, desc[UR10][R16.64+0xc] ;  /* 0x00000c0a10184981 */ /* 0x000f68000c1e1900 */
[----:B------:R-:W5:Y:S01]  /*0f70*/  @P4 LDG.E R21, desc[UR10][R4.64+0xc] ;  /* 0x00000c0a04154981 */ /* 0x000f62000c1e1900 */
[----:B------:R-:W-:Y:S01]  /*0f80*/  IADD3 R2, PT, PT, R2, 0x4, RZ ;  /* 0x0000000402027810 */ /* 0x000fe20007ffe0ff */
[----:B--2---:R-:W-:-:S04]  /*0f90*/  @P1 FFMA R7, R18, R3, R7 ;  /* 0x0000000312071223 */ /* 0x004fc80000000007 */
[----:B---3--:R-:W-:-:S04]  /*0fa0*/  @P2 FFMA R7, R20, R15, R7 ;  /* 0x0000000f14072223 */ /* 0x008fc80000000007 */
[----:B----4-:R-:W-:-:S04]  /*0fb0*/  @P3 FFMA R7, R22, R19, R7 ;  /* 0x0000001316073223 */ /* 0x010fc80000000007 */
[----:B-----5:R-:W-:-:S07]  /*0fc0*/  @P4 FFMA R7, R24, R21, R7 ;  /* 0x0000001518074223 */ /* 0x020fce0000000007 */
.L_x_69:
[----:B------:R-:W-:Y:S05]  /*0fd0*/  BRA.U !UP1, `(.L_x_68) ;  /* 0x0000000109b07547 */ /* 0x000fea000b800000 */
[----:B------:R-:W-:Y:S02]  /*0fe0*/  UISETP.NE.AND UP0, UPT, UR9, 0x1, UPT ;  /* 0x000000010900788c */ /* 0x000fe4000bf05270 */
[----:B------:R-:W-:-:S04]  /*0ff0*/  ULOP3.LUT UR8, UR7, 0x1, URZ, 0xc0, !UPT ;  /* 0x0000000107087892 */ /* 0x000fc8000f8ec0ff */
[----:B------:R-:W-:-:S03]  /*1000*/  UISETP.NE.U32.AND UP1, UPT, UR8, 0x1, UPT ;  /* 0x000000010800788c */ /* 0x000fc6000bf25070 */
[----:B------:R-:W-:Y:S08]  /*1010*/  BRA.U !UP0, `(.L_x_70) ;  /* 0x0000000108587547 */ /* 0x000ff0000b800000 */
[----:B------:R-:W0:Y:S01]  /*1020*/  LDCU UR8, c[0x0][0x3a4] ;  /* 0x00007480ff0877ac */ /* 0x000e220008000800 */
[----:B------:R-:W1:Y:S01]  /*1030*/  LDC.64 R16, c[0x0][0x380] ;  /* 0x0000e000ff107b82 */ /* 0x000e620000000a00 */
[----:B------:R-:W-:-:S04]  /*1040*/  IMAD.IADD R3, R9, 0x1, R2 ;  /* 0x0000000109037824 */ /* 0x000fc800078e0202 */
[----:B------:R-:W-:-:S03]  /*1050*/  VIADD R15, R3, 0x1 ;  /* 0x00000001030f7836 */ /* 0x000fc60000000000 */
[----:B------:R-:W2:Y:S01]  /*1060*/  LDC.64 R4, c[0x0][0x388] ;  /* 0x0000e200ff047b82 */ /* 0x000ea20000000a00 */
[----:B0-----:R-:W-:Y:S02]  /*1070*/  ISETP.GE.AND P1, PT, R3, UR8, PT ;  /* 0x0000000803007c0c */ /* 0x001fe4000bf26270 */
[----:B------:R-:W-:Y:S02]  /*1080*/  ISETP.GE.AND P2, PT, R15, UR8, PT ;  /* 0x000000080f007c0c */ /* 0x000fe4000bf46270 */
[----:B------:R-:W-:Y:S01]  /*1090*/  ISETP.GT.AND P1, PT, R3, -0x1, !P1 ;  /* 0xffffffff0300780c */ /* 0x000fe20004f24270 */
[----:B------:R-:W-:Y:S01]  /*10a0*/  IMAD R3, R14, UR8, R3 ;  /* 0x000000080e037c24 */ /* 0x000fe2000f8e0203 */
[----:B------:R-:W-:Y:S01]  /*10b0*/  ISETP.GT.AND P2, PT, R15, -0x1, !P2 ;  /* 0xffffffff0f00780c */ /* 0x000fe20005744270 */
[----:B------:R-:W-:Y:S01]  /*10c0*/  IMAD R15, R13, UR7, R2 ;  /* 0x000000070d0f7c24 */ /* 0x000fe2000f8e0202 */
[----:B------:R-:W-:Y:S01]  /*10d0*/  PLOP3.LUT P1, PT, P0, P1, PT, 0x80, 0x8 ;  /* 0x000000000008781c */ /* 0x000fe20000723070 */
[----:B-1----:R-:W-:Y:S01]  /*10e0*/  IMAD.WIDE R16, R3, 0x4, R16 ;  /* 0x0000000403107825 */ /* 0x002fe200078e0210 */
[----:B------:R-:W-:-:S03]  /*10f0*/  PLOP3.LUT P2, PT, P0, P2, PT, 0x80, 0x8 ;  /* 0x000000000008781c */ /* 0x000fc60000745070 */
[----:B--2---:R-:W-:-:S08]  /*1100*/  IMAD.WIDE R4, R15, 0x4, R4 ;  /* 0x000000040f047825 */ /* 0x004fd000078e0204 */
[----:B------:R-:W2:Y:S04]  /*1110*/  @P1 LDG.E R18, desc[UR10][R16.64] ;  /* 0x0000000a10121981 */ /* 0x000ea8000c1e1900 */
[----:B------:R-:W2:Y:S04]  /*1120*/  @P1 LDG.E R3, desc[UR10][R4.64] ;  /* 0x0000000a04031981 */ /* 0x000ea8000c1e1900 */
[----:B------:R-:W3:Y:S04]  /*1130*/  @P2 LDG.E R20, desc[UR10][R16.64+0x4] ;  /* 0x0000040a10142981 */ /* 0x000ee8000c1e1900 */
[----:B------:R-:W3:Y:S01]  /*1140*/  @P2 LDG.E R15, desc[UR10][R4.64+0x4] ;  /* 0x0000040a040f2981 */ /* 0x000ee2000c1e1900 */
[----:B------:R-:W-:Y:S01]  /*1150*/  IADD3 R2, PT, PT, R2, 0x2, RZ ;  /* 0x0000000202027810 */ /* 0x000fe20007ffe0ff */
[----:B--2---:R-:W-:-:S04]  /*1160*/  @P1 FFMA R7, R18, R3, R7 ;  /* 0x0000000312071223 */ /* 0x004fc80000000007 */
[----:B---3--:R-:W-:-:S07]  /*1170*/  @P2 FFMA R7, R20, R15, R7 ;  /* 0x0000000f14072223 */ /* 0x008fce0000000007 */
.L_x_70:
[----:B------:R-:W-:Y:S05]  /*1180*/  BRA.U UP1, `(.L_x_68) ;  /* 0x0000000101447547 */ /* 0x000fea000b800000 */
[----:B------:R-:W0:Y:S01]  /*1190*/  LDCU UR8, c[0x0][0x3a4] ;  /* 0x00007480ff0877ac */ /* 0x000e220008000800 */
[----:B------:R-:W-:Y:S01]  /*11a0*/  IMAD.IADD R3, R9, 0x1, R2 ;  /* 0x0000000109037824 */ /* 0x000fe200078e0202 */
[----:B------:R-:W-:Y:S04]  /*11b0*/  BSSY.RECONVERGENT B0, `(.L_x_68) ;  /* 0x000000e000007945 */ /* 0x000fe80003800200 */
[----:B0-----:R-:W-:-:S04]  /*11c0*/  ISETP.GE.AND P1, PT, R3, UR8, PT ;  /* 0x0000000803007c0c */ /* 0x001fc8000bf26270 */
[----:B------:R-:W-:-:S04]  /*11d0*/  ISETP.GT.AND P1, PT, R3, -0x1, !P1 ;  /* 0xffffffff0300780c */ /* 0x000fc80004f24270 */
[----:B------:R-:W-:-:S13]  /*11e0*/  PLOP3.LUT P1, PT, P0, P1, PT, 0x80, 0x8 ;  /* 0x000000000008781c */ /* 0x000fda0000723070 */
[----:B------:R-:W-:Y:S05]  /*11f0*/  @!P1 BRA `(.L_x_71) ;  /* 0x0000000000249947 */ /* 0x000fea0003800000 */
[----:B------:R-:W0:Y:S01]  /*1200*/  LDC.64 R16, c[0x0][0x380] ;  /* 0x0000e000ff107b82 */ /* 0x000e220000000a00 */
[----:B------:R-:W-:Y:S02]  /*1210*/  IMAD R3, R14, UR8, R3 ;  /* 0x000000080e037c24 */ /* 0x000fe4000f8e0203 */
[----:B------:R-:W-:-:S05]  /*1220*/  IMAD R13, R13, UR7, R2 ;  /* 0x000000070d0d7c24 */ /* 0x000fca000f8e0202 */
[----:B------:R-:W1:Y:S01]  /*1230*/  LDC.64 R4, c[0x0][0x388] ;  /* 0x0000e200ff047b82 */ /* 0x000e620000000a00 */
[----:B0-----:R-:W-:-:S06]  /*1240*/  IMAD.WIDE R16, R3, 0x4, R16 ;  /* 0x0000000403107825 */ /* 0x001fcc00078e0210 */
[----:B------:R-:W2:Y:S01]  /*1250*/  LDG.E R16, desc[UR10][R16.64] ;  /* 0x0000000a10107981 */ /* 0x000ea2000c1e1900 */
[----:B-1----:R-:W-:-:S06]  /*1260*/  IMAD.WIDE R4, R13, 0x4, R4 ;  /* 0x000000040d047825 */ /* 0x002fcc00078e0204 */
[----:B------:R-:W2:Y:S02]  /*1270*/  LDG.E R4, desc[UR10][R4.64] ;  /* 0x0000000a04047981 */ /* 0x000ea4000c1e1900 */
[----:B--2---:R-:W-:-:S07]  /*1280*/  FFMA R7, R16, R4, R7 ;  /* 0x0000000410077223 */ /* 0x004fce0000000007 */
.L_x_71:
[----:B------:R-:W-:Y:S05]  /*1290*/  BSYNC.RECONVERGENT B0 ;  /* 0x0000000000007941 */ /* 0x000fea0003800200 */
.L_x_68:
[----:B------:R-:W-:Y:S05]  /*12a0*/  @P6 BRA `(.L_x_72) ;  /* 0xfffffff400586947 */ /* 0x000fea000383ffff */
[----:B------:R-:W-:Y:S05]  /*12b0*/  @P5 BRA `(.L_x_73) ;  /* 0xfffffff4003c5947 */ /* 0x000fea000383ffff */
.L_x_65:
[----:B------:R-:W0:Y:S02]  /*12c0*/  LDC.64 R2, c[0x0][0x390] ;  /* 0x0000e400ff027b82 */ /* 0x000e240000000a00 */
[----:B0-----:R-:W-:-:S05]  /*12d0*/  IMAD.WIDE R2, R0, 0x4, R2 ;  /* 0x0000000400027825 */ /* 0x001fca00078e0202 */
[----:B------:R-:W-:Y:S01]  /*12e0*/  STG.E desc[UR10][R2.64], R7 ;  /* 0x0000000702007986 */ /* 0x000fe2000c10190a */
[----:B------:R-:W-:Y:S05]  /*12f0*/  EXIT ;  /* 0x000000000000794d */ /* 0x000fea0003800000 */
.L_x_74:
        /* <DEDUP_REMOVED lines=16> */
.L_x_322:


//--------------------- .text._Z19broadcast_to_kernelPKfPfPKiS3_ii --------------------------
	.section	.text._Z19broadcast_to_kernelPKfPfPKiS3_ii,"ax",@progbits
	.align	128
        .global         _Z19broadcast_to_kernelPKfPfPKiS3_ii
        .type           _Z19broadcast_to_kernelPKfPfPKiS3_ii,@function
        .size           _Z19broadcast_to_kernelPKfPfPKiS3_ii,(.L_x_323 - _Z19broadcast_to_kernelPKfPfPKiS3_ii)
        .other          _Z19broadcast_to_kernelPKfPfPKiS3_ii,@"STO_CUDA_ENTRY STV_DEFAULT"
_Z19broadcast_to_kernelPKfPfPKiS3_ii:
.text._Z19broadcast_to_kernelPKfPfPKiS3_ii:
        /* <DEDUP_REMOVED lines=9> */
[----:B------:R-:W-:Y:S01]  /*0090*/  CS2R R22, SRZ ;  /* 0x0000000000167805 */ /* 0x000fe2000001ff00 */
[----:B------:R-:W1:Y:S01]  /*00a0*/  LDCU.64 UR8, c[0x0][0x358] ;  /* 0x00006b00ff0877ac */ /* 0x000e620008000a00 */
[----:B0-----:R-:W-:-:S09]  /*00b0*/  UISETP.GE.AND UP0, UPT, UR4, 0x1, UPT ;  /* 0x000000010400788c */ /* 0x001fd2000bf06270 */
[----:B-1----:R-:W-:Y:S05]  /*00c0*/  BRA.U !UP0, `(.L_x_75) ;  /* 0x0000002108dc7547 */ /* 0x002fea000b800000 */
[----:B------:R-:W0:Y:S01]  /*00d0*/  LDCU UR5, c[0x0][0x3a0] ;  /* 0x00007400ff0577ac */ /* 0x000e220008000800 */
[----:B------:R-:W-:Y:S01]  /*00e0*/  IMAD.MOV.U32 R22, RZ, RZ, RZ ;  /* 0x000000ffff167224 */ /* 0x000fe200078e00ff */
[----:B------:R-:W-:Y:S01]  /*00f0*/  MOV R4, R5 ;  /* 0x0000000500047202 */ /* 0x000fe20000000f00 */
[----:B------:R-:W-:Y:S01]  /*0100*/  IMAD.MOV.U32 R18, RZ, RZ, 0x1 ;  /* 0x00000001ff127424 */ /* 0x000fe200078e00ff */
[----:B------:R-:W-:Y:S02]  /*0110*/  UISETP.GE.U32.AND UP0, UPT, UR4, 0x8, UPT ;  /* 0x000000080400788c */ /* 0x000fe4000bf06070 */
[----:B------:R-:W-:Y:S01]  /*0120*/  ULOP3.LUT UR6, UR4, 0x7, URZ, 0xc0, !UPT ;  /* 0x0000000704067892 */ /* 0x000fe2000f8ec0ff */
[----:B0-----:R-:W-:-:S06]  /*0130*/  IMAD.U32 R0, RZ, RZ, UR5 ;  /* 0x00000005ff007e24 */ /* 0x001fcc000f8e00ff */
[----:B------:R-:W-:Y:S05]  /*0140*/  BRA.U !UP0, `(.L_x_76) ;  /* 0x0000001108887547 */ /* 0x000fea000b800000 */
[----:B------:R-:W0:Y:S01]  /*0150*/  LDC.64 R10, c[0x0][0x390] ;  /* 0x0000e400ff0a7b82 */ /* 0x000e220000000a00 */
[----:B------:R-:W-:Y:S01]  /*0160*/  ULOP3.LUT UR5, UR4, 0x7ffffff8, URZ, 0xc0, !UPT ;  /* 0x7ffffff804057892 */ /* 0x000fe2000f8ec0ff */
[----:B------:R-:W-:Y:S01]  /*0170*/  HFMA2 R18, -RZ, RZ, 0, 5.9604644775390625e-08 ;  /* 0x00000001ff127431 */ /* 0x000fe200000001ff */
[----:B------:R-:W-:Y:S01]  /*0180*/  UIADD3 UR4, UPT, UPT, UR4, -0x4, URZ ;  /* 0xfffffffc04047890 */ /* 0x000fe2000fffe0ff */
[----:B------:R-:W-:Y:S01]  /*0190*/  IMAD.MOV.U32 R22, RZ, RZ, RZ ;  /* 0x000000ffff167224 */ /* 0x000fe200078e00ff */
[----:B------:R-:W-:Y:S01]  /*01a0*/  UIADD3 UR5, UPT, UPT, -UR5, URZ, URZ ;  /* 0x000000ff05057290 */ /* 0x000fe2000fffe1ff */
[----:B------:R-:W-:Y:S02]  /*01b0*/  IMAD.MOV.U32 R4, RZ, RZ, R5 ;  /* 0x000000ffff047224 */ /* 0x000fe400078e0005 */
[----:B------:R-:W1:Y:S01]  /*01c0*/  LDC.64 R12, c[0x0][0x398] ;  /* 0x0000e600ff0c7b82 */ /* 0x000e620000000a00 */
[----:B------:R-:W-:-:S08]  /*01d0*/  IMAD.U32 R6, RZ, RZ, UR4 ;  /* 0x00000004ff067e24 */ /* 0x000fd0000f8e00ff */
.L_x_77:
[----:B------:R-:W-:-:S05]  /*01e0*/  IADD3 R25, PT, PT, R6, 0x3, RZ ;  /* 0x0000000306197810 */ /* 0x000fca0007ffe0ff */
[----:B0-----:R-:W-:-:S05]  /*01f0*/  IMAD.WIDE.U32 R2, R25, 0x4, R10 ;  /* 0x0000000419027825 */ /* 0x001fca00078e000a */
[----:B------:R-:W2:Y:S01]  /*0200*/  LDG.E R21, desc[UR8][R2.64] ;  /* 0x0000000802157981 */ /* 0x000ea2000c1e1900 */
[----:B------:R-:W-:-:S04]  /*0210*/  VIADD R15, R6, 0x2 ;  /* 0x00000002060f7836 */ /* 0x000fc80000000000 */
[----:B------:R-:W-:-:S06]  /*0220*/  IMAD.WIDE.U32 R16, R15, 0x4, R10 ;  /* 0x000000040f107825 */ /* 0x000fcc00078e000a */
[----:B------:R-:W3:Y:S01]  /*0230*/  LDG.E R16, desc[UR8][R16.64] ;  /* 0x0000000810107981 */ /* 0x000ee2000c1e1900 */
[----:B------:R-:W-:-:S04]  /*0240*/  VIADD R0, R6, 0x1 ;  /* 0x0000000106007836 */ /* 0x000fc80000000000 */
[----:B------:R-:W-:-:S05]  /*0250*/  IMAD.WIDE.U32 R26, R0, 0x4, R10 ;  /* 0x00000004001a7825 */ /* 0x000fca00078e000a */
[----:B------:R0:W4:Y:S01]  /*0260*/  LDG.E R29, desc[UR8][R26.64] ;  /* 0x000000081a1d7981 */ /* 0x000122000c1e1900 */
[----:B------:R-:W-:-:S05]  /*0270*/  IMAD.WIDE.U32 R8, R6, 0x4, R10 ;  /* 0x0000000406087825 */ /* 0x000fca00078e000a */
[----:B------:R2:W5:Y:S01]  /*0280*/  LDG.E R24, desc[UR8][R8.64] ;  /* 0x0000000808187981 */ /* 0x000562000c1e1900 */
[----:B------:R-:W-:Y:S02]  /*0290*/  IABS R19, R4 ;  /* 0x0000000400137213 */ /* 0x000fe40000000000 */
[----:B0-----:R-:W-:Y:S02]  /*02a0*/  IADD3 R27, PT, PT, R6, -0x1, RZ ;  /* 0xffffffff061b7810 */ /* 0x001fe40007ffe0ff */
[-C--:B--2---:R-:W-:Y:S02]  /*02b0*/  IABS R8, R21.reuse ;  /* 0x0000001500087213 */ /* 0x084fe40000000000 */
[----:B------:R-:W-:Y:S02]  /*02c0*/  IABS R20, R21 ;  /* 0x0000001500147213 */ /* 0x000fe40000000000 */
[----:B------:R-:W0:Y:S01]  /*02d0*/  I2F.RP R14, R8 ;  /* 0x00000008000e7306 */ /* 0x000e220000209400 */
[----:B---3--:R-:W-:-:S07]  /*02e0*/  IABS R7, R16 ;  /* 0x0000001000077213 */ /* 0x008fce0000000000 */
[----:B------:R-:W2:Y:S08]  /*02f0*/  I2F.RP R9, R7 ;  /* 0x0000000700097306 */ /* 0x000eb00000209400 */
[----:B0-----:R-:W0:Y:S08]  /*0300*/  MUFU.RCP R14, R14 ;  /* 0x0000000e000e7308 */ /* 0x001e300000001000 */
[----:B--2---:R-:W-:Y:S01]  /*0310*/  MUFU.RCP R9, R9 ;  /* 0x0000000900097308 */ /* 0x004fe20000001000 */
[----:B0-----:R-:W-:-:S02]  /*0320*/  IADD3 R2, PT, PT, R14, 0xffffffe, RZ ;  /* 0x0ffffffe0e027810 */ /* 0x001fc40007ffe0ff */
[----:B----4-:R-:W-:-:S05]  /*0330*/  IABS R14, R29 ;  /* 0x0000001d000e7213 */ /* 0x010fca0000000000 */
[----:B------:R0:W2:Y:S02]  /*0340*/  F2I.FTZ.U32.TRUNC.NTZ R3, R2 ;  /* 0x0000000200037305 */ /* 0x0000a4000021f000 */
[----:B0-----:R-:W-:Y:S02]  /*0350*/  IMAD.MOV.U32 R2, RZ, RZ, RZ ;  /* 0x000000ffff027224 */ /* 0x001fe400078e00ff */
[----:B--2---:R-:W-:-:S04]  /*0360*/  IMAD.MOV R17, RZ, RZ, -R3 ;  /* 0x000000ffff117224 */ /* 0x004fc800078e0a03 */
[----:B------:R-:W-:-:S04]  /*0370*/  IMAD R17, R17, R8, RZ ;  /* 0x0000000811117224 */ /* 0x000fc800078e02ff */
[----:B------:R-:W-:Y:S01]  /*0380*/  IMAD.HI.U32 R3, R3, R17, R2 ;  /* 0x0000001103037227 */ /* 0x000fe200078e0002 */
[----:B------:R-:W-:-:S03]  /*0390*/  MOV R2, R19 ;  /* 0x0000001300027202 */ /* 0x000fc60000000f00 */
[----:B------:R-:W-:Y:S02]  /*03a0*/  IMAD.MOV R17, RZ, RZ, -R20 ;  /* 0x000000ffff117224 */ /* 0x000fe400078e0a14 */
[----:B------:R-:W-:-:S04]  /*03b0*/  IMAD.HI.U32 R19, R3, R2, RZ ;  /* 0x0000000203137227 */ /* 0x000fc800078e00ff */
[----:B------:R-:W-:Y:S01]  /*03c0*/  IMAD R17, R19, R17, R2 ;  /* 0x0000001113117224 */ /* 0x000fe200078e0202 */
[----:B------:R-:W-:Y:S01]  /*03d0*/  LOP3.LUT R2, R4, R21, RZ, 0x3c, !PT ;  /* 0x0000001504027212 */ /* 0x000fe200078e3cff */
[----:B------:R-:W-:-:S03]  /*03e0*/  VIADD R3, R9, 0xffffffe ;  /* 0x0ffffffe09037836 */ /* 0x000fc60000000000 */
[----:B------:R-:W-:Y:S02]  /*03f0*/  ISETP.GT.U32.AND P1, PT, R8, R17, PT ;  /* 0x000000110800720c */ /* 0x000fe40003f24070 */
[----:B------:R-:W-:Y:S01]  /*0400*/  ISETP.GE.AND P2, PT, R2, RZ, PT ;  /* 0x000000ff0200720c */ /* 0x000fe20003f46270 */
[----:B------:R-:W0:Y:S10]  /*0410*/  F2I.FTZ.U32.TRUNC.NTZ R3, R3 ;  /* 0x0000000300037305 */ /* 0x000e34000021f000 */
[----:B------:R-:W-:Y:S01]  /*0420*/  @!P1 IADD3 R17, PT, PT, R17, -R8, RZ ;  /* 0x8000000811119210 */ /* 0x000fe20007ffe0ff */
[----:B------:R-:W-:Y:S01]  /*0430*/  @!P1 VIADD R19, R19, 0x1 ;  /* 0x0000000113139836 */ /* 0x000fe20000000000 */
[----:B------:R-:W-:-:S02]  /*0440*/  ISETP.NE.AND P1, PT, R21, RZ, PT ;  /* 0x000000ff1500720c */ /* 0x000fc40003f25270 */
[----:B------:R-:W-:Y:S02]  /*0450*/  ISETP.GE.U32.AND P0, PT, R17, R8, PT ;  /* 0x000000081100720c */ /* 0x000fe40003f06070 */
[----:B0-----:R-:W-:Y:S01]  /*0460*/  IADD3 R2, PT, PT, RZ, -R3, RZ ;  /* 0x80000003ff027210 */ /* 0x001fe20007ffe0ff */
[----:B------:R-:W0:Y:S01]  /*0470*/  I2F.RP R8, R14 ;  /* 0x0000000e00087306 */ /* 0x000e220000209400 */
[----:B-----5:R-:W-:-:S03]  /*0480*/  IABS R17, R24 ;  /* 0x0000001800117213 */ /* 0x020fc60000000000 */
[----:B------:R-:W-:Y:S02]  /*0490*/  IMAD R9, R2, R7, RZ ;  /* 0x0000000702097224 */ /* 0x000fe400078e02ff */
[----:B------:R-:W-:-:S04]  /*04a0*/  IMAD.MOV.U32 R2, RZ, RZ, RZ ;  /* 0x000000ffff027224 */ /* 0x000fc800078e00ff */
[----:B------:R-:W-:Y:S02]  /*04b0*/  @P0 VIADD R19, R19, 0x1 ;  /* 0x0000000113130836 */ /* 0x000fe40000000000 */
[----:B------:R-:W-:Y:S01]  /*04c0*/  IMAD.HI.U32 R2, R3, R9, R2 ;  /* 0x0000000903027227 */ /* 0x000fe200078e0002 */
[----:B------:R-:W-:Y:S01]  /*04d0*/  IABS R9, R16 ;  /* 0x0000001000097213 */ /* 0x000fe20000000000 */
[----:B0-----:R-:W0:Y:S02]  /*04e0*/  MUFU.RCP R8, R8 ;  /* 0x0000000800087308 */ /* 0x001e240000001000 */
[----:B------:R-:W-:Y:S01]  /*04f0*/  @!P2 IMAD.MOV R19, RZ, RZ, -R19 ;  /* 0x000000ffff13a224 */ /* 0x000fe200078e0a13 */
[----:B------:R-:W-:Y:S02]  /*0500*/  @!P1 LOP3.LUT R19, RZ, R21, RZ, 0x33, !PT ;  /* 0x00000015ff139212 */ /* 0x000fe400078e33ff */
[----:B------:R-:W-:Y:S02]  /*0510*/  IADD3 R9, PT, PT, RZ, -R9, RZ ;  /* 0x80000009ff097210 */ /* 0x000fe40007ffe0ff */
[----:B------:R-:W-:-:S05]  /*0520*/  IABS R3, R19 ;  /* 0x0000001300037213 */ /* 0x000fca0000000000 */
[----:B------:R-:W-:-:S04]  /*0530*/  IMAD.HI.U32 R26, R2, R3, RZ ;  /* 0x00000003021a7227 */ /* 0x000fc800078e00ff */
[----:B------:R-:W-:Y:S02]  /*0540*/  IMAD R2, R26, R9, R3 ;  /* 0x000000091a027224 */ /* 0x000fe400078e0203 */
[----:B------:R-:W2:Y:S01]  /*0550*/  I2F.RP R9, R17 ;  /* 0x0000001100097306 */ /* 0x000ea20000209400 */
[----:B0-----:R-:W-:Y:S02]  /*0560*/  VIADD R3, R8, 0xffffffe ;  /* 0x0ffffffe08037836 */ /* 0x001fe40000000000 */
[----:B------:R-:W-:-:S05]  /*0570*/  ISETP.GT.U32.AND P1, PT, R7, R2, PT ;  /* 0x000000020700720c */ /* 0x000fca0003f24070 */
[----:B------:R-:W0:Y:S08]  /*0580*/  F2I.FTZ.U32.TRUNC.NTZ R3, R3 ;  /* 0x0000000300037305 */ /* 0x000e30000021f000 */
[----:B--2---:R-:W2:Y:S01]  /*0590*/  MUFU.RCP R9, R9 ;  /* 0x0000000900097308 */ /* 0x004ea20000001000 */
[----:B------:R-:W-:Y:S01]  /*05a0*/  @!P1 IMAD.IADD R2, R2, 0x1, -R7 ;  /* 0x0000000102029824 */ /* 0x000fe200078e0a07 */
[----:B------:R-:W-:-:S02]  /*05b0*/  @!P1 IADD3 R26, PT, PT, R26, 0x1, RZ ;  /* 0x000000011a1a9810 */ /* 0x000fc40007ffe0ff */
[----:B------:R-:W-:Y:S02]  /*05c0*/  ISETP.NE.AND P1, PT, R16, RZ, PT ;  /* 0x000000ff1000720c */ /* 0x000fe40003f25270 */
[----:B------:R-:W-:Y:S02]  /*05d0*/  ISETP.GE.U32.AND P0, PT, R2, R7, PT ;  /* 0x000000070200720c */ /* 0x000fe40003f06070 */
[----:B------:R-:W-:Y:S02]  /*05e0*/  LOP3.LUT R2, R19, R16, RZ, 0x3c, !PT ;  /* 0x0000001013027212 */ /* 0x000fe400078e3cff */
[----:B0-----:R-:W-:Y:S02]  /*05f0*/  IADD3 R7, PT, PT, RZ, -R3, RZ ;  /* 0x80000003ff077210 */ /* 0x001fe40007ffe0ff */
[----:B------:R-:W-:Y:S01]  /*0600*/  ISETP.GE.AND P2, PT, R2, RZ, PT ;  /* 0x000000ff0200720c */ /* 0x000fe20003f46270 */
[----:B------:R-:W-:Y:S02]  /*0610*/  IMAD.MOV.U32 R2, RZ, RZ, RZ ;  /* 0x000000ffff027224 */ /* 0x000fe400078e00ff */
[----:B------:R-:W-:-:S02]  /*0620*/  IMAD R7, R7, R14, RZ ;  /* 0x0000000e07077224 */ /* 0x000fc400078e02ff */
[----:B--2---:R-:W-:Y:S02]  /*0630*/  VIADD R8, R9, 0xffffffe ;  /* 0x0ffffffe09087836 */ /* 0x004fe40000000000 */
[----:B------:R-:W-:Y:S02]  /*0640*/  @P0 VIADD R26, R26, 0x1 ;  /* 0x000000011a1a0836 */ /* 0x000fe40000000000 */
[----:B------:R-:W0:Y:S01]  /*0650*/  F2I.FTZ.U32.TRUNC.NTZ R9, R8 ;  /* 0x0000000800097305 */ /* 0x000e22000021f000 */
[----:B------:R-:W-:Y:S01]  /*0660*/  IMAD.HI.U32 R2, R3, R7, R2 ;  /* 0x0000000703027227 */ /* 0x000fe200078e0002 */
[----:B------:R-:W-:-:S03]  /*0670*/  IABS R3, R29 ;  /* 0x0000001d00037213 */ /* 0x000fc60000000000 */
[----:B------:R-:W-:Y:S01]  /*0680*/  @!P2 IMAD.MOV R26, RZ, RZ, -R26 ;  /* 0x000000ffff1aa224 */ /* 0x000fe200078e0a1a */
[----:B------:R-:W-:Y:S01]  /*0690*/  @!P1 LOP3.LUT R26, RZ, R16, RZ, 0x33, !PT ;  /* 0x00000010ff1a9212 */ /* 0x000fe200078e33ff */
[----:B------:R-:W-:-:S03]  /*06a0*/  IMAD.MOV R3, RZ, RZ, -R3 ;  /* 0x000000ffff037224 */ /* 0x000fc600078e0a03 */
[----:B------:R-:W-:Y:S02]  /*06b0*/  IABS R20, R26 ;  /* 0x0000001a00147213 */ /* 0x000fe40000000000 */
[----:B0-----:R-:W-:-:S03]  /*06c0*/  IADD3 R8, PT, PT, RZ, -R9, RZ ;  /* 0x80000009ff087210 */ /* 0x001fc60007ffe0ff */
[----:B------:R-:W-:-:S04]  /*06d0*/  IMAD.HI.U32 R23, R2, R20, RZ ;  /* 0x0000001402177227 */ /* 0x000fc800078e00ff */
[----:B------:R-:W-:Y:S02]  /*06e0*/  IMAD R7, R8, R17, RZ ;  /* 0x0000001108077224 */ /* 0x000fe400078e02ff */
[----:B------:R-:W-:Y:S02]  /*06f0*/  IMAD R20, R23, R3, R20 ;  /* 0x0000000317147224 */ /* 0x000fe400078e0214 */
[----:B------:R-:W-:Y:S02]  /*0700*/  IMAD.MOV.U32 R8, RZ, RZ, RZ ;  /* 0x000000ffff087224 */ /* 0x000fe400078e00ff */
[----:B------:R-:W-:-:S04]  /*0710*/  IMAD.WIDE.U32 R2, R27, 0x4, R10 ;  /* 0x000000041b027825 */ /* 0x000fc800078e000a */
[----:B------:R-:W-:Y:S02]  /*0720*/  IMAD.HI.U32 R8, R9, R7, R8 ;  /* 0x0000000709087227 */ /* 0x000fe400078e0008 */
[----:B------:R0:W2:Y:S01]  /*0730*/  LDG.E R7, desc[UR8][R2.64] ;  /* 0x0000000802077981 */ /* 0x0000a2000c1e1900 */
[----:B------:R-:W-:Y:S02]  /*0740*/  ISETP.GT.U32.AND P1, PT, R14, R20, PT ;  /* 0x000000140e00720c */ /* 0x000fe40003f24070 */
[----:B0-----:R-:W-:-:S11]  /*0750*/  IABS R3, R24 ;  /* 0x0000001800037213 */ /* 0x001fd60000000000 */
[----:B------:R-:W-:Y:S01]  /*0760*/  @!P1 IMAD.IADD R20, R20, 0x1, -R14 ;  /* 0x0000000114149824 */ /* 0x000fe200078e0a0e */
[----:B------:R-:W-:Y:S01]  /*0770*/  @!P1 IADD3 R23, PT, PT, R23, 0x1, RZ ;  /* 0x0000000117179810 */ /* 0x000fe20007ffe0ff */
[----:B------:R-:W-:Y:S01]  /*0780*/  IMAD.MOV R28, RZ, RZ, -R3 ;  /* 0x000000ffff1c7224 */ /* 0x000fe200078e0a03 */
[----:B------:R-:W-:Y:S02]  /*0790*/  ISETP.NE.AND P1, PT, R29, RZ, PT ;  /* 0x000000ff1d00720c */ /* 0x000fe40003f25270 */
[----:B------:R-:W-:Y:S01]  /*07a0*/  ISETP.GE.U32.AND P0, PT, R20, R14, PT ;  /* 0x0000000e1400720c */ /* 0x000fe20003f06070 */
[----:B------:R-:W-:-:S04]  /*07b0*/  IMAD.MOV R20, RZ, RZ, -R19 ;  /* 0x000000ffff147224 */ /* 0x000fc800078e0a13 */
[----:B------:R-:W-:Y:S01]  /*07c0*/  IMAD R20, R21, R20, R4 ;  /* 0x0000001415147224 */ /* 0x000fe200078e0204 */
[----:B------:R-:W-:-:S04]  /*07d0*/  LOP3.LUT R4, R26, R29, RZ, 0x3c, !PT ;  /* 0x0000001d1a047212 */ /* 0x000fc800078e3cff */
[----:B------:R-:W-:-:S03]  /*07e0*/  ISETP.GE.AND P2, PT, R4, RZ, PT ;  /* 0x000000ff0400720c */ /* 0x000fc60003f46270 */
[----:B------:R-:W-:-:S04]  /*07f0*/  @P0 VIADD R23, R23, 0x1 ;  /* 0x0000000117170836 */ /* 0x000fc80000000000 */
[----:B------:R-:W-:-:S06]  /*0800*/  IMAD.MOV.U32 R21, RZ, RZ, R23 ;  /* 0x000000ffff157224 */ /* 0x000fcc00078e0017 */
[----:B------:R-:W-:Y:S02]  /*0810*/  @!P2 IADD3 R21, PT, PT, -R21, RZ, RZ ;  /* 0x000000ff1515a210 */ /* 0x000fe40007ffe1ff */
[----:B------:R-:W-:-:S04]  /*0820*/  @!P1 LOP3.LUT R21, RZ, R29, RZ, 0x33, !PT ;  /* 0x0000001dff159212 */ /* 0x000fc800078e33ff */
[----:B------:R-:W-:-:S05]  /*0830*/  IABS R23, R21 ;  /* 0x0000001500177213 */ /* 0x000fca0000000000 */
[----:B------:R-:W-:Y:S01]  /*0840*/  IMAD.HI.U32 R4, R8, R23, RZ ;  /* 0x0000001708047227 */ /* 0x000fe200078e00ff */
[----:B------:R-:W-:-:S05]  /*0850*/  IADD3 R8, PT, PT, -R26, RZ, RZ ;  /* 0x000000ff1a087210 */ /* 0x000fca0007ffe1ff */
[----:B------:R-:W-:Y:S01]  /*0860*/  IMAD R16, R16, R8, R19 ;  /* 0x0000000810107224 */ /* 0x000fe200078e0213 */
[----:B------:R-:W-:Y:S02]  /*0870*/  IADD3 R19, PT, PT, R6, -0x2, RZ ;  /* 0xfffffffe06137810 */ /* 0x000fe40007ffe0ff */
[----:B--2---:R-:W-:-:S04]  /*0880*/  IABS R14, R7 ;  /* 0x00000007000e7213 */ /* 0x004fc80000000000 */
[----:B------:R-:W0:Y:S08]  /*0890*/  I2F.RP R9, R14 ;  /* 0x0000000e00097306 */ /* 0x000e300000209400 */
[----:B0-----:R-:W0:Y:S02]  /*08a0*/  MUFU.RCP R2, R9 ;  /* 0x0000000900027308 */ /* 0x001e240000001000 */
[----:B0-----:R-:W-:-:S02]  /*08b0*/  VIADD R3, R2, 0xffffffe ;  /* 0x0ffffffe02037836 */ /* 0x001fc40000000000 */
[----:B------:R-:W-:-:S04]  /*08c0*/  IMAD R2, R4, R28, R23 ;  /* 0x0000001c04027224 */ /* 0x000fc800078e0217 */
[----:B------:R-:W0:Y:S01]  /*08d0*/  F2I.FTZ.U32.TRUNC.NTZ R3, R3 ;  /* 0x0000000300037305 */ /* 0x000e22000021f000 */
[----:B------:R-:W-:-:S13]  /*08e0*/  ISETP.GT.U32.AND P1, PT, R17, R2, PT ;  /* 0x000000021100720c */ /* 0x000fda0003f24070 */
[----:B------:R-:W-:Y:S02]  /*08f0*/  @!P1 IMAD.IADD R2, R2, 0x1, -R17 ;  /* 0x0000000102029824 */ /* 0x000fe400078e0a11 */
[----:B0-----:R-:W-:-:S03]  /*0900*/  IMAD.MOV R9, RZ, RZ, -R3 ;  /* 0x000000ffff097224 */ /* 0x001fc600078e0a03 */
[----:B------:R-:W-:Y:S01]  /*0910*/  ISETP.GE.U32.AND P0, PT, R2, R17, PT ;  /* 0x000000110200720c */ /* 0x000fe20003f06070 */
[----:B------:R-:W-:Y:S02]  /*0920*/  IMAD R9, R9, R14, RZ ;  /* 0x0000000e09097224 */ /* 0x000fe400078e02ff */
[----:B------:R-:W-:-:S04]  /*0930*/  IMAD.MOV.U32 R2, RZ, RZ, RZ ;  /* 0x000000ffff027224 */ /* 0x000fc800078e00ff */
[----:B------:R-:W-:-:S04]  /*0940*/  IMAD.HI.U32 R2, R3, R9, R2 ;  /* 0x0000000903027227 */ /* 0x000fc800078e0002 */
[----:B------:R-:W-:-:S06]  /*0950*/  IMAD.WIDE.U32 R8, R19, 0x4, R10 ;  /* 0x0000000413087825 */ /* 0x000fcc00078e000a */
[----:B------:R0:W2:Y:S01]  /*0960*/  LDG.E R8, desc[UR8][R8.64] ;  /* 0x0000000808087981 */ /* 0x0000a2000c1e1900 */
[----:B------:R-:W-:Y:S02]  /*0970*/  LOP3.LUT R3, R21, R24, RZ, 0x3c, !PT ;  /* 0x0000001815037212 */ /* 0x000fe400078e3cff */
[----:B------:R-:W-:Y:S02]  /*0980*/  @!P1 IADD3 R4, PT, PT, R4, 0x1, RZ ;  /* 0x0000000104049810 */ /* 0x000fe40007ffe0ff */
[----:B------:R-:W-:Y:S01]  /*0990*/  ISETP.GE.AND P2, PT, R3, RZ, PT ;  /* 0x000000ff0300720c */ /* 0x000fe20003f46270 */
[----:B------:R-:W-:Y:S01]  /*09a0*/  IMAD.MOV R3, RZ, RZ, -R21 ;  /* 0x000000ffff037224 */ /* 0x000fe200078e0a15 */
[----:B------:R-:W-:Y:S01]  /*09b0*/  ISETP.NE.AND P1, PT, R24, RZ, PT ;  /* 0x000000ff1800720c */ /* 0x000fe20003f25270 */
[----:B------:R-:W-:Y:S02]  /*09c0*/  @P0 VIADD R4, R4, 0x1 ;  /* 0x0000000104040836 */ /* 0x000fe40000000000 */
[----:B------:R-:W-:-:S08]  /*09d0*/  IMAD R29, R29, R3, R26 ;  /* 0x000000031d1d7224 */ /* 0x000fd000078e021a */
[----:B------:R-:W-:Y:S02]  /*09e0*/  @!P2 IMAD.MOV R4, RZ, RZ, -R4 ;  /* 0x000000ffff04a224 */ /* 0x000fe400078e0a04 */
[----:B------:R-:W-:-:S04]  /*09f0*/  @!P1 LOP3.LUT R4, RZ, R24, RZ, 0x33, !PT ;  /* 0x00000018ff049212 */ /* 0x000fc800078e33ff */
[----:B0-----:R-:W-:Y:S02]  /*0a00*/  IADD3 R9, PT, PT, -R4, RZ, RZ ;  /* 0x000000ff04097210 */ /* 0x001fe40007ffe1ff */
[----:B------:R-:W-:-:S03]  /*0a10*/  IABS R23, R4 ;  /* 0x0000000400177213 */ /* 0x000fc60000000000 */
[----:B------:R-:W-:Y:S01]  /*0a20*/  IMAD R9, R24, R9, R21 ;  /* 0x0000000918097224 */ /* 0x000fe200078e0215 */
[----:B------:R-:W-:-:S05]  /*0a30*/  IABS R21, R7 ;  /* 0x0000000700157213 */ /* 0x000fca0000000000 */
[----:B------:R-:W-:Y:S02]  /*0a40*/  IMAD.MOV R24, RZ, RZ, -R21 ;  /* 0x000000ffff187224 */ /* 0x000fe400078e0a15 */
[----:B------:R-:W-:-:S04]  /*0a50*/  IMAD.HI.U32 R21, R2, R23, RZ ;  /* 0x0000001702157227 */ /* 0x000fc800078e00ff */
[----:B------:R-:W-:Y:S01]  /*0a60*/  IMAD R23, R21, R24, R23 ;  /* 0x0000001815177224 */ /* 0x000fe200078e0217 */
[----:B------:R-:W-:Y:S01]  /*0a70*/  LOP3.LUT R2, R4, R7, RZ, 0x3c, !PT ;  /* 0x0000000704027212 */ /* 0x000fe200078e3cff */
[----:B-1----:R-:W-:-:S03]  /*0a80*/  IMAD.WIDE.U32 R24, R25, 0x4, R12 ;  /* 0x0000000419187825 */ /* 0x002fc600078e000c */
[----:B------:R-:W-:-:S13]  /*0a90*/  ISETP.GT.U32.AND P1, PT, R14, R23, PT ;  /* 0x000000170e00720c */ /* 0x000fda0003f24070 */
[----:B------:R-:W-:-:S05]  /*0aa0*/  @!P1 IMAD.IADD R23, R23, 0x1, -R14 ;  /* 0x0000000117179824 */ /* 0x000fca00078e0a0e */
[----:B------:R-:W-:Y:S02]  /*0ab0*/  ISETP.GE.U32.AND P0, PT, R23, R14, PT ;  /* 0x0000000e1700720c */ /* 0x000fe40003f06070 */
[----:B------:R-:W-:Y:S02]  /*0ac0*/  @!P1 IADD3 R21, PT, PT, R21, 0x1, RZ ;  /* 0x0000000115159810 */ /* 0x000fe40007ffe0ff */
[----:B------:R-:W-:Y:S02]  /*0ad0*/  ISETP.GE.AND P2, PT, R2, RZ, PT ;  /* 0x000000ff0200720c */ /* 0x000fe40003f46270 */
[----:B------:R-:W-:Y:S01]  /*0ae0*/  ISETP.NE.AND P1, PT, R7, RZ, PT ;  /* 0x000000ff0700720c */ /* 0x000fe20003f25270 */
[----:B------:R-:W-:-:S06]  /*0af0*/  IMAD.MOV.U32 R2, RZ, RZ, RZ ;  /* 0x000000ffff027224 */ /* 0x000fcc00078e00ff */
[----:B------:R-:W-:Y:S02]  /*0b00*/  @P0 VIADD R21, R21, 0x1 ;  /* 0x0000000115150836 */ /* 0x000fe40000000000 */
[----:B------:R-:W-:-:S06]  /*0b10*/  IMAD.WIDE.U32 R14, R15, 0x4, R12 ;  /* 0x000000040f0e7825 */ /* 0x000fcc00078e000c */
[----:B------:R0:W3:Y:S01]  /*0b20*/  LDG.E R14, desc[UR8][R14.64] ;  /* 0x000000080e0e7981 */ /* 0x0000e2000c1e1900 */
[----:B--2---:R-:W-:-:S04]  /*0b30*/  IABS R17, R8 ;  /* 0x0000000800117213 */ /* 0x004fc80000000000 */
[----:B------:R-:W1:Y:S08]  /*0b40*/  I2F.RP R26, R17 ;  /* 0x00000011001a7306 */ /* 0x000e700000209400 */
[----:B-1----:R1:W2:Y:S02]  /*0b50*/  MUFU.RCP R3, R26 ;  /* 0x0000001a00037308 */ /* 0x0022a40000001000 */
[----:B-1----:R1:W4:Y:S01]  /*0b60*/  LDG.E R26, desc[UR8][R24.64] ;  /* 0x00000008181a7981 */ /* 0x002322000c1e1900 */
[----:B--2---:R-:W-:-:S06]  /*0b70*/  IADD3 R3, PT, PT, R3, 0xffffffe, RZ ;  /* 0x0ffffffe03037810 */ /* 0x004fcc0007ffe0ff */
[----:B------:R-:W2:Y:S02]  /*0b80*/  F2I.FTZ.U32.TRUNC.NTZ R3, R3 ;  /* 0x0000000300037305 */ /* 0x000ea4000021f000 */
[----:B--2---:R-:W-:-:S05]  /*0b90*/  IADD3 R28, PT, PT, RZ, -R3, RZ ;  /* 0x80000003ff1c7210 */ /* 0x004fca0007ffe0ff */
[----:B------:R-:W-:-:S04]  /*0ba0*/  IMAD R23, R28, R17, RZ ;  /* 0x000000111c177224 */ /* 0x000fc800078e02ff */
[----:B------:R-:W-:Y:S01]  /*0bb0*/  IMAD.HI.U32 R2, R3, R23, R2 ;  /* 0x0000001703027227 */ /* 0x000fe200078e0002 */
[----:B------:R-:W-:-:S05]  /*0bc0*/  MOV R3, R21 ;  /* 0x0000001500037202 */ /* 0x000fca0000000f00 */
[----:B------:R-:W-:Y:S01]  /*0bd0*/  @!P2 IMAD.MOV R3, RZ, RZ, -R3 ;  /* 0x000000ffff03a224 */ /* 0x000fe200078e0a03 */
[----:B------:R-:W-:Y:S02]  /*0be0*/  @!P1 LOP3.LUT R3, RZ, R7, RZ, 0x33, !PT ;  /* 0x00000007ff039212 */ /* 0x000fe400078e33ff */
[----:B------:R-:W-:Y:S02]  /*0bf0*/  IABS R21, R8 ;  /* 0x0000000800157213 */ /* 0x000fe40000000000 */
[----:B0-----:R-:W-:Y:S02]  /*0c00*/  IABS R15, R3 ;  /* 0x00000003000f7213 */ /* 0x001fe40000000000 */
[----:B-1----:R-:W-:-:S03]  /*0c10*/  IADD3 R24, PT, PT, RZ, -R21, RZ ;  /* 0x80000015ff187210 */ /* 0x002fc60007ffe0ff */
[----:B------:R-:W-:-:S04]  /*0c20*/  IMAD.HI.U32 R2, R2, R15, RZ ;  /* 0x0000000f02027227 */ /* 0x000fc800078e00ff */
[----:B------:R-:W-:-:S05]  /*0c30*/  IMAD R24, R2, R24, R15 ;  /* 0x0000001802187224 */ /* 0x000fca00078e020f */
[----:B------:R-:W-:Y:S02]  /*0c40*/  ISETP.GT.U32.AND P3, PT, R17, R24, PT ;  /* 0x000000181100720c */ /* 0x000fe40003f64070 */
[----:B------:R-:W-:-:S11]  /*0c50*/  IADD3 R21, PT, PT, R6, -0x3, RZ ;  /* 0xfffffffd06157810 */ /* 0x000fd60007ffe0ff */
[----:B------:R-:W-:-:S05]  /*0c60*/  @!P3 IMAD.IADD R24, R24, 0x1, -R17 ;  /* 0x000000011818b824 */ /* 0x000fca00078e0a11 */
[----:B------:R-:W-:Y:S01]  /*0c70*/  ISETP.GE.U32.AND P0, PT, R24, R17, PT ;  /* 0x000000111800720c */ /* 0x000fe20003f06070 */
[----:B------:R-:W-:-:S05]  /*0c80*/  IMAD.WIDE.U32 R24, R21, 0x4, R10 ;  /* 0x0000000415187825 */ /* 0x000fca00078e000a */
[----:B------:R0:W2:Y:S01]  /*0c90*/  LDG.E R23, desc[UR8][R24.64] ;  /* 0x0000000818177981 */ /* 0x0000a2000c1e1900 */
[----:B---3--:R-:W-:Y:S01]  /*0ca0*/  ISETP.GT.AND P2, PT, R14, 0x1, PT ;  /* 0x000000010e00780c */ /* 0x008fe20003f44270 */
[----:B0-----:R-:W-:Y:S01]  /*0cb0*/  IMAD.WIDE.U32 R24, R6, 0x4, R12 ;  /* 0x0000000406187825 */ /* 0x001fe200078e000c */
[----:B------:R-:W-:-:S05]  /*0cc0*/  @!P3 IADD3 R2, PT, PT, R2, 0x1, RZ ;  /* 0x000000010202b810 */ /* 0x000fca0007ffe0ff */
[----:B------:R-:W-:Y:S01]  /*0cd0*/  @P0 VIADD R2, R2, 0x1 ;  /* 0x0000000102020836 */ /* 0x000fe20000000000 */
[----:B----4-:R-:W-:-:S13]  /*0ce0*/  ISETP.GT.AND P1, PT, R26, 0x1, PT ;  /* 0x000000011a00780c */ /* 0x010fda0003f24270 */
[-C--:B------:R-:W-:Y:S02]  /*0cf0*/  @P1 IMAD R22, R20, R18.reuse, R22 ;  /* 0x0000001214161224 */ /* 0x080fe400078e0216 */
[----:B------:R0:W3:Y:S01]  /*0d00*/  LDG.E R20, desc[UR8][R24.64] ;  /* 0x0000000818147981 */ /* 0x0000e2000c1e1900 */
[----:B------:R-:W-:Y:S01]  /*0d10*/  IMAD R18, R26, R18, RZ ;  /* 0x000000121a127224 */ /* 0x000fe200078e02ff */
[----:B------:R-:W-:-:S03]  /*0d20*/  ISETP.NE.AND P1, PT, R8, RZ, PT ;  /* 0x000000ff0800720c */ /* 0x000fc60003f25270 */
[----:B------:R-:W-:Y:S02]  /*0d30*/  @P2 IMAD R22, R18, R16, R22 ;  /* 0x0000001012162224 */ /* 0x000fe400078e0216 */
[----:B0-----:R-:W-:Y:S01]  /*0d40*/  IMAD.WIDE.U32 R24, R0, 0x4, R12 ;  /* 0x0000000400187825 */ /* 0x001fe200078e000c */
[----:B------:R-:W-:-:S04]  /*0d50*/  LOP3.LUT R0, R3, R8, RZ, 0x3c, !PT ;  /* 0x0000000803007212 */ /* 0x000fc800078e3cff */
[----:B------:R-:W-:Y:S02]  /*0d60*/  ISETP.GE.AND P2, PT, R0, RZ, PT ;  /* 0x000000ff0000720c */ /* 0x000fe40003f46270 */
[----:B--2---:R-:W-:-:S04]  /*0d70*/  IABS R15, R23 ;  /* 0x00000017000f7213 */ /* 0x004fc80000000000 */
[----:B------:R-:W0:Y:S08]  /*0d80*/  I2F.RP R28, R15 ;  /* 0x0000000f001c7306 */ /* 0x000e300000209400 */
[----:B0-----:R-:W0:Y:S02]  /*0d90*/  MUFU.RCP R28, R28 ;  /* 0x0000001c001c7308 */ /* 0x001e240000001000 */
[----:B0-----:R-:W-:-:S06]  /*0da0*/  VIADD R17, R28, 0xffffffe ;  /* 0x0ffffffe1c117836 */ /* 0x001fcc0000000000 */
[----:B------:R-:W0:Y:S01]  /*0db0*/  F2I.FTZ.U32.TRUNC.NTZ R17, R17 ;  /* 0x0000001100117305 */ /* 0x000e22000021f000 */
[----:B------:R-:W-:Y:S01]  /*0dc0*/  IMAD.MOV.U32 R16, RZ, RZ, RZ ;  /* 0x000000ffff107224 */ /* 0x000fe200078e00ff */
[----:B------:R-:W-:Y:S02]  /*0dd0*/  @!P2 IADD3 R2, PT, PT, -R2, RZ, RZ ;  /* 0x000000ff0202a210 */ /* 0x000fe40007ffe1ff */
[----:B------:R-:W-:Y:S02]  /*0de0*/  @!P1 LOP3.LUT R2, RZ, R8, RZ, 0x33, !PT ;  /* 0x00000008ff029212 */ /* 0x000fe400078e33ff */
[----:B0-----:R-:W-:-:S05]  /*0df0*/  IADD3 R26, PT, PT, RZ, -R17, RZ ;  /* 0x80000011ff1a7210 */ /* 0x001fca0007ffe0ff */
[----:B------:R-:W-:-:S04]  /*0e00*/  IMAD R26, R26, R15, RZ ;  /* 0x0000000f1a1a7224 */ /* 0x000fc800078e02ff */
[----:B------:R-:W-:Y:S01]  /*0e10*/  IMAD.HI.U32 R0, R17, R26, R16 ;  /* 0x0000001a11007227 */ /* 0x000fe200078e0010 */
[----:B------:R-:W-:Y:S02]  /*0e20*/  IABS R16, R23 ;  /* 0x0000001700107213 */ /* 0x000fe40000000000 */
[----:B------:R-:W-:-:S03]  /*0e30*/  IABS R17, R2 ;  /* 0x0000000200117213 */ /* 0x000fc60000000000 */
[----:B------:R-:W-:Y:S02]  /*0e40*/  IMAD.MOV R16, RZ, RZ, -R16 ;  /* 0x000000ffff107224 */ /* 0x000fe400078e0a10 */
[----:B------:R-:W-:-:S04]  /*0e50*/  IMAD.HI.U32 R0, R0, R17, RZ ;  /* 0x0000001100007227 */ /* 0x000fc800078e00ff */
[----:B------:R-:W-:-:S05]  /*0e60*/  IMAD R16, R0, R16, R17 ;  /* 0x0000001000107224 */ /* 0x000fca00078e0211 */
[----:B------:R-:W-:Y:S01]  /*0e70*/  ISETP.GT.U32.AND P3, PT, R15, R16, PT ;  /* 0x000000100f00720c */ /* 0x000fe20003f64070 */
[----:B------:R-:W-:Y:S02]  /*0e80*/  IMAD R14, R18, R14, RZ ;  /* 0x0000000e120e7224 */ /* 0x000fe400078e02ff */
[----:B------:R0:W2:Y:S10]  /*0e90*/  LDG.E R18, desc[UR8][R24.64] ;  /* 0x0000000818127981 */ /* 0x0000b4000c1e1900 */
[----:B------:R-:W-:Y:S01]  /*0ea0*/  @!P3 IADD3 R16, PT, PT, R16, -R15, RZ ;  /* 0x8000000f1010b210 */ /* 0x000fe20007ffe0ff */
[----:B0-----:R-:W-:-:S03]  /*0eb0*/  VIADD R25, R6, 0xfffffffc ;  /* 0xfffffffc06197836 */ /* 0x001fc60000000000 */
[----:B------:R-:W-:Y:S01]  /*0ec0*/  ISETP.GE.U32.AND P0, PT, R16, R15, PT ;  /* 0x0000000f1000720c */ /* 0x000fe20003f06070 */
[----:B------:R-:W-:-:S05]  /*0ed0*/  IMAD.WIDE.U32 R16, R25, 0x4, R10 ;  /* 0x0000000419107825 */ /* 0x000fca00078e000a */
[----:B------:R0:W4:Y:S02]  /*0ee0*/  LDG.E R24, desc[UR8][R16.64] ;  /* 0x0000000810187981 */ /* 0x000124000c1e1900 */
[----:B0-----:R-:W-:-:S05]  /*0ef0*/  IMAD.WIDE.U32 R16, R27, 0x4, R12 ;  /* 0x000000041b107825 */ /* 0x001fca00078e000c */
[----:B------:R0:W5:Y:S02]  /*0f00*/  LDG.E R27, desc[UR8][R16.64] ;  /* 0x00000008101b7981 */ /* 0x000164000c1e1900 */
[----:B0-----:R-:W-:Y:S01]  /*0f10*/  IMAD.WIDE.U32 R16, R21, 0x4, R12 ;  /* 0x0000000415107825 */ /* 0x001fe200078e000c */
[----:B---3--:R-:W-:Y:S02]  /*0f20*/  ISETP.GT.AND P2, PT, R20, 0x1, PT ;  /* 0x000000011400780c */ /* 0x008fe40003f44270 */
[----:B----4-:R-:W-:-:S04]  /*0f30*/  IABS R26, R24 ;  /* 0x00000018001a7213 */ /* 0x010fc80000000000 */
[----:B------:R-:W0:Y:S08]  /*0f40*/  I2F.RP R28, R26 ;  /* 0x0000001a001c7306 */ /* 0x000e300000209400 */
[----:B0-----:R-:W0:Y:S01]  /*0f50*/  MUFU.RCP R28, R28 ;  /* 0x0000001c001c7308 */ /* 0x001e220000001000 */
[----:B--2---:R-:W-:Y:S02]  /*0f60*/  ISETP.GT.AND P1, PT, R18, 0x1, PT ;  /* 0x000000011200780c */ /* 0x004fe40003f24270 */
[----:B0-----:R-:W-:-:S06]  /*0f70*/  IADD3 R15, PT, PT, R28, 0xffffffe, RZ ;  /* 0x0ffffffe1c0f7810 */ /* 0x001fcc0007ffe0ff */
[----:B------:R-:W0:Y:S05]  /*0f80*/  F2I.FTZ.U32.TRUNC.NTZ R15, R15 ;  /* 0x0000000f000f7305 */ /* 0x000e2a000021f000 */
[C---:B------:R-:W-:Y:S02]  /*0f90*/  @P1 IMAD R22, R14.reuse, R29, R22 ;  /* 0x0000001d0e161224 */ /* 0x040fe400078e0216 */
[----:B------:R-:W-:Y:S02]  /*0fa0*/  IMAD R29, R14, R18, RZ ;  /* 0x000000120e1d7224 */ /* 0x000fe400078e02ff */
[----:B------:R-:W-:-:S04]  /*0fb0*/  IMAD.WIDE.U32 R18, R19, 0x4, R12 ;  /* 0x0000000413127825 */ /* 0x000fc800078e000c */
[----:B------:R-:W-:Y:S01]  /*0fc0*/  @P2 IMAD R22, R29, R9, R22 ;  /* 0x000000091d162224 */ /* 0x000fe200078e0216 */
[----:B------:R-:W-:Y:S01]  /*0fd0*/  LOP3.LUT R14, R2, R23, RZ, 0x3c, !PT ;  /* 0x00000017020e7212 */ /* 0x000fe200078e3cff */
[----:B------:R-:W2:Y:S01]  /*0fe0*/  LDG.E R18, desc[UR8][R18.64] ;  /* 0x0000000812127981 */ /* 0x000ea2000c1e1900 */
[----:B0-----:R-:W-:Y:S02]  /*0ff0*/  IMAD.MOV R9, RZ, RZ, -R15 ;  /* 0x000000ffff097224 */ /* 0x001fe400078e0a0f */
[----:B------:R-:W-:-:S03]  /*1000*/  ISETP.GE.AND P2, PT, R14, RZ, PT ;  /* 0x000000ff0e00720c */ /* 0x000fc60003f46270 */
[----:B------:R-:W-:Y:S01]  /*1010*/  MOV R21, R9 ;  /* 0x0000000900157202 */ /* 0x000fe20000000f00 */
[----:B------:R-:W-:Y:S01]  /*1020*/  IMAD.MOV.U32 R14, RZ, RZ, RZ ;  /* 0x000000ffff0e7224 */ /* 0x000fe200078e00ff */
[----:B------:R0:W3:Y:S03]  /*1030*/  LDG.E R9, desc[UR8][R16.64] ;  /* 0x0000000810097981 */ /* 0x0000e6000c1e1900 */
[----:B------:R-:W-:-:S04]  /*1040*/  IMAD R21, R21, R26, RZ ;  /* 0x0000001a15157224 */ /* 0x000fc800078e02ff */
[----:B------:R-:W-:-:S04]  /*1050*/  IMAD.HI.U32 R21, R15, R21, R14 ;  /* 0x000000150f157227 */ /* 0x000fc800078e000e */
[----:B------:R-:W-:-:S06]  /*1060*/  IMAD.WIDE.U32 R14, R25, 0x4, R12 ;  /* 0x00000004190e7825 */ /* 0x000fcc00078e000c */
[----:B------:R1:W4:Y:S01]  /*1070*/  LDG.E R14, desc[UR8][R14.64] ;  /* 0x000000080e0e7981 */ /* 0x000322000c1e1900 */
[----:B------:R-:W-:Y:S02]  /*1080*/  ISETP.NE.AND P1, PT, R23, RZ, PT ;  /* 0x000000ff1700720c */ /* 0x000fe40003f25270 */
[----:B------:R-:W-:-:S05]  /*1090*/  @!P3 IADD3 R0, PT, PT, R0, 0x1, RZ ;  /* 0x000000010000b810 */ /* 0x000fca0007ffe0ff */
[----:B------:R-:W-:-:S05]  /*10a0*/  @P0 VIADD R0, R0, 0x1 ;  /* 0x0000000100000836 */ /* 0x000fca0000000000 */
[----:B------:R-:W-:Y:S02]  /*10b0*/  @!P2 IADD3 R0, PT, PT, -R0, RZ, RZ ;  /* 0x000000ff0000a210 */ /* 0x000fe40007ffe1ff */
[----:B------:R-:W-:Y:S02]  /*10c0*/  @!P1 LOP3.LUT R0, RZ, R23, RZ, 0x33, !PT ;  /* 0x00000017ff009212 */ /* 0x000fe400078e33ff */
[----:B0-----:R-:W-:Y:S02]  /*10d0*/  IABS R17, R24 ;  /* 0x0000001800117213 */ /* 0x001fe40000000000 */
[----:B------:R-:W-:-:S03]  /*10e0*/  IABS R16, R0 ;  /* 0x0000000000107213 */ /* 0x000fc60000000000 */
[----:B------:R-:W-:Y:S02]  /*10f0*/  IMAD.MOV R17, RZ, RZ, -R17 ;  /* 0x000000ffff117224 */ /* 0x000fe400078e0a11 */
[----:B-1----:R-:W-:-:S04]  /*1100*/  IMAD.HI.U32 R15, R21, R16, RZ ;  /* 0x00000010150f7227 */ /* 0x002fc800078e00ff */
[----:B------:R-:W-:-:S05]  /*1110*/  IMAD R17, R15, R17, R16 ;  /* 0x000000110f117224 */ /* 0x000fca00078e0210 */
[----:B------:R-:W-:Y:S02]  /*1120*/  ISETP.GT.U32.AND P0, PT, R26, R17, PT ;  /* 0x000000111a00720c */ /* 0x000fe40003f04070 */
[----:B-----5:R-:W-:-:S11]  /*1130*/  ISETP.GT.AND P4, PT, R27, 0x1, PT ;  /* 0x000000011b00780c */ /* 0x020fd60003f84270 */
[----:B------:R-:W-:-:S04]  /*1140*/  @!P0 IADD3 R17, PT, PT, R17, -R26, RZ ;  /* 0x8000001a11118210 */ /* 0x000fc80007ffe0ff */
[----:B------:R-:W-:Y:S02]  /*1150*/  ISETP.GE.U32.AND P3, PT, R17, R26, PT ;  /* 0x0000001a1100720c */ /* 0x000fe40003f66070 */
[----:B------:R-:W-:Y:S01]  /*1160*/  LOP3.LUT R17, R0, R24, RZ, 0x3c, !PT ;  /* 0x0000001800117212 */ /* 0x000fe200078e3cff */
[----:B------:R-:W-:Y:S01]  /*1170*/  IMAD.MOV R16, RZ, RZ, -R3 ;  /* 0x000000ffff107224 */ /* 0x000fe200078e0a03 */
[----:B------:R-:W-:Y:S02]  /*1180*/  @!P0 IADD3 R15, PT, PT, R15, 0x1, RZ ;  /* 0x000000010f0f8810 */ /* 0x000fe40007ffe0ff */
[----:B------:R-:W-:Y:S02]  /*1190*/  ISETP.GE.AND P2, PT, R17, RZ, PT ;  /* 0x000000ff1100720c */ /* 0x000fe40003f46270 */
[----:B------:R-:W-:Y:S01]  /*11a0*/  ISETP.NE.AND P0, PT, R24, RZ, PT ;  /* 0x000000ff1800720c */ /* 0x000fe20003f05270 */
[----:B------:R-:W-:Y:S01]  /*11b0*/  IMAD R7, R7, R16, R4 ;  /* 0x0000001007077224 */ /* 0x000fe200078e0204 */
[----:B------:R-:W-:Y:S01]  /*11c0*/  IADD3 R16, PT, PT, -R2, RZ, RZ ;  /* 0x000000ff02107210 */ /* 0x000fe20007ffe1ff */
[----:B------:R-:W-:-:S02]  /*11d0*/  IMAD R20, R29, R20, RZ ;  /* 0x000000141d147224 */ /* 0x000fc400078e02ff */
[----:B------:R-:W-:Y:S02]  /*11e0*/  @P3 VIADD R15, R15, 0x1 ;  /* 0x000000010f0f3836 */ /* 0x000fe40000000000 */
[C---:B------:R-:W-:Y:S02]  /*11f0*/  IMAD R27, R20.reuse, R27, RZ ;  /* 0x0000001b141b7224 */ /* 0x040fe400078e02ff */
[----:B------:R-:W-:Y:S02]  /*1200*/  IMAD.MOV.U32 R4, RZ, RZ, R15 ;  /* 0x000000ffff047224 */ /* 0x000fe400078e000f */
[----:B------:R-:W-:Y:S02]  /*1210*/  @P4 IMAD R22, R20, R7, R22 ;  /* 0x0000000714164224 */ /* 0x000fe400078e0216 */
[----:B------:R-:W-:Y:S01]  /*1220*/  IMAD R3, R8, R16, R3 ;  /* 0x0000001008037224 */ /* 0x000fe200078e0203 */
[----:B------:R-:W-:Y:S01]  /*1230*/  UIADD3 UR5, UPT, UPT, UR5, 0x8, URZ ;  /* 0x0000000805057890 */ /* 0x000fe2000fffe0ff */
[----:B------:R-:W-:Y:S01]  /*1240*/  @!P2 IADD3 R4, PT, PT, -R4, RZ, RZ ;  /* 0x000000ff0404a210 */ /* 0x000fe20007ffe1ff */
[----:B------:R-:W-:Y:S01]  /*1250*/  IMAD.MOV R7, RZ, RZ, -R0 ;  /* 0x000000ffff077224 */ /* 0x000fe200078e0a00 */
[----:B------:R-:W-:Y:S01]  /*1260*/  @!P0 LOP3.LUT R4, RZ, R24, RZ, 0x33, !PT ;  /* 0x00000018ff048212 */ /* 0x000fe200078e33ff */
[----:B------:R-:W-:-:S02]  /*1270*/  UISETP.NE.AND UP0, UPT, UR5, URZ, UPT ;  /* 0x000000ff0500728c */ /* 0x000fc4000bf05270 */
[----:B------:R-:W-:Y:S02]  /*1280*/  IMAD R2, R23, R7, R2 ;  /* 0x0000000717027224 */ /* 0x000fe400078e0202 */
[----:B------:R-:W-:Y:S01]  /*1290*/  VIADD R6, R6, 0xfffffff8 ;  /* 0xfffffff806067836 */ /* 0x000fe20000000000 */
[----:B--2---:R-:W-:Y:S02]  /*12a0*/  ISETP.GT.AND P1, PT, R18, 0x1, PT ;  /* 0x000000011200780c */ /* 0x004fe40003f24270 */
[----:B---3--:R-:W-:-:S11]  /*12b0*/  ISETP.GT.AND P3, PT, R9, 0x1, PT ;  /* 0x000000010900780c */ /* 0x008fd60003f64270 */
[C---:B------:R-:W-:Y:S01]  /*12c0*/  @P1 IMAD R22, R27.reuse, R3, R22 ;  /* 0x000000031b161224 */ /* 0x040fe200078e0216 */
[----:B------:R-:W-:Y:S01]  /*12d0*/  IADD3 R3, PT, PT, -R4, RZ, RZ ;  /* 0x000000ff04037210 */ /* 0x000fe20007ffe1ff */
[----:B------:R-:W-:-:S04]  /*12e0*/  IMAD R27, R27, R18, RZ ;  /* 0x000000121b1b7224 */ /* 0x000fc800078e02ff */
[C---:B------:R-:W-:Y:S01]  /*12f0*/  IMAD R9, R27.reuse, R9, RZ ;  /* 0x000000091b097224 */ /* 0x040fe200078e02ff */
[----:B----4-:R-:W-:Y:S01]  /*1300*/  ISETP.GT.AND P1, PT, R14, 0x1, PT ;  /* 0x000000010e00780c */ /* 0x010fe20003f24270 */
[----:B------:R-:W-:Y:S02]  /*1310*/  @P3 IMAD R22, R27, R2, R22 ;  /* 0x000000021b163224 */ /* 0x000fe400078e0216 */
[----:B------:R-:W-:Y:S02]  /*1320*/  IMAD R3, R24, R3, R0 ;  /* 0x0000000318037224 */ /* 0x000fe400078e0200 */
[----:B------:R-:W-:-:S08]  /*1330*/  IMAD R18, R9, R14, RZ ;  /* 0x0000000e09127224 */ /* 0x000fd000078e02ff */
[----:B------:R-:W-:Y:S01]  /*1340*/  @P1 IMAD R22, R9, R3, R22 ;  /* 0x0000000309161224 */ /* 0x000fe200078e0216 */
[----:B------:R-:W-:Y:S06]  /*1350*/  BRA.U UP0, `(.L_x_77) ;  /* 0xffffffed00a07547 */ /* 0x000fec000b83ffff */
[----:B------:R-:W-:-:S07]  /*1360*/  IADD3 R0, PT, PT, R6, 0x4, RZ ;  /* 0x0000000406007810 */ /* 0x000fce0007ffe0ff */
.L_x_76:
[----:B------:R-:W-:-:S09]  /*1370*/  UISETP.NE.AND UP0, UPT, UR6, URZ, UPT ;  /* 0x000000ff0600728c */ /* 0x000fd2000bf05270 */
[----:B------:R-:W-:Y:S05]  /*1380*/  BRA.U !UP0, `(.L_x_78) ;  /* 0x0000001108287547 */ /* 0x000fea000b800000 */
[----:B------:R-:W0:Y:S01]  /*1390*/  LDCU UR4, c[0x0][0x3a0] ;  /* 0x00007400ff0477ac */ /* 0x000e220008000800 */
[----:B------:R-:W-:Y:S02]  /*13a0*/  UISETP.GE.U32.AND UP0, UPT, UR6, 0x4, UPT ;  /* 0x000000040600788c */ /* 0x000fe4000bf06070 */
[----:B0-----:R-:W-:-:S04]  /*13b0*/  ULOP3.LUT UR5, UR4, 0x3, URZ, 0xc0, !UPT ;  /* 0x0000000304057892 */ /* 0x001fc8000f8ec0ff */
[----:B------:R-:W-:-:S03]  /*13c0*/  UISETP.NE.AND UP1, UPT, UR5, URZ, UPT ;  /* 0x000000ff0500728c */ /* 0x000fc6000bf25270 */
[----:B------:R-:W-:Y:S08]  /*13d0*/  BRA.U !UP0, `(.L_x_79) ;  /* 0x0000000908507547 */ /* 0x000ff0000b800000 */
[----:B------:R-:W0:Y:S01]  /*13e0*/  LDC.64 R2, c[0x0][0x390] ;  /* 0x0000e400ff027b82 */ /* 0x000e220000000a00 */
[----:B------:R-:W-:-:S04]  /*13f0*/  VIADD R21, R0, 0xffffffff ;  /* 0xffffffff00157836 */ /* 0x000fc80000000000 */
[----:B0-----:R-:W-:-:S05]  /*1400*/  IMAD.WIDE.U32 R10, R21, 0x4, R2 ;  /* 0x00000004150a7825 */ /* 0x001fca00078e0002 */
[----:B------:R-:W2:Y:S01]  /*1410*/  LDG.E R7, desc[UR8][R10.64] ;  /* 0x000000080a077981 */ /* 0x000ea2000c1e1900 */
[----:B------:R-:W-:-:S05]  /*1420*/  IADD3 R15, PT, PT, R0, -0x2, RZ ;  /* 0xfffffffe000f7810 */ /* 0x000fca0007ffe0ff */
[----:B------:R-:W-:-:S05]  /*1430*/  IMAD.WIDE.U32 R16, R15, 0x4, R2 ;  /* 0x000000040f107825 */ /* 0x000fca00078e0002 */
[----:B------:R0:W3:Y:S01]  /*1440*/  LDG.E R8, desc[UR8][R16.64] ;  /* 0x0000000810087981 */ /* 0x0000e2000c1e1900 */
[----:B------:R-:W-:-:S04]  /*1450*/  VIADD R13, R0, 0xfffffffd ;  /* 0xfffffffd000d7836 */ /* 0x000fc80000000000 */
[----:B------:R-:W-:-:S05]  /*1460*/  IMAD.WIDE.U32 R24, R13, 0x4, R2 ;  /* 0x000000040d187825 */ /* 0x000fca00078e0002 */
[----:B------:R-:W4:Y:S01]  /*1470*/  LDG.E R6, desc[UR8][R24.64] ;  /* 0x0000000818067981 */ /* 0x000f22000c1e1900 */
[----:B------:R-:W-:-:S05]  /*1480*/  IADD3 R9, PT, PT, R0, -0x4, RZ ;  /* 0xfffffffc00097810 */ /* 0x000fca0007ffe0ff */
[----:B------:R-:W-:Y:S02]  /*1490*/  IMAD.WIDE.U32 R26, R9, 0x4, R2 ;  /* 0x00000004091a7825 */ /* 0x000fe400078e0002 */
[----:B------:R-:W1:Y:S03]  /*14a0*/  LDC.64 R2, c[0x0][0x398] ;  /* 0x0000e600ff027b82 */ /* 0x000e660000000a00 */
[----:B------:R-:W5:Y:S01]  /*14b0*/  LDG.E R0, desc[UR8][R26.64] ;  /* 0x000000081a007981 */ /* 0x000f62000c1e1900 */
[----:B-1----:R-:W-:-:S04]  /*14c0*/  IMAD.WIDE.U32 R14, R15, 0x4, R2 ;  /* 0x000000040f0e7825 */ /* 0x002fc800078e0002 */
[--C-:B------:R-:W-:Y:S01]  /*14d0*/  IMAD.WIDE.U32 R12, R13, 0x4, R2.reuse ;  /* 0x000000040d0c7825 */ /* 0x100fe200078e0002 */
[----:B------:R-:W5:Y:S03]  /*14e0*/  LDG.E R10, desc[UR8][R14.64] ;  /* 0x000000080e0a7981 */ /* 0x000f66000c1e1900 */
[--C-:B------:R-:W-:Y:S02]  /*14f0*/  IMAD.WIDE.U32 R20, R21, 0x4, R2.reuse ;  /* 0x0000000415147825 */ /* 0x100fe400078e0002 */
[----:B------:R-:W5:Y:S02]  /*1500*/  LDG.E R12, desc[UR8][R12.64] ;  /* 0x000000080c0c7981 */ /* 0x000f64000c1e1900 */
[----:B0-----:R-:W-:Y:S02]  /*1510*/  IMAD.WIDE.U32 R16, R9, 0x4, R2 ;  /* 0x0000000409107825 */ /* 0x001fe400078e0002 */
[----:B------:R0:W5:Y:S04]  /*1520*/  LDG.E R11, desc[UR8][R20.64] ;  /* 0x00000008140b7981 */ /* 0x000168000c1e1900 */
[----:B------:R1:W5:Y:S01]  /*1530*/  LDG.E R16, desc[UR8][R16.64] ;  /* 0x0000000810107981 */ /* 0x000362000c1e1900 */
[----:B0-----:R-:W-:-:S02]  /*1540*/  IABS R21, R4 ;  /* 0x0000000400157213 */ /* 0x001fc40000000000 */
[----:B--2---:R-:W-:-:S04]  /*1550*/  IABS R19, R7 ;  /* 0x0000000700137213 */ /* 0x004fc80000000000 */
[----:B------:R-:W0:Y:S08]  /*1560*/  I2F.RP R23, R19 ;  /* 0x0000001300177306 */ /* 0x000e300000209400 */
[----:B0-----:R-:W0:Y:S01]  /*1570*/  MUFU.RCP R23, R23 ;  /* 0x0000001700177308 */ /* 0x001e220000001000 */
[----:B---3--:R-:W-:Y:S01]  /*1580*/  IABS R13, R8 ;  /* 0x00000008000d7213 */ /* 0x008fe20000000000 */
[----:B0-----:R-:W-:-:S06]  /*1590*/  VIADD R2, R23, 0xffffffe ;  /* 0x0ffffffe17027836 */ /* 0x001fcc0000000000 */
[----:B------:R0:W2:Y:S08]  /*15a0*/  F2I.FTZ.U32.TRUNC.NTZ R3, R2 ;  /* 0x0000000200037305 */ /* 0x0000b0000021f000 */
[----:B------:R-:W3:Y:S01]  /*15b0*/  I2F.RP R14, R13 ;  /* 0x0000000d000e7306 */ /* 0x000ee20000209400 */
[----:B0-----:R-:W-:Y:S01]  /*15c0*/  IMAD.MOV.U32 R2, RZ, RZ, RZ ;  /* 0x000000ffff027224 */ /* 0x001fe200078e00ff */
[----:B--2---:R-:W-:-:S05]  /*15d0*/  IADD3 R20, PT, PT, RZ, -R3, RZ ;  /* 0x80000003ff147210 */ /* 0x004fca0007ffe0ff */
[----:B------:R-:W-:Y:S01]  /*15e0*/  IMAD R15, R20, R19, RZ ;  /* 0x00000013140f7224 */ /* 0x000fe200078e02ff */
[----:B------:R-:W-:-:S03]  /*15f0*/  IABS R20, R7 ;  /* 0x0000000700147213 */ /* 0x000fc60000000000 */
[----:B------:R-:W-:Y:S01]  /*1600*/  IMAD.HI.U32 R3, R3, R15, R2 ;  /* 0x0000000f03037227 */ /* 0x000fe200078e0002 */
[----:B------:R-:W-:Y:S01]  /*1610*/  MOV R2, R21 ;  /* 0x0000001500027202 */ /* 0x000fe20000000f00 */
[----:B---3--:R-:W0:Y:S02]  /*1620*/  MUFU.RCP R14, R14 ;  /* 0x0000000e000e7308 */ /* 0x008e240000001000 */
[----:B-1----:R-:W-:Y:S02]  /*1630*/  IMAD.MOV R17, RZ, RZ, -R20 ;  /* 0x000000ffff117224 */ /* 0x002fe400078e0a14 */
[----:B------:R-:W-:-:S04]  /*1640*/  IMAD.HI.U32 R15, R3, R2, RZ ;  /* 0x00000002030f7227 */ /* 0x000fc800078e00ff */
[----:B------:R-:W-:-:S05]  /*1650*/  IMAD R2, R15, R17, R2 ;  /* 0x000000110f027224 */ /* 0x000fca00078e0202 */
[----:B------:R-:W-:Y:S01]  /*1660*/  ISETP.GT.U32.AND P1, PT, R19, R2, PT ;  /* 0x000000021300720c */ /* 0x000fe20003f24070 */
[----:B0-----:R-:W-:-:S06]  /*1670*/  VIADD R3, R14, 0xffffffe ;  /* 0x0ffffffe0e037836 */ /* 0x001fcc0000000000 */
[----:B------:R-:W0:Y:S06]  /*1680*/  F2I.FTZ.U32.TRUNC.NTZ R3, R3 ;  /* 0x0000000300037305 */ /* 0x000e2c000021f000 */
[----:B------:R-:W-:-:S04]  /*1690*/  @!P1 IADD3 R2, PT, PT, R2, -R19, RZ ;  /* 0x8000001302029210 */ /* 0x000fc80007ffe0ff */
[----:B------:R-:W-:Y:S02]  /*16a0*/  ISETP.GE.U32.AND P0, PT, R2, R19, PT ;  /* 0x000000130200720c */ /* 0x000fe40003f06070 */
[----:B------:R-:W-:Y:S02]  /*16b0*/  LOP3.LUT R2, R4, R7, RZ, 0x3c, !PT ;  /* 0x0000000704027212 */ /* 0x000fe400078e3cff */
[----:B------:R-:W-:Y:S02]  /*16c0*/  @!P1 IADD3 R15, PT, PT, R15, 0x1, RZ ;  /* 0x000000010f0f9810 */ /* 0x000fe40007ffe0ff */
[----:B------:R-:W-:Y:S02]  /*16d0*/  ISETP.GE.AND P2, PT, R2, RZ, PT ;  /* 0x000000ff0200720c */ /* 0x000fe40003f46270 */
[----:B------:R-:W-:Y:S02]  /*16e0*/  ISETP.NE.AND P1, PT, R7, RZ, PT ;  /* 0x000000ff0700720c */ /* 0x000fe40003f25270 */
[----:B0-----:R-:W-:-:S03]  /*16f0*/  IADD3 R2, PT, PT, RZ, -R3, RZ ;  /* 0x80000003ff027210 */ /* 0x001fc60007ffe0ff */
[----:B------:R-:W-:Y:S02]  /*1700*/  @P0 VIADD R15, R15, 0x1 ;  /* 0x000000010f0f0836 */ /* 0x000fe40000000000 */
[----:B------:R-:W-:Y:S02]  /*1710*/  IMAD R19, R2, R13, RZ ;  /* 0x0000000d02137224 */ /* 0x000fe400078e02ff */
[----:B------:R-:W-:Y:S02]  /*1720*/  HFMA2 R2, -RZ, RZ, 0, 0 ;  /* 0x00000000ff027431 */ /* 0x000fe400000001ff */
[----:B------:R-:W-:Y:S02]  /*1730*/  @!P2 IMAD.MOV R15, RZ, RZ, -R15 ;  /* 0x000000ffff0fa224 */ /* 0x000fe400078e0a0f */
[----:B------:R-:W-:Y:S02]  /*1740*/  @!P1 LOP3.LUT R15, RZ, R7, RZ, 0x33, !PT ;  /* 0x00000007ff0f9212 */ /* 0x000fe400078e33ff */
[----:B----4-:R-:W-:-:S02]  /*1750*/  IABS R14, R6 ;  /* 0x00000006000e7213 */ /* 0x010fc40000000000 */
[----:B------:R-:W-:Y:S02]  /*1760*/  IABS R21, R8 ;  /* 0x0000000800157213 */ /* 0x000fe40000000000 */
[----:B------:R-:W-:Y:S01]  /*1770*/  IABS R20, R15 ;  /* 0x0000000f00147213 */ /* 0x000fe20000000000 */
[----:B------:R-:W0:Y:S01]  /*1780*/  I2F.RP R17, R14 ;  /* 0x0000000e00117306 */ /* 0x000e220000209400 */
[----:B------:R-:W-:Y:S02]  /*1790*/  IMAD.HI.U32 R2, R3, R19, R2 ;  /* 0x0000001303027227 */ /* 0x000fe400078e0002 */
[----:B------:R-:W-:Y:S02]  /*17a0*/  MOV R3, R20 ;  /* 0x0000001400037202 */ /* 0x000fe40000000f00 */
[----:B------:R-:W-:-:S03]  /*17b0*/  IMAD.MOV R21, RZ, RZ, -R21 ;  /* 0x000000ffff157224 */ /* 0x000fc600078e0a15 */
[----:B------:R-:W-:-:S04]  /*17c0*/  IMAD.HI.U32 R2, R2, R3, RZ ;  /* 0x0000000302027227 */ /* 0x000fc800078e00ff */
[----:B------:R-:W-:-:S04]  /*17d0*/  IMAD.MOV.U32 R20, RZ, RZ, R21 ;  /* 0x000000ffff147224 */ /* 0x000fc800078e0015 */
[----:B------:R-:W-:Y:S01]  /*17e0*/  IMAD R20, R2, R20, R3 ;  /* 0x0000001402147224 */ /* 0x000fe200078e0203 */
[----:B0-----:R-:W0:Y:S04]  /*17f0*/  MUFU.RCP R17, R17 ;  /* 0x0000001100117308 */ /* 0x001e280000001000 */
[----:B------:R-:W-:-:S13]  /*1800*/  ISETP.GT.U32.AND P1, PT, R13, R20, PT ;  /* 0x000000140d00720c */ /* 0x000fda0003f24070 */
[----:B------:R-:W-:Y:S01]  /*1810*/  @!P1 IADD3 R20, PT, PT, R20, -R13, RZ ;  /* 0x8000000d14149210 */ /* 0x000fe20007ffe0ff */
[----:B0-----:R-:W-:-:S03]  /*1820*/  VIADD R3, R17, 0xffffffe ;  /* 0x0ffffffe11037836 */ /* 0x001fc60000000000 */
[----:B------:R-:W-:Y:S02]  /*1830*/  ISETP.GE.U32.AND P0, PT, R20, R13, PT ;  /* 0x0000000d1400720c */ /* 0x000fe40003f06070 */
[----:B------:R-:W-:Y:S01]  /*1840*/  LOP3.LUT R13, R15, R8, RZ, 0x3c, !PT ;  /* 0x000000080f0d7212 */ /* 0x000fe200078e3cff */
[----:B------:R-:W0:Y:S01]  /*1850*/  F2I.FTZ.U32.TRUNC.NTZ R3, R3 ;  /* 0x0000000300037305 */ /* 0x000e22000021f000 */
[----:B------:R-:W-:Y:S02]  /*1860*/  @!P1 IADD3 R2, PT, PT, R2, 0x1, RZ ;  /* 0x0000000102029810 */ /* 0x000fe40007ffe0ff */
[----:B------:R-:W-:Y:S02]  /*1870*/  ISETP.GE.AND P2, PT, R13, RZ, PT ;  /* 0x000000ff0d00720c */ /* 0x000fe40003f46270 */
[----:B------:R-:W-:-:S05]  /*1880*/  ISETP.NE.AND P1, PT, R8, RZ, PT ;  /* 0x000000ff0800720c */ /* 0x000fca0003f25270 */
[----:B------:R-:W-:-:S04]  /*1890*/  @P0 VIADD R2, R2, 0x1 ;  /* 0x0000000102020836 */ /* 0x000fc80000000000 */
[----:B------:R-:W-:Y:S01]  /*18a0*/  IMAD.MOV.U32 R13, RZ, RZ, R2 ;  /* 0x000000ffff0d7224 */ /* 0x000fe200078e0002 */
[----:B0-----:R-:W-:Y:S02]  /*18b0*/  IADD3 R19, PT, PT, RZ, -R3, RZ ;  /* 0x80000003ff137210 */ /* 0x001fe40007ffe0ff */
[----:B-----5:R-:W-:Y:S02]  /*18c0*/  IABS R17, R0 ;  /* 0x0000000000117213 */ /* 0x020fe40000000000 */
[----:B------:R-:W-:Y:S02]  /*18d0*/  @!P2 IADD3 R13, PT, PT, -R13, RZ, RZ ;  /* 0x000000ff0d0da210 */ /* 0x000fe40007ffe1ff */
[----:B------:R-:W-:Y:S01]  /*18e0*/  @!P1 LOP3.LUT R13, RZ, R8, RZ, 0x33, !PT ;  /* 0x00000008ff0d9212 */ /* 0x000fe200078e33ff */
[----:B------:R-:W-:Y:S02]  /*18f0*/  IMAD R19, R19, R14, RZ ;  /* 0x0000000e13137224 */ /* 0x000fe400078e02ff */
[----:B------:R-:W-:Y:S01]  /*1900*/  IMAD.MOV.U32 R2, RZ, RZ, RZ ;  /* 0x000000ffff027224 */ /* 0x000fe200078e00ff */
[----:B------:R-:W-:Y:S01]  /*1910*/  IABS R21, R13 ;  /* 0x0000000d00157213 */ /* 0x000fe20000000000 */
[----:B------:R-:W0:Y:S01]  /*1920*/  I2F.RP R20, R17 ;  /* 0x0000001100147306 */ /* 0x000e220000209400 */
[----:B------:R-:W-:Y:S01]  /*1930*/  IABS R23, R6 ;  /* 0x0000000600177213 */ /* 0x000fe20000000000 */
[----:B------:R-:W-:-:S04]  /*1940*/  IMAD.HI.U32 R2, R3, R19, R2 ;  /* 0x0000001303027227 */ /* 0x000fc800078e0002 */
[----:B------:R-:W-:Y:S01]  /*1950*/  IMAD.MOV.U32 R3, RZ, RZ, R21 ;  /* 0x000000ffff037224 */ /* 0x000fe200078e0015 */
[----:B------:R-:W-:-:S03]  /*1960*/  IADD3 R24, PT, PT, RZ, -R23, RZ ;  /* 0x80000017ff187210 */ /* 0x000fc60007ffe0ff */
[----:B------:R-:W-:-:S04]  /*1970*/  IMAD.HI.U32 R19, R2, R3, RZ ;  /* 0x0000000302137227 */ /* 0x000fc800078e00ff */
[----:B------:R-:W-:Y:S01]  /*1980*/  IMAD R3, R19, R24, R3 ;  /* 0x0000001813037224 */ /* 0x000fe200078e0203 */
[----:B0-----:R-:W0:Y:S04]  /*1990*/  MUFU.RCP R20, R20 ;  /* 0x0000001400147308 */ /* 0x001e280000001000 */
[----:B------:R-:W-:-:S13]  /*19a0*/  ISETP.GT.U32.AND P1, PT, R14, R3, PT ;  /* 0x000000030e00720c */ /* 0x000fda0003f24070 */
[----:B------:R-:W-:Y:S01]  /*19b0*/  @!P1 IADD3 R3, PT, PT, R3, -R14, RZ ;  /* 0x8000000e03039210 */ /* 0x000fe20007ffe0ff */
[----:B0-----:R-:W-:-:S03]  /*19c0*/  VIADD R21, R20, 0xffffffe ;  /* 0x0ffffffe14157836 */ /* 0x001fc60000000000 */
[----:B------:R-:W-:Y:S02]  /*19d0*/  ISETP.GE.U32.AND P0, PT, R3, R14, PT ;  /* 0x0000000e0300720c */ /* 0x000fe40003f06070 */
[----:B------:R-:W0:Y:S01]  /*19e0*/  F2I.FTZ.U32.TRUNC.NTZ R3, R21 ;  /* 0x0000001500037305 */ /* 0x000e22000021f000 */
[----:B------:R-:W-:Y:S02]  /*19f0*/  LOP3.LUT R2, R13, R6, RZ, 0x3c, !PT ;  /* 0x000000060d027212 */ /* 0x000fe400078e3cff */
[----:B------:R-:W-:Y:S02]  /*1a00*/  @!P1 IADD3 R19, PT, PT, R19, 0x1, RZ ;  /* 0x0000000113139810 */ /* 0x000fe40007ffe0ff */
[----:B------:R-:W-:Y:S02]  /*1a10*/  ISETP.GE.AND P2, PT, R2, RZ, PT ;  /* 0x000000ff0200720c */ /* 0x000fe40003f46270 */
[----:B------:R-:W-:-:S04]  /*1a20*/  ISETP.NE.AND P1, PT, R6, RZ, PT ;  /* 0x000000ff0600720c */ /* 0x000fc80003f25270 */
[----:B------:R-:W-:Y:S01]  /*1a30*/  @P0 VIADD R19, R19, 0x1 ;  /* 0x0000000113130836 */ /* 0x000fe20000000000 */
[----:B0-----:R-:W-:-:S05]  /*1a40*/  IADD3 R2, PT, PT, RZ, -R3, RZ ;  /* 0x80000003ff027210 */ /* 0x001fca0007ffe0ff */
[----:B------:R-:W-:Y:S02]  /*1a50*/  IMAD R21, R2, R17, RZ ;  /* 0x0000001102157224 */ /* 0x000fe400078e02ff */
[----:B------:R-:W-:Y:S02]  /*1a60*/  HFMA2 R2, -RZ, RZ, 0, 0 ;  /* 0x00000000ff027431 */ /* 0x000fe400000001ff */
[----:B------:R-:W-:Y:S01]  /*1a70*/  @!P2 IMAD.MOV R19, RZ, RZ, -R19 ;  /* 0x000000ffff13a224 */ /* 0x000fe200078e0a13 */
[----:B------:R-:W-:Y:S02]  /*1a80*/  @!P1 LOP3.LUT R19, RZ, R6, RZ, 0x33, !PT ;  /* 0x00000006ff139212 */ /* 0x000fe400078e33ff */
[----:B------:R-:W-:Y:S02]  /*1a90*/  IABS R20, R0 ;  /* 0x0000000000147213 */ /* 0x000fe40000000000 */
[----:B------:R-:W-:Y:S01]  /*1aa0*/  IABS R14, R19 ;  /* 0x00000013000e7213 */ /* 0x000fe20000000000 */
[----:B------:R-:W-:-:S03]  /*1ab0*/  IMAD.HI.U32 R2, R3, R21, R2 ;  /* 0x0000001503027227 */ /* 0x000fc600078e0002 */
[----:B------:R-:W-:Y:S01]  /*1ac0*/  MOV R3, R14 ;  /* 0x0000000e00037202 */ /* 0x000fe20000000f00 */
[----:B------:R-:W-:-:S04]  /*1ad0*/  IMAD.MOV R20, RZ, RZ, -R20 ;  /* 0x000000ffff147224 */ /* 0x000fc800078e0a14 */
[----:B------:R-:W-:-:S04]  /*1ae0*/  IMAD.HI.U32 R2, R2, R3, RZ ;  /* 0x0000000302027227 */ /* 0x000fc800078e00ff */
[----:B------:R-:W-:-:S04]  /*1af0*/  IMAD.MOV.U32 R14, RZ, RZ, R20 ;  /* 0x000000ffff0e7224 */ /* 0x000fc800078e0014 */
[----:B------:R-:W-:-:S05]  /*1b00*/  IMAD R14, R2, R14, R3 ;  /* 0x0000000e020e7224 */ /* 0x000fca00078e0203 */
[----:B------:R-:W-:Y:S01]  /*1b10*/  ISETP.GT.U32.AND P2, PT, R17, R14, PT ;  /* 0x0000000e1100720c */ /* 0x000fe20003f44070 */
[----:B------:R-:W-:Y:S01]  /*1b20*/  IMAD.MOV R3, RZ, RZ, -R15 ;  /* 0x000000ffff037224 */ /* 0x000fe200078e0a0f */
[----:B------:R-:W-:-:S11]  /*1b30*/  ISETP.NE.AND P3, PT, R0, RZ, PT ;  /* 0x000000ff0000720c */ /* 0x000fd60003f65270 */
[----:B------:R-:W-:-:S04]  /*1b40*/  @!P2 IADD3 R14, PT, PT, R14, -R17, RZ ;  /* 0x800000110e0ea210 */ /* 0x000fc80007ffe0ff */
[----:B------:R-:W-:Y:S02]  /*1b50*/  ISETP.GE.U32.AND P4, PT, R14, R17, PT ;  /* 0x000000110e00720c */ /* 0x000fe40003f86070 */
[----:B------:R-:W-:Y:S01]  /*1b60*/  LOP3.LUT R17, R19, R0, RZ, 0x3c, !PT ;  /* 0x0000000013117212 */ /* 0x000fe200078e3cff */
[----:B------:R-:W-:-:S03]  /*1b70*/  @!P2 VIADD R2, R2, 0x1 ;  /* 0x000000010202a836 */ /* 0x000fc60000000000 */
[----:B------:R-:W-:Y:S01]  /*1b80*/  ISETP.GE.AND P0, PT, R17, RZ, PT ;  /* 0x000000ff1100720c */ /* 0x000fe20003f06270 */
[----:B------:R-:W-:Y:S01]  /*1b90*/  IMAD R7, R7, R3, R4 ;  /* 0x0000000307077224 */ /* 0x000fe200078e0204 */
[----:B------:R-:W-:Y:S02]  /*1ba0*/  ISETP.GT.AND P1, PT, R10, 0x1, PT ;  /* 0x000000010a00780c */ /* 0x000fe40003f24270 */
[----:B------:R-:W-:Y:S01]  /*1bb0*/  IADD3 R14, PT, PT, -R13, RZ, RZ ;  /* 0x000000ff0d0e7210 */ /* 0x000fe20007ffe1ff */
[----:B------:R-:W-:Y:S01]  /*1bc0*/  IMAD R7, R18, R7, R22 ;  /* 0x0000000712077224 */ /* 0x000fe200078e0216 */
[----:B------:R-:W-:Y:S02]  /*1bd0*/  ISETP.GT.AND P2, PT, R11, 0x1, PT ;  /* 0x000000010b00780c */ /* 0x000fe40003f44270 */
[----:B------:R-:W-:Y:S02]  /*1be0*/  @P4 IADD3 R2, PT, PT, R2, 0x1, RZ ;  /* 0x0000000102024810 */ /* 0x000fe40007ffe0ff */
[----:B------:R-:W-:Y:S01]  /*1bf0*/  ISETP.GT.AND P4, PT, R12, 0x1, PT ;  /* 0x000000010c00780c */ /* 0x000fe20003f84270 */
[----:B------:R-:W-:Y:S01]  /*1c00*/  IMAD R8, R8, R14, R15 ;  /* 0x0000000e08087224 */ /* 0x000fe200078e020f */
[----:B------:R-:W-:Y:S01]  /*1c10*/  SEL R22, R7, R22, P2 ;  /* 0x0000001607167207 */ /* 0x000fe20001000000 */
[----:B------:R-:W-:Y:S01]  /*1c20*/  IMAD R11, R18, R11, RZ ;  /* 0x0000000b120b7224 */ /* 0x000fe200078e02ff */
[----:B------:R-:W-:Y:S01]  /*1c30*/  @!P0 IADD3 R2, PT, PT, -R2, RZ, RZ ;  /* 0x000000ff02028210 */ /* 0x000fe20007ffe1ff */
[----:B------:R-:W-:Y:S01]  /*1c40*/  IMAD.MOV R3, RZ, RZ, -R19 ;  /* 0x000000ffff037224 */ /* 0x000fe200078e0a13 */
[----:B------:R-:W-:-:S02]  /*1c50*/  ISETP.GT.AND P0, PT, R16, 0x1, PT ;  /* 0x000000011000780c */ /* 0x000fc40003f04270 */
[----:B------:R-:W-:Y:S01]  /*1c60*/  @!P3 LOP3.LUT R2, RZ, R0, RZ, 0x33, !PT ;  /* 0x00000000ff02b212 */ /* 0x000fe200078e33ff */
[C---:B------:R-:W-:Y:S02]  /*1c70*/  IMAD R7, R11.reuse, R10, RZ ;  /* 0x0000000a0b077224 */ /* 0x040fe400078e02ff */
[----:B------:R-:W-:Y:S02]  /*1c80*/  @P1 IMAD R22, R11, R8, R22 ;  /* 0x000000080b161224 */ /* 0x000fe400078e0216 */
[----:B------:R-:W-:Y:S02]  /*1c90*/  IMAD R13, R6, R3, R13 ;  /* 0x00000003060d7224 */ /* 0x000fe400078e020d */
[----:B------:R-:W-:Y:S02]  /*1ca0*/  IMAD.MOV R3, RZ, RZ, -R2 ;  /* 0x000000ffff037224 */ /* 0x000fe400078e0a02 */
[C---:B------:R-:W-:Y:S02]  /*1cb0*/  @P4 IMAD R22, R7.reuse, R13, R22 ;  /* 0x0000000d07164224 */ /* 0x040fe400078e0216 */
[----:B------:R-:W-:-:S02]  /*1cc0*/  IMAD R7, R7, R12, RZ ;  /* 0x0000000c07077224 */ /* 0x000fc400078e02ff */
[----:B------:R-:W-:Y:S01]  /*1cd0*/  IMAD R19, R0, R3, R19 ;  /* 0x0000000300137224 */ /* 0x000fe200078e0213 */
[----:B------:R-:W-:Y:S01]  /*1ce0*/  MOV R0, R9 ;  /* 0x0000000900007202 */ /* 0x000fe20000000f00 */
[C---:B------:R-:W-:Y:S02]  /*1cf0*/  IMAD R18, R7.reuse, R16, RZ ;  /* 0x0000001007127224 */ /* 0x040fe400078e02ff */
[----:B------:R-:W-:Y:S02]  /*1d00*/  @P0 IMAD R22, R7, R19, R22 ;  /* 0x0000001307160224 */ /* 0x000fe400078e0216 */
[----:B------:R-:W-:-:S07]  /*1d10*/  IMAD.MOV.U32 R4, RZ, RZ, R2 ;  /* 0x000000ffff047224 */ /* 0x000fce00078e0002 */
.L_x_79:
[----:B------:R-:W-:Y:S05]  /*1d20*/  BRA.U !UP1, `(.L_x_78) ;  /* 0x0000000509c07547 */ /* 0x000fea000b800000 */
[----:B------:R-:W-:Y:S02]  /*1d30*/  UISETP.NE.AND UP0, UPT, UR5, 0x1, UPT ;  /* 0x000000010500788c */ /* 0x000fe4000bf05270 */
[----:B------:R-:W-:-:S04]  /*1d40*/  ULOP3.LUT UR4, UR4, 0x1, URZ, 0xc0, !UPT ;  /* 0x0000000104047892 */ /* 0x000fc8000f8ec0ff */
[----:B------:R-:W-:-:S03]  /*1d50*/  UISETP.NE.U32.AND UP1, UPT, UR4, 0x1, UPT ;  /* 0x000000010400788c */ /* 0x000fc6000bf25070 */
[----:B------:R-:W-:Y:S08]  /*1d60*/  BRA.U !UP0, `(.L_x_80) ;  /* 0x0000000508307547 */ /* 0x000ff0000b800000 */
[----:B------:R-:W0:Y:S01]  /*1d70*/  LDC.64 R14, c[0x0][0x390] ;  /* 0x0000e400ff0e7b82 */ /* 0x000e220000000a00 */
[----:B------:R-:W-:-:S07]  /*1d80*/  IADD3 R7, PT, PT, R0, -0x1, RZ ;  /* 0xffffffff00077810 */ /* 0x000fce0007ffe0ff */
[----:B------:R-:W1:Y:S01]  /*1d90*/  LDC.64 R12, c[0x0][0x398] ;  /* 0x0000e600ff0c7b82 */ /* 0x000e620000000a00 */
[----:B0-----:R-:W-:-:S05]  /*1da0*/  IMAD.WIDE.U32 R8, R7, 0x4, R14 ;  /* 0x0000000407087825 */ /* 0x001fca00078e000e */
[----:B------:R-:W2:Y:S01]  /*1db0*/  LDG.E R3, desc[UR8][R8.64] ;  /* 0x0000000808037981 */ /* 0x000ea2000c1e1900 */
[----:B------:R-:W-:-:S04]  /*1dc0*/  VIADD R0, R0, 0xfffffffe ;  /* 0xfffffffe00007836 */ /* 0x000fc80000000000 */
[----:B------:R-:W-:-:S05]  /*1dd0*/  IMAD.WIDE.U32 R14, R0, 0x4, R14 ;  /* 0x00000004000e7825 */ /* 0x000fca00078e000e */
[----:B------:R-:W3:Y:S01]  /*1de0*/  LDG.E R2, desc[UR8][R14.64] ;  /* 0x000000080e027981 */ /* 0x000ee2000c1e1900 */
[----:B-1----:R-:W-:-:S04]  /*1df0*/  IMAD.WIDE.U32 R16, R0, 0x4, R12 ;  /* 0x0000000400107825 */ /* 0x002fc800078e000c */
[----:B------:R-:W-:Y:S01]  /*1e00*/  IMAD.WIDE.U32 R12, R7, 0x4, R12 ;  /* 0x00000004070c7825 */ /* 0x000fe200078e000c */
[----:B------:R-:W4:Y:S04]  /*1e10*/  LDG.E R6, desc[UR8][R16.64] ;  /* 0x0000000810067981 */ /* 0x000f28000c1e1900 */
[----:B------:R0:W5:Y:S02]  /*1e20*/  LDG.E R7, desc[UR8][R12.64] ;  /* 0x000000080c077981 */ /* 0x000164000c1e1900 */
[----:B0-----:R-:W-:Y:S02]  /*1e30*/  IABS R12, R4 ;  /* 0x00000004000c7213 */ /* 0x001fe40000000000 */
[----:B--2---:R-:W-:-:S04]  /*1e40*/  IABS R11, R3 ;  /* 0x00000003000b7213 */ /* 0x004fc80000000000 */
[----:B------:R-:W0:Y:S01]  /*1e50*/  I2F.RP R19, R11 ;  /* 0x0000000b00137306 */ /* 0x000e220000209400 */
[----:B---3--:R-:W-:-:S07]  /*1e60*/  IABS R14, R2 ;  /* 0x00000002000e7213 */ /* 0x008fce0000000000 */
[----:B0-----:R-:W0:Y:S02]  /*1e70*/  MUFU.RCP R19, R19 ;  /* 0x0000001300137308 */ /* 0x001e240000001000 */
[----:B0-----:R-:W-:-:S06]  /*1e80*/  IADD3 R8, PT, PT, R19, 0xffffffe, RZ ;  /* 0x0ffffffe13087810 */ /* 0x001fcc0007ffe0ff */
[----:B------:R0:W1:Y:S02]  /*1e90*/  F2I.FTZ.U32.TRUNC.NTZ R9, R8 ;  /* 0x0000000800097305 */ /* 0x000064000021f000 */
[----:B0-----:R-:W-:Y:S02]  /*1ea0*/  IMAD.MOV.U32 R8, RZ, RZ, RZ ;  /* 0x000000ffff087224 */ /* 0x001fe400078e00ff */
[----:B-1----:R-:W-:-:S04]  /*1eb0*/  IMAD.MOV R10, RZ, RZ, -R9 ;  /* 0x000000ffff0a7224 */ /* 0x002fc800078e0a09 */
[----:B------:R-:W-:Y:S01]  /*1ec0*/  IMAD R13, R10, R11, RZ ;  /* 0x0000000b0a0d7224 */ /* 0x000fe200078e02ff */
[----:B------:R-:W-:Y:S02]  /*1ed0*/  MOV R10, R14 ;  /* 0x0000000e000a7202 */ /* 0x000fe40000000f00 */
[----:B------:R-:W-:Y:S01]  /*1ee0*/  IABS R14, R3 ;  /* 0x00000003000e7213 */ /* 0x000fe20000000000 */
[----:B------:R-:W-:Y:S02]  /*1ef0*/  IMAD.HI.U32 R9, R9, R13, R8 ;  /* 0x0000000d09097227 */ /* 0x000fe400078e0008 */
[----:B------:R-:W0:Y:S01]  /*1f00*/  I2F.RP R13, R10 ;  /* 0x0000000a000d7306 */ /* 0x000e220000209400 */
[----:B------:R-:W-:Y:S02]  /*1f10*/  IADD3 R15, PT, PT, RZ, -R14, RZ ;  /* 0x8000000eff0f7210 */ /* 0x000fe40007ffe0ff */
[----:B------:R-:W-:Y:S01]  /*1f20*/  IABS R14, R2 ;  /* 0x00000002000e7213 */ /* 0x000fe20000000000 */
[----:B------:R-:W-:-:S04]  /*1f30*/  IMAD.HI.U32 R8, R9, R12, RZ ;  /* 0x0000000c09087227 */ /* 0x000fc800078e00ff */
[----:B------:R-:W-:Y:S02]  /*1f40*/  IMAD R12, R8, R15, R12 ;  /* 0x0000000f080c7224 */ /* 0x000fe400078e020c */
[----:B------:R-:W-:-:S03]  /*1f50*/  IMAD.MOV R14, RZ, RZ, -R14 ;  /* 0x000000ffff0e7224 */ /* 0x000fc600078e0a0e */
[----:B------:R-:W-:Y:S01]  /*1f60*/  ISETP.GT.U32.AND P1, PT, R11, R12, PT ;  /* 0x0000000c0b00720c */ /* 0x000fe20003f24070 */
[----:B0-----:R-:W0:-:S12]  /*1f70*/  MUFU.RCP R13, R13 ;  /* 0x0000000d000d7308 */ /* 0x001e180000001000 */
[----:B------:R-:W-:Y:S02]  /*1f80*/  @!P1 IMAD.IADD R12, R12, 0x1, -R11 ;  /* 0x000000010c0c9824 */ /* 0x000fe400078e0a0b */
[----:B------:R-:W-:Y:S01]  /*1f90*/  @!P1 VIADD R8, R8, 0x1 ;  /* 0x0000000108089836 */ /* 0x000fe20000000000 */
[----:B------:R-:W-:Y:S02]  /*1fa0*/  ISETP.NE.AND P1, PT, R3, RZ, PT ;  /* 0x000000ff0300720c */ /* 0x000fe40003f25270 */
[----:B------:R-:W-:Y:S02]  /*1fb0*/  ISETP.GE.U32.AND P0, PT, R12, R11, PT ;  /* 0x0000000b0c00720c */ /* 0x000fe40003f06070 */
[----:B0-----:R-:W-:Y:S02]  /*1fc0*/  IADD3 R9, PT, PT, R13, 0xffffffe, RZ ;  /* 0x0ffffffe0d097810 */ /* 0x001fe40007ffe0ff */
[----:B------:R-:W-:-:S04]  /*1fd0*/  LOP3.LUT R11, R4, R3, RZ, 0x3c, !PT ;  /* 0x00000003040b7212 */ /* 0x000fc800078e3cff */
[----:B------:R-:W0:Y:S01]  /*1fe0*/  F2I.FTZ.U32.TRUNC.NTZ R9, R9 ;  /* 0x0000000900097305 */ /* 0x000e22000021f000 */
[----:B------:R-:W-:-:S04]  /*1ff0*/  ISETP.GE.AND P2, PT, R11, RZ, PT ;  /* 0x000000ff0b00720c */ /* 0x000fc80003f46270 */
[----:B------:R-:W-:-:S05]  /*2000*/  @P0 IADD3 R8, PT, PT, R8, 0x1, RZ ;  /* 0x0000000108080810 */ /* 0x000fca0007ffe0ff */
[----:B------:R-:W-:Y:S02]  /*2010*/  IMAD.MOV.U32 R11, RZ, RZ, R8 ;  /* 0x000000ffff0b7224 */ /* 0x000fe400078e0008 */
[----:B------:R-:W-:Y:S02]  /*2020*/  HFMA2 R8, -RZ, RZ, 0, 0 ;  /* 0x00000000ff087431 */ /* 0x000fe400000001ff */
[----:B------:R-:W-:Y:S01]  /*2030*/  @!P2 IMAD.MOV R11, RZ, RZ, -R11 ;  /* 0x000000ffff0ba224 */ /* 0x000fe200078e0a0b */
[----:B0-----:R-:W-:Y:S02]  /*2040*/  IADD3 R13, PT, PT, RZ, -R9, RZ ;  /* 0x80000009ff0d7210 */ /* 0x001fe40007ffe0ff */
[----:B------:R-:W-:-:S03]  /*2050*/  @!P1 LOP3.LUT R11, RZ, R3, RZ, 0x33, !PT ;  /* 0x00000003ff0b9212 */ /* 0x000fc600078e33ff */
[----:B------:R-:W-:Y:S01]  /*2060*/  IMAD R13, R13, R10, RZ ;  /* 0x0000000a0d0d7224 */ /* 0x000fe200078e02ff */
[----:B------:R-:W-:-:S03]  /*2070*/  IABS R12, R11 ;  /* 0x0000000b000c7213 */ /* 0x000fc60000000000 */
[----:B------:R-:W-:Y:S01]  /*2080*/  IMAD.HI.U32 R8, R9, R13, R8 ;  /* 0x0000000d09087227 */ /* 0x000fe200078e0008 */
[----:B------:R-:W-:-:S03]  /*2090*/  MOV R9, R12 ;  /* 0x0000000c00097202 */ /* 0x000fc60000000f00 */
[----:B------:R-:W-:Y:S02]  /*20a0*/  IMAD.MOV.U32 R12, RZ, RZ, R14 ;  /* 0x000000ffff0c7224 */ /* 0x000fe400078e000e */
[----:B------:R-:W-:-:S04]  /*20b0*/  IMAD.HI.U32 R8, R8, R9, RZ ;  /* 0x0000000908087227 */ /* 0x000fc800078e00ff */
[----:B------:R-:W-:-:S05]  /*20c0*/  IMAD R9, R8, R12, R9 ;  /* 0x0000000c08097224 */ /* 0x000fca00078e0209 */
[----:B------:R-:W-:-:S13]  /*20d0*/  ISETP.GT.U32.AND P1, PT, R10, R9, PT ;  /* 0x000000090a00720c */ /* 0x000fda0003f24070 */
[-C--:B------:R-:W-:Y:S01]  /*20e0*/  @!P1 IADD3 R9, PT, PT, R9, -R10.reuse, RZ ;  /* 0x8000000a09099210 */ /* 0x080fe20007ffe0ff */
[----:B------:R-:W-:Y:S01]  /*20f0*/  @!P1 VIADD R8, R8, 0x1 ;  /* 0x0000000108089836 */ /* 0x000fe20000000000 */
[----:B------:R-:W-:Y:S02]  /*2100*/  ISETP.NE.AND P1, PT, R2, RZ, PT ;  /* 0x000000ff0200720c */ /* 0x000fe40003f25270 */
[----:B------:R-:W-:Y:S02]  /*2110*/  ISETP.GE.U32.AND P0, PT, R9, R10, PT ;  /* 0x0000000a0900720c */ /* 0x000fe40003f06070 */
[----:B------:R-:W-:-:S04]  /*2120*/  LOP3.LUT R9, R11, R2, RZ, 0x3c, !PT ;  /* 0x000000020b097212 */ /* 0x000fc800078e3cff */
[----:B------:R-:W-:Y:S01]  /*2130*/  ISETP.GE.AND P2, PT, R9, RZ, PT ;  /* 0x000000ff0900720c */ /* 0x000fe20003f46270 */
[----:B------:R-:W-:-:S04]  /*2140*/  IMAD.MOV R9, RZ, RZ, -R11 ;  /* 0x000000ffff097224 */ /* 0x000fc800078e0a0b */
[----:B------:R-:W-:Y:S02]  /*2150*/  IMAD R3, R3, R9, R4 ;  /* 0x0000000903037224 */ /* 0x000fe400078e0204 */
[----:B------:R-:W-:Y:S02]  /*2160*/  @P0 IADD3 R8, PT, PT, R8, 0x1, RZ ;  /* 0x0000000108080810 */ /* 0x000fe40007ffe0ff */
[C---:B------:R-:W-:Y:S01]  /*2170*/  IMAD R3, R18.reuse, R3, R22 ;  /* 0x0000000312037224 */ /* 0x040fe200078e0216 */
[----:B-----5:R-:W-:Y:S01]  /*2180*/  ISETP.GT.AND P0, PT, R7, 0x1, PT ;  /* 0x000000010700780c */ /* 0x020fe20003f04270 */
[----:B------:R-:W-:Y:S02]  /*2190*/  IMAD R7, R18, R7, RZ ;  /* 0x0000000712077224 */ /* 0x000fe400078e02ff */
[----:B------:R-:W-:Y:S02]  /*21a0*/  @!P2 IADD3 R8, PT, PT, -R8, RZ, RZ ;  /* 0x000000ff0808a210 */ /* 0x000fe40007ffe1ff */
[----:B----4-:R-:W-:Y:S01]  /*21b0*/  ISETP.GT.AND P2, PT, R6, 0x1, PT ;  /* 0x000000010600780c */ /* 0x010fe20003f44270 */
[----:B------:R-:W-:Y:S01]  /*21c0*/  IMAD R18, R7, R6, RZ ;  /* 0x0000000607127224 */ /* 0x000fe200078e02ff */
[----:B------:R-:W-:-:S02]  /*21d0*/  @!P1 LOP3.LUT R8, RZ, R2, RZ, 0x33, !PT ;  /* 0x00000002ff089212 */ /* 0x000fc400078e33ff */
[----:B------:R-:W-:-:S03]  /*21e0*/  SEL R22, R3, R22, P0 ;  /* 0x0000001603167207 */ /* 0x000fc60000000000 */
[----:B------:R-:W-:-:S04]  /*21f0*/  IMAD.MOV R4, RZ, RZ, -R8 ;  /* 0x000000ffff047224 */ /* 0x000fc800078e0a08 */
[----:B------:R-:W-:Y:S01]  /*2200*/  IMAD R11, R2, R4, R11 ;  /* 0x00000004020b7224 */ /* 0x000fe200078e020b */
[----:B------:R-:W-:-:S03]  /*2210*/  MOV R4, R8 ;  /* 0x0000000800047202 */ /* 0x000fc60000000f00 */
[----:B------:R-:W-:-:S07]  /*2220*/  @P2 IMAD R22, R7, R11, R22 ;  /* 0x0000000b07162224 */ /* 0x000fce00078e0216 */
.L_x_80:
[----:B------:R-:W-:Y:S05]  /*2230*/  BRA.U UP1, `(.L_x_78) ;  /* 0x00000001017c7547 */ /* 0x000fea000b800000 */
[----:B------:R-:W0:Y:S01]  /*2240*/  LDC.64 R2, c[0x0][0x390] ;  /* 0x0000e400ff027b82 */ /* 0x000e220000000a00 */
[----:B------:R-:W-:-:S07]  /*2250*/  VIADD R9, R0, 0xffffffff ;  /* 0xffffffff00097836 */ /* 0x000fce0000000000 */
[----:B------:R-:W1:Y:S01]  /*2260*/  LDC.64 R6, c[0x0][0x398] ;  /* 0x0000e600ff067b82 */ /* 0x000e620000000a00 */
[----:B0-----:R-:W-:-:S05]  /*2270*/  IMAD.WIDE.U32 R2, R9, 0x4, R2 ;  /* 0x0000000409027825 */ /* 0x001fca00078e0002 */
[----:B------:R0:W2:Y:S01]  /*2280*/  LDG.E R0, desc[UR8][R2.64] ;  /* 0x0000000802007981 */ /* 0x0000a2000c1e1900 */
[----:B-1----:R-:W-:-:S06]  /*2290*/  IMAD.WIDE.U32 R6, R9, 0x4, R6 ;  /* 0x0000000409067825 */ /* 0x002fcc00078e0006 */
[----:B------:R1:W3:Y:S01]  /*22a0*/  LDG.E R6, desc[UR8][R6.64] ;  /* 0x0000000806067981 */ /* 0x0002e2000c1e1900 */
[----:B0-----:R-:W-:Y:S02]  /*22b0*/  IABS R2, R4 ;  /* 0x0000000400027213 */ /* 0x001fe40000000000 */
[----:B------:R-:W-:Y:S02]  /*22c0*/  ISETP.GE.AND P2, PT, R4, RZ, PT ;  /* 0x000000ff0400720c */ /* 0x000fe40003f46270 */
[-C--:B--2---:R-:W-:Y:S02]  /*22d0*/  IABS R12, R0.reuse ;  /* 0x00000000000c7213 */ /* 0x084fe40000000000 */
[----:B-1----:R-:W-:Y:S02]  /*22e0*/  IABS R7, R0 ;  /* 0x0000000000077213 */ /* 0x002fe40000000000 */
[----:B------:R-:W0:Y:S08]  /*22f0*/  I2F.RP R10, R12 ;  /* 0x0000000c000a7306 */ /* 0x000e300000209400 */
[----:B0-----:R-:W0:Y:S02]  /*2300*/  MUFU.RCP R10, R10 ;  /* 0x0000000a000a7308 */ /* 0x001e240000001000 */
[----:B0-----:R-:W-:-:S06]  /*2310*/  IADD3 R8, PT, PT, R10, 0xffffffe, RZ ;  /* 0x0ffffffe0a087810 */ /* 0x001fcc0007ffe0ff */
[----:B------:R0:W1:Y:S02]  /*2320*/  F2I.FTZ.U32.TRUNC.NTZ R9, R8 ;  /* 0x0000000800097305 */ /* 0x000064000021f000 */
[----:B0-----:R-:W-:Y:S02]  /*2330*/  HFMA2 R8, -RZ, RZ, 0, 0 ;  /* 0x00000000ff087431 */ /* 0x001fe400000001ff */
[----:B-1----:R-:W-:-:S04]  /*2340*/  IMAD.MOV R3, RZ, RZ, -R9 ;  /* 0x000000ffff037224 */ /* 0x002fc800078e0a09 */
[----:B------:R-:W-:-:S04]  /*2350*/  IMAD R3, R3, R12, RZ ;  /* 0x0000000c03037224 */ /* 0x000fc800078e02ff */
[----:B------:R-:W-:-:S04]  /*2360*/  IMAD.HI.U32 R9, R9, R3, R8 ;  /* 0x0000000309097227 */ /* 0x000fc800078e0008 */
[----:B------:R-:W-:Y:S02]  /*2370*/  IMAD.MOV R3, RZ, RZ, -R7 ;  /* 0x000000ffff037224 */ /* 0x000fe400078e0a07 */
[----:B------:R-:W-:-:S04]  /*2380*/  IMAD.HI.U32 R9, R9, R2, RZ ;  /* 0x0000000209097227 */ /* 0x000fc800078e00ff */
[----:B------:R-:W-:-:S05]  /*2390*/  IMAD R9, R9, R3, R2 ;  /* 0x0000000309097224 */ /* 0x000fca00078e0202 */
[----:B------:R-:W-:-:S13]  /*23a0*/  ISETP.GT.U32.AND P0, PT, R12, R9, PT ;  /* 0x000000090c00720c */ /* 0x000fda0003f04070 */
[----:B------:R-:W-:Y:S02]  /*23b0*/  @!P0 IADD3 R9, PT, PT, R9, -R12, RZ ;  /* 0x8000000c09098210 */ /* 0x000fe40007ffe0ff */
[----:B------:R-:W-:Y:S02]  /*23c0*/  ISETP.NE.AND P0, PT, R0, RZ, PT ;  /* 0x000000ff0000720c */ /* 0x000fe40003f05270 */
[----:B------:R-:W-:-:S13]  /*23d0*/  ISETP.GT.U32.AND P1, PT, R12, R9, PT ;  /* 0x000000090c00720c */ /* 0x000fda0003f24070 */
[----:B------:R-:W-:Y:S01]  /*23e0*/  @!P1 IMAD.IADD R9, R9, 0x1, -R12 ;  /* 0x0000000109099824 */ /* 0x000fe200078e0a0c */
[----:B---3--:R-:W-:-:S04]  /*23f0*/  ISETP.GT.AND P1, PT, R6, 0x1, PT ;  /* 0x000000010600780c */ /* 0x008fc80003f24270 */
[----:B------:R-:W-:Y:S02]  /*2400*/  @!P2 IADD3 R9, PT, PT, -R9, RZ, RZ ;  /* 0x000000ff0909a210 */ /* 0x000fe40007ffe1ff */
[----:B------:R-:W-:-:S07]  /*2410*/  @!P0 LOP3.LUT R9, RZ, R0, RZ, 0x33, !PT ;  /* 0x00000000ff098212 */ /* 0x000fce00078e33ff */
[----:B------:R-:W-:-:S07]  /*2420*/  @P1 IMAD R22, R9, R18, R22 ;  /* 0x0000001209161224 */ /* 0x000fce00078e0216 */
.L_x_78:
[----:B------:R-:W-:-:S07]  /*2430*/  SHF.R.S32.HI R23, RZ, 0x1f, R22 ;  /* 0x0000001fff177819 */ /* 0x000fce0000011416 */
.L_x_75:
[----:B------:R-:W0:Y:S01]  /*2440*/  LDCU.64 UR4, c[0x0][0x380] ;  /* 0x00007000ff0477ac */ /* 0x000e220008000a00 */
[----:B------:R-:W1:Y:S01]  /*2450*/  LDC.64 R2, c[0x0][0x388] ;  /* 0x0000e200ff027b82 */ /* 0x000e620000000a00 */
[----:B0-----:R-:W-:-:S04]  /*2460*/  LEA R6, P0, R22, UR4, 0x2 ;  /* 0x0000000416067c11 */ /* 0x001fc8000f8010ff */
[----:B------:R-:W-:-:S06]  /*2470*/  LEA.HI.X R7, R22, UR5, R23, 0x2, P0 ;  /* 0x0000000516077c11 */ /* 0x000fcc00080f1417 */
[----:B------:R-:W2:Y:S01]  /*2480*/  LDG.E R7, desc[UR8][R6.64] ;  /* 0x0000000806077981 */ /* 0x000ea2000c1e1900 */
[----:B-1----:R-:W-:-:S05]  /*2490*/  IMAD.WIDE R2, R5, 0x4, R2 ;  /* 0x0000000405027825 */ /* 0x002fca00078e0202 */
[----:B--2---:R-:W-:Y:S01]  /*24a0*/  STG.E desc[UR8][R2.64], R7 ;  /* 0x0000000702007986 */ /* 0x004fe2000c101908 */
[----:B------:R-:W-:Y:S05]  /*24b0*/  EXIT ;  /* 0x000000000000794d */ /* 0x000fea0003800000 */
.L_x_81:
        /* <DEDUP_REMOVED lines=12> */
.L_x_323:


//--------------------- .text._Z10cat_kernelPKfS0_Pfiiii --------------------------
	.section	.text._Z10cat_kernelPKfS0_Pfiiii,"ax",@progbits
	.align	128
        .global         _Z10cat_kernelPKfS0_Pfiiii
        .type           _Z10cat_kernelPKfS0_Pfiiii,@function
        .size           _Z10cat_kernelPKfS0_Pfiiii,(.L_x_324 - _Z10cat_kernelPKfS0_Pfiiii)
        .other          _Z10cat_kernelPKfS0_Pfiiii,@"STO_CUDA_ENTRY STV_DEFAULT"
_Z10cat_kernelPKfS0_Pfiiii:
.text._Z10cat_kernelPKfS0_Pfiiii:
[----:B------:R-:W-:Y:S01]  /*0000*/  LDC R1, c[0x0][0x37c] ;  /* 0x0000df00ff017b82 */ /* 0x000fe20000000800 */
[----:B------:R-:W0:Y:S07]  /*0010*/  S2R R5, SR_TID.X ;  /* 0x0000000000057919 */ /* 0x000e2e0000002100 */
[----:B------:R-:W1:Y:S01]  /*0020*/  LDC.64 R2, c[0x0][0x398] ;  /* 0x0000e600ff027b82 */ /* 0x000e620000000a00 */
[----:B------:R-:W2:Y:S07]  /*0030*/  LDCU.64 UR6, c[0x0][0x3a0] ;  /* 0x00007400ff0677ac */ /* 0x000eae0008000a00 */
[----:B------:R-:W0:Y:S08]  /*0040*/  S2UR UR5, SR_CTAID.X ;  /* 0x00000000000579c3 */ /* 0x000e300000002500 */
[----:B------:R-:W0:Y:S01]  /*0050*/  LDC R0, c[0x0][0x360] ;  /* 0x0000d800ff007b82 */ /* 0x000e220000000800 */
[----:B--2---:R-:W-:Y:S01]  /*0060*/  UIADD3 UR4, UPT, UPT, UR7, UR6, URZ ;  /* 0x0000000607047290 */ /* 0x004fe2000fffe0ff */
[----:B-1----:R-:W-:-:S02]  /*0070*/  IMAD R2, R3, R2, RZ ;  /* 0x0000000203027224 */ /* 0x002fc400078e02ff */
[----:B0-----:R-:W-:-:S03]  /*0080*/  IMAD R0, R0, UR5, R5 ;  /* 0x0000000500007c24 */ /* 0x001fc6000f8e0205 */
[----:B------:R-:W-:-:S05]  /*0090*/  IMAD R5, R2, UR4, RZ ;  /* 0x0000000402057c24 */ /* 0x000fca000f8e02ff */
[----:B------:R-:W-:-:S13]  /*00a0*/  ISETP.GE.AND P0, PT, R0, R5, PT ;  /* 0x000000050000720c */ /* 0x000fda0003f06270 */
[----:B------:R-:W-:Y:S05]  /*00b0*/  @P0 EXIT ;  /* 0x000000000000094d */ /* 0x000fea0003800000 */
[----:B------:R-:W-:Y:S01]  /*00c0*/  IMAD R5, R3, UR4, RZ ;  /* 0x0000000403057c24 */ /* 0x000fe2000f8e02ff */
[----:B------:R-:W-:Y:S01]  /*00d0*/  IABS R13, R3 ;  /* 0x00000003000d7213 */ /* 0x000fe20000000000 */
[----:B------:R-:W0:Y:S03]  /*00e0*/  LDCU.64 UR4, c[0x0][0x358] ;  /* 0x00006b00ff0477ac */ /* 0x000e260008000a00 */
[-C--:B------:R-:W-:Y:S02]  /*00f0*/  IABS R9, R5.reuse ;  /* 0x0000000500097213 */ /* 0x080fe40000000000 */
[----:B------:R-:W-:Y:S02]  /*0100*/  IABS R8, R5 ;  /* 0x0000000500087213 */ /* 0x000fe40000000000 */
[----:B------:R-:W1:Y:S08]  /*0110*/  I2F.RP R2, R9 ;  /* 0x0000000900027306 */ /* 0x000e700000209400 */
[----:B-1----:R-:W1:Y:S02]  /*0120*/  MUFU.RCP R2, R2 ;  /* 0x0000000200027308 */ /* 0x002e640000001000 */
[----:B-1----:R-:W-:-:S06]  /*0130*/  IADD3 R6, PT, PT, R2, 0xffffffe, RZ ;  /* 0x0ffffffe02067810 */ /* 0x002fcc0007ffe0ff */
[----:B------:R1:W2:Y:S02]  /*0140*/  F2I.FTZ.U32.TRUNC.NTZ R7, R6 ;  /* 0x0000000600077305 */ /* 0x0002a4000021f000 */
[----:B-1----:R-:W-:Y:S02]  /*0150*/  HFMA2 R6, -RZ, RZ, 0, 0 ;  /* 0x00000000ff067431 */ /* 0x002fe400000001ff */
[----:B--2---:R-:W-:-:S04]  /*0160*/  IMAD.MOV R4, RZ, RZ, -R7 ;  /* 0x000000ffff047224 */ /* 0x004fc800078e0a07 */
[----:B------:R-:W-:Y:S01]  /*0170*/  IMAD R11, R4, R9, RZ ;  /* 0x00000009040b7224 */ /* 0x000fe200078e02ff */
[----:B------:R-:W-:-:S03]  /*0180*/  IABS R4, R0 ;  /* 0x0000000000047213 */ /* 0x000fc60000000000 */
[----:B------:R-:W-:-:S04]  /*0190*/  IMAD.HI.U32 R7, R7, R11, R6 ;  /* 0x0000000b07077227 */ /* 0x000fc800078e0006 */
[----:B------:R-:W-:Y:S02]  /*01a0*/  IMAD.MOV R11, RZ, RZ, -R8 ;  /* 0x000000ffff0b7224 */ /* 0x000fe400078e0a08 */
[----:B------:R-:W-:Y:S01]  /*01b0*/  IMAD.HI.U32 R2, R7, R4, RZ ;  /* 0x0000000407027227 */ /* 0x000fe200078e00ff */
[----:B------:R-:W1:Y:S03]  /*01c0*/  I2F.RP R8, R13 ;  /* 0x0000000d00087306 */ /* 0x000e660000209400 */
[----:B------:R-:W-:-:S05]  /*01d0*/  IMAD R4, R2, R11, R4 ;  /* 0x0000000b02047224 */ /* 0x000fca00078e0204 */
[----:B------:R-:W-:Y:S01]  /*01e0*/  ISETP.GT.U32.AND P2, PT, R9, R4, PT ;  /* 0x000000040900720c */ /* 0x000fe20003f44070 */
[----:B-1----:R-:W1:-:S12]  /*01f0*/  MUFU.RCP R8, R8 ;  /* 0x0000000800087308 */ /* 0x002e580000001000 */
[-C--:B------:R-:W-:Y:S02]  /*0200*/  @!P2 IADD3 R4, PT, PT, R4, -R9.reuse, RZ ;  /* 0x800000090404a210 */ /* 0x080fe40007ffe0ff */
[----:B------:R-:W-:Y:S02]  /*0210*/  @!P2 IADD3 R2, PT, PT, R2, 0x1, RZ ;  /* 0x000000010202a810 */ /* 0x000fe40007ffe0ff */
[----:B------:R-:W-:Y:S02]  /*0220*/  ISETP.GE.U32.AND P0, PT, R4, R9, PT ;  /* 0x000000090400720c */ /* 0x000fe40003f06070 */
[----:B------:R-:W-:Y:S02]  /*0230*/  LOP3.LUT R4, R0, R5, RZ, 0x3c, !PT ;  /* 0x0000000500047212 */ /* 0x000fe400078e3cff */
[----:B------:R-:W-:Y:S02]  /*0240*/  ISETP.NE.AND P2, PT, R5, RZ, PT ;  /* 0x000000ff0500720c */ /* 0x000fe40003f45270 */
[----:B------:R-:W-:Y:S01]  /*0250*/  ISETP.GE.AND P1, PT, R4, RZ, PT ;  /* 0x000000ff0400720c */ /* 0x000fe20003f26270 */
[----:B-1----:R-:W-:-:S04]  /*0260*/  VIADD R6, R8, 0xffffffe ;  /* 0x0ffffffe08067836 */ /* 0x002fc80000000000 */
[----:B------:R1:W2:Y:S02]  /*0270*/  F2I.FTZ.U32.TRUNC.NTZ R7, R6 ;  /* 0x0000000600077305 */ /* 0x0002a4000021f000 */
[----:B------:R-:W-:-:S05]  /*0280*/  @P0 VIADD R2, R2, 0x1 ;  /* 0x0000000102020836 */ /* 0x000fca0000000000 */
[----:B------:R-:W-:Y:S01]  /*0290*/  MOV R9, R2 ;  /* 0x0000000200097202 */ /* 0x000fe20000000f00 */
[----:B-1----:R-:W-:-:S04]  /*02a0*/  HFMA2 R6, -RZ, RZ, 0, 0 ;  /* 0x00000000ff067431 */ /* 0x002fc800000001ff */
[----:B------:R-:W-:Y:S01]  /*02b0*/  @!P1 IMAD.MOV R9, RZ, RZ, -R9 ;  /* 0x000000ffff099224 */ /* 0x000fe200078e0a09 */
[----:B------:R-:W-:Y:S02]  /*02c0*/  @!P2 LOP3.LUT R9, RZ, R5, RZ, 0x33, !PT ;  /* 0x00000005ff09a212 */ /* 0x000fe400078e33ff */
[----:B--2---:R-:W-:-:S03]  /*02d0*/  IADD3 R4, PT, PT, RZ, -R7, RZ ;  /* 0x80000007ff047210 */ /* 0x004fc60007ffe0ff */
[----:B------:R-:W-:-:S04]  /*02e0*/  IMAD.MOV R2, RZ, RZ, -R9 ;  /* 0x000000ffff027224 */ /* 0x000fc800078e0a09 */
[----:B------:R-:W-:Y:S02]  /*02f0*/  IMAD R8, R5, R2, R0 ;  /* 0x0000000205087224 */ /* 0x000fe400078e0200 */
[----:B------:R-:W-:-:S03]  /*0300*/  IMAD R5, R4, R13, RZ ;  /* 0x0000000d04057224 */ /* 0x000fc600078e02ff */
[----:B------:R-:W-:Y:S01]  /*0310*/  IABS R2, R8 ;  /* 0x0000000800027213 */ /* 0x000fe20000000000 */
[----:B------:R-:W-:-:S06]  /*0320*/  IMAD.HI.U32 R6, R7, R5, R6 ;  /* 0x0000000507067227 */ /* 0x000fcc00078e0006 */
[----:B------:R-:W-:-:S05]  /*0330*/  IMAD.HI.U32 R6, R6, R2, RZ ;  /* 0x0000000206067227 */ /* 0x000fca00078e00ff */
[----:B------:R-:W-:-:S05]  /*0340*/  IADD3 R4, PT, PT, -R6, RZ, RZ ;  /* 0x000000ff06047210 */ /* 0x000fca0007ffe1ff */
        /* <DEDUP_REMOVED lines=8> */
[----:B------:R-:W-:-:S06]  /*03d0*/  @P0 IADD3 R6, PT, PT, R6, 0x1, RZ ;  /* 0x0000000106060810 */ /* 0x000fcc0007ffe0ff */
[----:B------:R-:W-:Y:S01]  /*03e0*/  @!P1 IMAD.MOV R6, RZ, RZ, -R6 ;  /* 0x000000ffff069224 */ /* 0x000fe200078e0a06 */
[----:B------:R-:W-:-:S04]  /*03f0*/  @!P2 LOP3.LUT R6, RZ, R3, RZ, 0x33, !PT ;  /* 0x00000003ff06a212 */ /* 0x000fc800078e33ff */
[C---:B------:R-:W-:Y:S02]  /*0400*/  ISETP.GE.AND P0, PT, R6.reuse, UR6, PT ;  /* 0x0000000606007c0c */ /* 0x040fe4000bf06270 */
[----:B------:R-:W-:-:S05]  /*0410*/  IADD3 R2, PT, PT, -R6, RZ, RZ ;  /* 0x000000ff06027210 */ /* 0x000fca0007ffe1ff */
[----:B------:R-:W-:-:S06]  /*0420*/  IMAD R8, R3, R2, R8 ;  /* 0x0000000203087224 */ /* 0x000fcc00078e0208 */
[----:B0-----:R-:W-:Y:S05]  /*0430*/  @P0 BRA `(.L_x_82) ;  /* 0x0000000000240947 */ /* 0x001fea0003800000 */
[----:B------:R-:W0:Y:S01]  /*0440*/  LDC.64 R4, c[0x0][0x380] ;  /* 0x0000e000ff047b82 */ /* 0x000e220000000a00 */
[----:B------:R-:W-:-:S04]  /*0450*/  IMAD R2, R9, UR6, R6 ;  /* 0x0000000609027c24 */ /* 0x000fc8000f8e0206 */
[----:B------:R-:W-:-:S04]  /*0460*/  IMAD R3, R2, R3, R8 ;  /* 0x0000000302037224 */ /* 0x000fc800078e0208 */
[----:B0-----:R-:W-:Y:S02]  /*0470*/  IMAD.WIDE R2, R3, 0x4, R4 ;  /* 0x0000000403027825 */ /* 0x001fe400078e0204 */
[----:B------:R-:W0:Y:S04]  /*0480*/  LDC.64 R4, c[0x0][0x390] ;  /* 0x0000e400ff047b82 */ /* 0x000e280000000a00 */
[----:B------:R-:W2:Y:S01]  /*0490*/  LDG.E R3, desc[UR4][R2.64] ;  /* 0x0000000402037981 */ /* 0x000ea2000c1e1900 */
[----:B0-----:R-:W-:-:S05]  /*04a0*/  IMAD.WIDE R4, R0, 0x4, R4 ;  /* 0x0000000400047825 */ /* 0x001fca00078e0204 */
[----:B--2---:R-:W-:Y:S01]  /*04b0*/  STG.E desc[UR4][R4.64], R3 ;  /* 0x0000000304007986 */ /* 0x004fe2000c101904 */
[----:B------:R-:W-:Y:S05]  /*04c0*/  EXIT ;  /* 0x000000000000794d */ /* 0x000fea0003800000 */
.L_x_82:
[----:B------:R-:W0:Y:S01]  /*04d0*/  LDC.64 R4, c[0x0][0x388] ;  /* 0x0000e200ff047b82 */ /* 0x000e220000000a00 */
[----:B------:R-:W-:-:S05]  /*04e0*/  IADD3 R2, PT, PT, R6, -UR6, RZ ;  /* 0x8000000606027c10 */ /* 0x000fca000fffe0ff */
        /* <DEDUP_REMOVED lines=8> */
.L_x_83:
        /* <DEDUP_REMOVED lines=9> */
.L_x_324:


//--------------------- .text._Z13narrow_kernelPKfPfiiiii --------------------------
	.section	.text._Z13narrow_kernelPKfPfiiiii,"ax",@progbits
	.align	128
        .global         _Z13narrow_kernelPKfPfiiiii
        .type           _Z13narrow_kernelPKfPfiiiii,@function
        .size           _Z13narrow_kernelPKfPfiiiii,(.L_x_325 - _Z13narrow_kernelPKfPfiiiii)
        .other          _Z13narrow_kernelPKfPfiiiii,@"STO_CUDA_ENTRY STV_DEFAULT"
_Z13narrow_kernelPKfPfiiiii:
.text._Z13narrow_kernelPKfPfiiiii:
[----:B------:R-:W-:Y:S01]  /*0000*/  LDC R1, c[0x0][0x37c] ;  /* 0x0000df00ff017b82 */ /* 0x000fe20000000800 */
[----:B------:R-:W0:Y:S07]  /*0010*/  S2R R5, SR_TID.X ;  /* 0x0000000000057919 */ /* 0x000e2e0000002100 */
[----:B------:R-:W1:Y:S01]  /*0020*/  LDC.64 R2, c[0x0][0x390] ;  /* 0x0000e400ff027b82 */ /* 0x000e620000000a00 */
[----:B------:R-:W2:Y:S07]  /*0030*/  LDCU UR6, c[0x0][0x39c] ;  /* 0x00007380ff0677ac */ /* 0x000eae0008000800 */
[----:B------:R-:W0:Y:S08]  /*0040*/  S2UR UR4, SR_CTAID.X ;  /* 0x00000000000479c3 */ /* 0x000e300000002500 */
[----:B------:R-:W0:Y:S01]  /*0050*/  LDC R0, c[0x0][0x360] ;  /* 0x0000d800ff007b82 */ /* 0x000e220000000800 */
[----:B-1----:R-:W-:-:S02]  /*0060*/  IMAD R2, R3, R2, RZ ;  /* 0x0000000203027224 */ /* 0x002fc400078e02ff */
[----:B0-----:R-:W-:Y:S02]  /*0070*/  IMAD R0, R0, UR4, R5 ;  /* 0x0000000400007c24 */ /* 0x001fe4000f8e0205 */
[----:B--2---:R-:W-:-:S05]  /*0080*/  IMAD R5, R2, UR6, RZ ;  /* 0x0000000602057c24 */ /* 0x004fca000f8e02ff */
[----:B------:R-:W-:-:S13]  /*0090*/  ISETP.GE.AND P0, PT, R0, R5, PT ;  /* 0x000000050000720c */ /* 0x000fda0003f06270 */
[----:B------:R-:W-:Y:S05]  /*00a0*/  @P0 EXIT ;  /* 0x000000000000094d */ /* 0x000fea0003800000 */
[----:B------:R-:W-:Y:S01]  /*00b0*/  IMAD R5, R3, UR6, RZ ;  /* 0x0000000603057c24 */ /* 0x000fe2000f8e02ff */
[----:B------:R-:W-:Y:S01]  /*00c0*/  IABS R13, R3 ;  /* 0x00000003000d7213 */ /* 0x000fe20000000000 */
[----:B------:R-:W0:Y:S03]  /*00d0*/  LDCU UR7, c[0x0][0x3a0] ;  /* 0x00007400ff0777ac */ /* 0x000e260008000800 */
[-C--:B------:R-:W-:Y:S01]  /*00e0*/  IABS R9, R5.reuse ;  /* 0x0000000500097213 */ /* 0x080fe20000000000 */
[----:B------:R-:W1:Y:S01]  /*00f0*/  LDCU UR8, c[0x0][0x398] ;  /* 0x00007300ff0877ac */ /* 0x000e620008000800 */
[----:B------:R-:W-:Y:S02]  /*0100*/  IABS R8, R5 ;  /* 0x0000000500087213 */ /* 0x000fe40000000000 */
[----:B------:R-:W2:Y:S01]  /*0110*/  I2F.RP R2, R9 ;  /* 0x0000000900027306 */ /* 0x000ea20000209400 */
[----:B------:R-:W3:Y:S07]  /*0120*/  LDCU.64 UR4, c[0x0][0x358] ;  /* 0x00006b00ff0477ac */ /* 0x000eee0008000a00 */
[----:B--2---:R-:W2:Y:S02]  /*0130*/  MUFU.RCP R2, R2 ;  /* 0x0000000200027308 */ /* 0x004ea40000001000 */
[----:B--2---:R-:W-:-:S06]  /*0140*/  VIADD R6, R2, 0xffffffe ;  /* 0x0ffffffe02067836 */ /* 0x004fcc0000000000 */
[----:B------:R2:W4:Y:S02]  /*0150*/  F2I.FTZ.U32.TRUNC.NTZ R7, R6 ;  /* 0x0000000600077305 */ /* 0x000524000021f000 */
[----:B--2---:R-:W-:Y:S02]  /*0160*/  HFMA2 R6, -RZ, RZ, 0, 0 ;  /* 0x00000000ff067431 */ /* 0x004fe400000001ff */
[----:B----4-:R-:W-:-:S04]  /*0170*/  IMAD.MOV R4, RZ, RZ, -R7 ;  /* 0x000000ffff047224 */ /* 0x010fc800078e0a07 */
        /* <DEDUP_REMOVED lines=15> */
[----:B--2---:R-:W-:-:S04]  /*0270*/  VIADD R6, R8, 0xffffffe ;  /* 0x0ffffffe08067836 */ /* 0x004fc80000000000 */
[----:B------:R2:W4:Y:S02]  /*0280*/  F2I.FTZ.U32.TRUNC.NTZ R7, R6 ;  /* 0x0000000600077305 */ /* 0x000524000021f000 */
[----:B------:R-:W-:-:S05]  /*0290*/  @P0 VIADD R2, R2, 0x1 ;  /* 0x0000000102020836 */ /* 0x000fca0000000000 */
[----:B------:R-:W-:Y:S01]  /*02a0*/  MOV R9, R2 ;  /* 0x0000000200097202 */ /* 0x000fe20000000f00 */
[----:B--2---:R-:W-:-:S04]  /*02b0*/  HFMA2 R6, -RZ, RZ, 0, 0 ;  /* 0x00000000ff067431 */ /* 0x004fc800000001ff */
[----:B------:R-:W-:Y:S01]  /*02c0*/  @!P1 IMAD.MOV R9, RZ, RZ, -R9 ;  /* 0x000000ffff099224 */ /* 0x000fe200078e0a09 */
[----:B------:R-:W-:Y:S02]  /*02d0*/  @!P2 LOP3.LUT R9, RZ, R5, RZ, 0x33, !PT ;  /* 0x00000005ff09a212 */ /* 0x000fe400078e33ff */
[----:B----4-:R-:W-:-:S03]  /*02e0*/  IADD3 R4, PT, PT, RZ, -R7, RZ ;  /* 0x80000007ff047210 */ /* 0x010fc60007ffe0ff */
[----:B------:R-:W-:-:S04]  /*02f0*/  IMAD.MOV R2, RZ, RZ, -R9 ;  /* 0x000000ffff027224 */ /* 0x000fc800078e0a09 */
[----:B------:R-:W-:Y:S02]  /*0300*/  IMAD R8, R5, R2, R0 ;  /* 0x0000000205087224 */ /* 0x000fe400078e0200 */
[----:B------:R-:W-:-:S03]  /*0310*/  IMAD R5, R4, R13, RZ ;  /* 0x0000000d04057224 */ /* 0x000fc600078e02ff */
[----:B------:R-:W-:Y:S01]  /*0320*/  IABS R2, R8 ;  /* 0x0000000800027213 */ /* 0x000fe20000000000 */
[----:B------:R-:W-:-:S06]  /*0330*/  IMAD.HI.U32 R6, R7, R5, R6 ;  /* 0x0000000507067227 */ /* 0x000fcc00078e0006 */
[----:B------:R-:W-:-:S04]  /*0340*/  IMAD.HI.U32 R6, R6, R2, RZ ;  /* 0x0000000206067227 */ /* 0x000fc800078e00ff */
[----:B------:R-:W-:-:S04]  /*0350*/  IMAD.MOV R4, RZ, RZ, -R6 ;  /* 0x000000ffff047224 */ /* 0x000fc800078e0a06 */
[C---:B------:R-:W-:Y:S02]  /*0360*/  IMAD R2, R13.reuse, R4, R2 ;  /* 0x000000040d027224 */ /* 0x040fe400078e0202 */
[----:B------:R-:W2:Y:S03]  /*0370*/  LDC.64 R4, c[0x0][0x380] ;  /* 0x0000e000ff047b82 */ /* 0x000ea60000000a00 */
[----:B------:R-:W-:-:S13]  /*0380*/  ISETP.GT.U32.AND P2, PT, R13, R2, PT ;  /* 0x000000020d00720c */ /* 0x000fda0003f44070 */
[-C--:B------:R-:W-:Y:S01]  /*0390*/  @!P2 IADD3 R2, PT, PT, R2, -R13.reuse, RZ ;  /* 0x8000000d0202a210 */ /* 0x080fe20007ffe0ff */
[----:B------:R-:W-:Y:S01]  /*03a0*/  @!P2 VIADD R6, R6, 0x1 ;  /* 0x000000010606a836 */ /* 0x000fe20000000000 */
[----:B------:R-:W-:Y:S02]  /*03b0*/  ISETP.NE.AND P2, PT, R3, RZ, PT ;  /* 0x000000ff0300720c */ /* 0x000fe40003f45270 */
[----:B------:R-:W-:Y:S02]  /*03c0*/  ISETP.GE.U32.AND P0, PT, R2, R13, PT ;  /* 0x0000000d0200720c */ /* 0x000fe40003f06070 */
[----:B------:R-:W-:-:S04]  /*03d0*/  LOP3.LUT R2, R8, R3, RZ, 0x3c, !PT ;  /* 0x0000000308027212 */ /* 0x000fc800078e3cff */
[----:B------:R-:W-:-:S07]  /*03e0*/  ISETP.GE.AND P1, PT, R2, RZ, PT ;  /* 0x000000ff0200720c */ /* 0x000fce0003f26270 */
[----:B------:R-:W-:-:S06]  /*03f0*/  @P0 IADD3 R6, PT, PT, R6, 0x1, RZ ;  /* 0x0000000106060810 */ /* 0x000fcc0007ffe0ff */
[----:B------:R-:W-:Y:S01]  /*0400*/  @!P1 IMAD.MOV R6, RZ, RZ, -R6 ;  /* 0x000000ffff069224 */ /* 0x000fe200078e0a06 */
[----:B------:R-:W-:-:S04]  /*0410*/  @!P2 LOP3.LUT R6, RZ, R3, RZ, 0x33, !PT ;  /* 0x00000003ff06a212 */ /* 0x000fc800078e33ff */
[C---:B------:R-:W-:Y:S02]  /*0420*/  IADD3 R2, PT, PT, -R6.reuse, RZ, RZ ;  /* 0x000000ff06027210 */ /* 0x040fe40007ffe1ff */
[----:B0-----:R-:W-:-:S03]  /*0430*/  IADD3 R6, PT, PT, R6, UR7, RZ ;  /* 0x0000000706067c10 */ /* 0x001fc6000fffe0ff */
[----:B------:R-:W-:Y:S02]  /*0440*/  IMAD R2, R3, R2, R8 ;  /* 0x0000000203027224 */ /* 0x000fe400078e0208 */
[----:B-1----:R-:W-:-:S04]  /*0450*/  IMAD R6, R9, UR8, R6 ;  /* 0x0000000809067c24 */ /* 0x002fc8000f8e0206 */
[----:B------:R-:W-:-:S04]  /*0460*/  IMAD R3, R6, R3, R2 ;  /* 0x0000000306037224 */ /* 0x000fc800078e0202 */
[----:B--2---:R-:W-:Y:S02]  /*0470*/  IMAD.WIDE R2, R3, 0x4, R4 ;  /* 0x0000000403027825 */ /* 0x004fe400078e0204 */
[----:B------:R-:W0:Y:S04]  /*0480*/  LDC.64 R4, c[0x0][0x388] ;  /* 0x0000e200ff047b82 */ /* 0x000e280000000a00 */
[----:B---3--:R-:W2:Y:S01]  /*0490*/  LDG.E R3, desc[UR4][R2.64] ;  /* 0x0000000402037981 */ /* 0x008ea2000c1e1900 */
[----:B0-----:R-:W-:-:S05]  /*04a0*/  IMAD.WIDE R4, R0, 0x4, R4 ;  /* 0x0000000400047825 */ /* 0x001fca00078e0204 */
[----:B--2---:R-:W-:Y:S01]  /*04b0*/  STG.E desc[UR4][R4.64], R3 ;  /* 0x0000000304007986 */ /* 0x004fe2000c101904 */
[----:B------:R-:W-:Y:S05]  /*04c0*/  EXIT ;  /* 0x000000000000794d */ /* 0x000fea0003800000 */
.L_x_84:
        /* <DEDUP_REMOVED lines=11> */
.L_x_325:


//--------------------- .text._Z22reduce_axis_min_kernelPKfPfiii --------------------------
	.section	.text._Z22reduce_axis_min_kernelPKfPfiii,"ax",@progbits
	.align	128
        .global         _Z22reduce_axis_min_kernelPKfPfiii
        .type           _Z22reduce_axis_min_kernelPKfPfiii,@function
        .size           _Z22reduce_axis_min_kernelPKfPfiii,(.L_x_326 - _Z22reduce_axis_min_kernelPKfPfiii)
        .other          _Z22reduce_axis_min_kernelPKfPfiii,@"STO_CUDA_ENTRY STV_DEFAULT"
_Z22reduce_axis_min_kernelPKfPfiii:
.text._Z22reduce_axis_min_kernelPKfPfiii:
[----:B------:R-:W-:Y:S01]  /*0000*/  LDC R1, c[0x0][0x37c] ;  /* 0x0000df00ff017b82 */ /* 0x000fe20000000800 */
[----:B------:R-:W0:Y:S07]  /*0010*/  S2R R2, SR_TID.X ;  /* 0x0000000000027919 */ /* 0x000e2e0000002100 */
[----:B------:R-:W0:Y:S01]  /*0020*/  S2UR UR4, SR_CTAID.X ;  /* 0x00000000000479c3 */ /* 0x000e220000002500 */
[----:B------:R-:W1:Y:S07]  /*0030*/  LDCU UR5, c[0x0][0x390] ;  /* 0x00007200ff0577ac */ /* 0x000e6e0008000800 */
[----:B------:R-:W0:Y:S08]  /*0040*/  LDC R3, c[0x0][0x360] ;  /* 0x0000d800ff037b82 */ /* 0x000e300000000800 */
[----:B------:R-:W1:Y:S01]  /*0050*/  LDC R0, c[0x0][0x398] ;  /* 0x0000e600ff007b82 */ /* 0x000e620000000800 */
[----:B0-----:R-:W-:-:S02]  /*0060*/  IMAD R3, R3, UR4, R2 ;  /* 0x0000000403037c24 */ /* 0x001fc4000f8e0202 */
[----:B-1----:R-:W-:-:S05]  /*0070*/  IMAD R2, R0, UR5, RZ ;  /* 0x0000000500027c24 */ /* 0x002fca000f8e02ff */
[----:B------:R-:W-:-:S13]  /*0080*/  ISETP.GE.AND P0, PT, R3, R2, PT ;  /* 0x000000020300720c */ /* 0x000fda0003f06270 */
[----:B------:R-:W-:Y:S05]  /*0090*/  @P0 EXIT ;  /* 0x000000000000094d */ /* 0x000fea0003800000 */
[----:B------:R-:W-:Y:S01]  /*00a0*/  IABS R7, R0 ;  /* 0x0000000000077213 */ /* 0x000fe20000000000 */
[----:B------:R-:W0:Y:S03]  /*00b0*/  LDCU UR7, c[0x0][0x394] ;  /* 0x00007280ff0777ac */ /* 0x000e260008000800 */
[----:B------:R-:W1:Y:S01]  /*00c0*/  I2F.RP R2, R7 ;  /* 0x0000000700027306 */ /* 0x000e620000209400 */
[----:B------:R-:W2:Y:S07]  /*00d0*/  LDCU.64 UR8, c[0x0][0x358] ;  /* 0x00006b00ff0877ac */ /* 0x000eae0008000a00 */
[----:B-1----:R-:W1:Y:S01]  /*00e0*/  MUFU.RCP R2, R2 ;  /* 0x0000000200027308 */ /* 0x002e620000001000 */
[----:B0-----:R-:W-:Y:S01]  /*00f0*/  UISETP.GE.AND UP0, UPT, UR7, 0x1, UPT ;  /* 0x000000010700788c */ /* 0x001fe2000bf06270 */
[----:B-1----:R-:W-:-:S06]  /*0100*/  VIADD R4, R2, 0xffffffe ;  /* 0x0ffffffe02047836 */ /* 0x002fcc0000000000 */
[----:B------:R0:W1:Y:S02]  /*0110*/  F2I.FTZ.U32.TRUNC.NTZ R5, R4 ;  /* 0x0000000400057305 */ /* 0x000064000021f000 */
[----:B0-----:R-:W-:Y:S02]  /*0120*/  IMAD.MOV.U32 R4, RZ, RZ, RZ ;  /* 0x000000ffff047224 */ /* 0x001fe400078e00ff */
[----:B-1----:R-:W-:-:S04]  /*0130*/  IMAD.MOV R6, RZ, RZ, -R5 ;  /* 0x000000ffff067224 */ /* 0x002fc800078e0a05 */
[----:B------:R-:W-:Y:S01]  /*0140*/  IMAD R9, R6, R7, RZ ;  /* 0x0000000706097224 */ /* 0x000fe200078e02ff */
[----:B------:R-:W-:-:S03]  /*0150*/  IABS R6, R3 ;  /* 0x0000000300067213 */ /* 0x000fc60000000000 */
[----:B------:R-:W-:-:S04]  /*0160*/  IMAD.HI.U32 R5, R5, R9, R4 ;  /* 0x0000000905057227 */ /* 0x000fc800078e0004 */
[----:B------:R-:W-:Y:S02]  /*0170*/  IMAD.MOV.U32 R4, RZ, RZ, 0x7f7fffff ;  /* 0x7f7fffffff047424 */ /* 0x000fe400078e00ff */
        /* <DEDUP_REMOVED lines=9> */
[----:B------:R-:W-:-:S07]  /*0210*/  ISETP.GE.AND P1, PT, R2, RZ, PT ;  /* 0x000000ff0200720c */ /* 0x000fce0003f26270 */
[----:B------:R-:W-:-:S06]  /*0220*/  @P0 VIADD R5, R5, 0x1 ;  /* 0x0000000105050836 */ /* 0x000fcc0000000000 */
[----:B------:R-:W-:Y:S01]  /*0230*/  @!P1 IMAD.MOV R5, RZ, RZ, -R5 ;  /* 0x000000ffff059224 */ /* 0x000fe200078e0a05 */
[----:B------:R-:W-:Y:S01]  /*0240*/  @!P2 LOP3.LUT R5, RZ, R0, RZ, 0x33, !PT ;  /* 0x00000000ff05a212 */ /* 0x000fe200078e33ff */
[----:B--2---:R-:W-:Y:S06]  /*0250*/  BRA.U !UP0, `(.L_x_85) ;  /* 0x0000000908847547 */ /* 0x004fec000b800000 */
[----:B------:R-:W-:Y:S01]  /*0260*/  UISETP.GE.U32.AND UP1, UPT, UR7, 0x10, UPT ;  /* 0x000000100700788c */ /* 0x000fe2000bf26070 */
[----:B------:R-:W-:Y:S01]  /*0270*/  IMAD R6, R5, R0, RZ ;  /* 0x0000000005067224 */ /* 0x000fe200078e02ff */
[----:B------:R-:W-:Y:S01]  /*0280*/  ULOP3.LUT UR4, UR7, 0xf, URZ, 0xc0, !UPT ;  /* 0x0000000f07047892 */ /* 0x000fe2000f8ec0ff */
[----:B------:R-:W-:Y:S02]  /*0290*/  IMAD.MOV.U32 R4, RZ, RZ, 0x7f7fffff ;  /* 0x7f7fffffff047424 */ /* 0x000fe400078e00ff */
[----:B------:R-:W-:Y:S01]  /*02a0*/  IMAD.MOV.U32 R2, RZ, RZ, RZ ;  /* 0x000000ffff027224 */ /* 0x000fe200078e00ff */
[----:B------:R-:W-:Y:S01]  /*02b0*/  UISETP.NE.AND UP0, UPT, UR4, URZ, UPT ;  /* 0x000000ff0400728c */ /* 0x000fe2000bf05270 */
[----:B------:R-:W-:Y:S02]  /*02c0*/  IMAD.IADD R9, R3, 0x1, -R6 ;  /* 0x0000000103097824 */ /* 0x000fe400078e0a06 */
[----:B------:R-:W-:Y:S08]  /*02d0*/  BRA.U !UP1, `(.L_x_86) ;  /* 0x0000000509287547 */ /* 0x000ff0000b800000 */
[----:B------:R-:W-:Y:S02]  /*02e0*/  ULOP3.LUT UR5, UR7, 0x7ffffff0, URZ, 0xc0, !UPT ;  /* 0x7ffffff007057892 */ /* 0x000fe4000f8ec0ff */
[----:B------:R-:W-:Y:S02]  /*02f0*/  IMAD R7, R6, UR7, R9 ;  /* 0x0000000706077c24 */ /* 0x000fe4000f8e0209 */
[----:B------:R-:W-:Y:S01]  /*0300*/  IMAD.MOV.U32 R4, RZ, RZ, 0x7f7fffff ;  /* 0x7f7fffffff047424 */ /* 0x000fe200078e00ff */
[----:B------:R-:W-:Y:S02]  /*0310*/  UIADD3 UR6, UPT, UPT, -UR5, URZ, URZ ;  /* 0x000000ff05067290 */ /* 0x000fe4000fffe1ff */
[----:B------:R-:W-:-:S10]  /*0320*/  IMAD.U32 R2, RZ, RZ, UR5 ;  /* 0x00000005ff027e24 */ /* 0x000fd4000f8e00ff */
.L_x_87:
[----:B------:R-:W0:Y:S02]  /*0330*/  LDC.64 R12, c[0x0][0x380] ;  /* 0x0000e000ff0c7b82 */ /* 0x000e240000000a00 */
[----:B0-----:R-:W-:-:S05]  /*0340*/  IMAD.WIDE R12, R7, 0x4, R12 ;  /* 0x00000004070c7825 */ /* 0x001fca00078e020c */
[----:B------:R-:W2:Y:S01]  /*0350*/  LDG.E R11, desc[UR8][R12.64] ;  /* 0x000000080c0b7981 */ /* 0x000ea2000c1e1900 */
[----:B------:R-:W-:-:S05]  /*0360*/  IMAD.WIDE R14, R0, 0x4, R12 ;  /* 0x00000004000e7825 */ /* 0x000fca00078e020c */
[----:B------:R-:W3:Y:S01]  /*0370*/  LDG.E R6, desc[UR8][R14.64] ;  /* 0x000000080e067981 */ /* 0x000ee2000c1e1900 */
[----:B------:R-:W-:-:S05]  /*0380*/  IMAD.WIDE R20, R0, 0x4, R14 ;  /* 0x0000000400147825 */ /* 0x000fca00078e020e */
[----:B------:R-:W4:Y:S01]  /*0390*/  LDG.E R8, desc[UR8][R20.64] ;  /* 0x0000000814087981 */ /* 0x000f22000c1e1900 */
[----:B------:R-:W-:-:S05]  /*03a0*/  IMAD.WIDE R22, R0, 0x4, R20 ;  /* 0x0000000400167825 */ /* 0x000fca00078e0214 */
[----:B------:R-:W5:Y:S01]  /*03b0*/  LDG.E R10, desc[UR8][R22.64] ;  /* 0x00000008160a7981 */ /* 0x000f62000c1e1900 */
[----:B------:R-:W-:-:S05]  /*03c0*/  IMAD.WIDE R28, R0, 0x4, R22 ;  /* 0x00000004001c7825 */ /* 0x000fca00078e0216 */
[----:B------:R-:W5:Y:S01]  /*03d0*/  LDG.E R27, desc[UR8][R28.64] ;  /* 0x000000081c1b7981 */ /* 0x000f62000c1e1900 */
[----:B------:R-:W-:-:S05]  /*03e0*/  IMAD.WIDE R16, R0, 0x4, R28 ;  /* 0x0000000400107825 */ /* 0x000fca00078e021c */
[----:B------:R0:W5:Y:S02]  /*03f0*/  LDG.E R26, desc[UR8][R16.64] ;  /* 0x00000008101a7981 */ /* 0x000164000c1e1900 */
[----:B0-----:R-:W-:-:S05]  /*0400*/  IMAD.WIDE R16, R0, 0x4, R16 ;  /* 0x0000000400107825 */ /* 0x001fca00078e0210 */
[----:B------:R-:W5:Y:S01]  /*0410*/  LDG.E R25, desc[UR8][R16.64] ;  /* 0x0000000810197981 */ /* 0x000f62000c1e1900 */
[----:B------:R-:W-:-:S05]  /*0420*/  IMAD.WIDE R18, R0, 0x4, R16 ;  /* 0x0000000400127825 */ /* 0x000fca00078e0210 */
[----:B------:R-:W5:Y:S01]  /*0430*/  LDG.E R24, desc[UR8][R18.64] ;  /* 0x0000000812187981 */ /* 0x000f62000c1e1900 */
        /* <DEDUP_REMOVED lines=8> */
[----:B------:R-:W-:-:S04]  /*04c0*/  IMAD.WIDE R16, R0, 0x4, R14 ;  /* 0x0000000400107825 */ /* 0x000fc800078e020e */
[C---:B------:R-:W-:Y:S01]  /*04d0*/  IMAD.WIDE R18, R0.reuse, 0x4, R16 ;  /* 0x0000000400127825 */ /* 0x040fe200078e0210 */
[----:B------:R-:W5:Y:S03]  /*04e0*/  LDG.E R14, desc[UR8][R16.64] ;  /* 0x00000008100e7981 */ /* 0x000f66000c1e1900 */
[C---:B------:R-:W-:Y:S01]  /*04f0*/  IMAD.WIDE R20, R0.reuse, 0x4, R18 ;  /* 0x0000000400147825 */ /* 0x040fe200078e0212 */
[----:B------:R-:W5:Y:S03]  /*0500*/  LDG.E R16, desc[UR8][R18.64] ;  /* 0x0000000812107981 */ /* 0x000f66000c1e1900 */
[C---:B------:R-:W-:Y:S01]  /*0510*/  IMAD.WIDE R22, R0.reuse, 0x4, R20 ;  /* 0x0000000400167825 */ /* 0x040fe200078e0214 */
[----:B------:R-:W5:Y:S05]  /*0520*/  LDG.E R17, desc[UR8][R20.64] ;  /* 0x0000000814117981 */ /* 0x000f6a000c1e1900 */
[----:B------:R-:W5:Y:S01]  /*0530*/  LDG.E R22, desc[UR8][R22.64] ;  /* 0x0000000816167981 */ /* 0x000f62000c1e1900 */
[----:B------:R-:W-:Y:S01]  /*0540*/  UIADD3 UR6, UPT, UPT, UR6, 0x10, URZ ;  /* 0x0000001006067890 */ /* 0x000fe2000fffe0ff */
[----:B------:R-:W-:-:S03]  /*0550*/  IMAD R7, R0, 0x10, R7 ;  /* 0x0000001000077824 */ /* 0x000fc600078e0207 */
[----:B------:R-:W-:Y:S01]  /*0560*/  UISETP.NE.AND UP1, UPT, UR6, URZ, UPT ;  /* 0x000000ff0600728c */ /* 0x000fe2000bf25270 */
[----:B--2---:R-:W-:-:S04]  /*0570*/  FSETP.GEU.AND P0, PT, R11, R4, PT ;  /* 0x000000040b00720b */ /* 0x004fc80003f0e000 */
[----:B------:R-:W-:-:S04]  /*0580*/  FSEL R11, R11, R4, !P0 ;  /* 0x000000040b0b7208 */ /* 0x000fc80004000000 */
[----:B---3--:R-:W-:-:S04]  /*0590*/  FSETP.GEU.AND P0, PT, R6, R11, PT ;  /* 0x0000000b0600720b */ /* 0x008fc80003f0e000 */
[----:B------:R-:W-:-:S04]  /*05a0*/  FSEL R11, R6, R11, !P0 ;  /* 0x0000000b060b7208 */ /* 0x000fc80004000000 */
[----:B----4-:R-:W-:-:S04]  /*05b0*/  FSETP.GEU.AND P0, PT, R8, R11, PT ;  /* 0x0000000b0800720b */ /* 0x010fc80003f0e000 */
[----:B------:R-:W-:-:S04]  /*05c0*/  FSEL R11, R8, R11, !P0 ;  /* 0x0000000b080b7208 */ /* 0x000fc80004000000 */
[----:B-----5:R-:W-:-:S04]  /*05d0*/  FSETP.GEU.AND P0, PT, R10, R11, PT ;  /* 0x0000000b0a00720b */ /* 0x020fc80003f0e000 */
[----:B------:R-:W-:-:S04]  /*05e0*/  FSEL R10, R10, R11, !P0 ;  /* 0x0000000b0a0a7208 */ /* 0x000fc80004000000 */
[----:B------:R-:W-:-:S04]  /*05f0*/  FSETP.GEU.AND P0, PT, R27, R10, PT ;  /* 0x0000000a1b00720b */ /* 0x000fc80003f0e000 */
        /* <DEDUP_REMOVED lines=22> */
[----:B------:R-:W-:Y:S01]  /*0760*/  FSEL R4, R22, R17, !P0 ;  /* 0x0000001116047208 */ /* 0x000fe20004000000 */
[----:B------:R-:W-:Y:S08]  /*0770*/  BRA.U UP1, `(.L_x_87) ;  /* 0xfffffff901ec7547 */ /* 0x000ff0000b83ffff */
.L_x_86:
[----:B------:R-:W-:Y:S05]  /*0780*/  BRA.U !UP0, `(.L_x_85) ;  /* 0x0000000508387547 */ /* 0x000fea000b800000 */
[----:B------:R-:W-:Y:S02]  /*0790*/  UISETP.GE.U32.AND UP0, UPT, UR4, 0x8, UPT ;  /* 0x000000080400788c */ /* 0x000fe4000bf06070 */
[----:B------:R-:W-:-:S04]  /*07a0*/  ULOP3.LUT UR5, UR7, 0x7, URZ, 0xc0, !UPT ;  /* 0x0000000707057892 */ /* 0x000fc8000f8ec0ff */
[----:B------:R-:W-:-:S03]  /*07b0*/  UISETP.NE.AND UP1, UPT, UR5, URZ, UPT ;  /* 0x000000ff0500728c */ /* 0x000fc6000bf25270 */
[----:B------:R-:W-:Y:S08]  /*07c0*/  BRA.U !UP0, `(.L_x_88) ;  /* 0x0000000108907547 */ /* 0x000ff0000b800000 */
[----:B------:R-:W0:Y:S01]  /*07d0*/  LDC.64 R10, c[0x0][0x380] ;  /* 0x0000e000ff0a7b82 */ /* 0x000e220000000a00 */
[----:B------:R-:W-:-:S04]  /*07e0*/  IMAD R6, R5, UR7, R2 ;  /* 0x0000000705067c24 */ /* 0x000fc8000f8e0202 */
[----:B------:R-:W-:-:S04]  /*07f0*/  IMAD R7, R6, R0, R9 ;  /* 0x0000000006077224 */ /* 0x000fc800078e0209 */
[----:B0-----:R-:W-:-:S05]  /*0800*/  IMAD.WIDE R10, R7, 0x4, R10 ;  /* 0x00000004070a7825 */ /* 0x001fca00078e020a */
[----:B------:R0:W2:Y:S01]  /*0810*/  LDG.E R7, desc[UR8][R10.64] ;  /* 0x000000080a077981 */ /* 0x0000a2000c1e1900 */
[----:B------:R-:W-:-:S05]  /*0820*/  IMAD.WIDE R12, R0, 0x4, R10 ;  /* 0x00000004000c7825 */ /* 0x000fca00078e020a */
[----:B------:R1:W3:Y:S01]  /*0830*/  LDG.E R23, desc[UR8][R12.64] ;  /* 0x000000080c177981 */ /* 0x0002e2000c1e1900 */
[----:B------:R-:W-:-:S05]  /*0840*/  IMAD.WIDE R14, R0, 0x4, R12 ;  /* 0x00000004000e7825 */ /* 0x000fca00078e020c */
[----:B------:R-:W4:Y:S01]  /*0850*/  LDG.E R25, desc[UR8][R14.64] ;  /* 0x000000080e197981 */ /* 0x000f22000c1e1900 */
[----:B------:R-:W-:-:S05]  /*0860*/  IMAD.WIDE R16, R0, 0x4, R14 ;  /* 0x0000000400107825 */ /* 0x000fca00078e020e */
[----:B------:R-:W5:Y:S01]  /*0870*/  LDG.E R27, desc[UR8][R16.64] ;  /* 0x00000008101b7981 */ /* 0x000f62000c1e1900 */
[----:B------:R-:W-:-:S05]  /*0880*/  IMAD.WIDE R18, R0, 0x4, R16 ;  /* 0x0000000400127825 */ /* 0x000fca00078e0210 */
[----:B------:R-:W5:Y:S01]  /*0890*/  LDG.E R29, desc[UR8][R18.64] ;  /* 0x00000008121d7981 */ /* 0x000f62000c1e1900 */
[----:B------:R-:W-:-:S05]  /*08a0*/  IMAD.WIDE R20, R0, 0x4, R18 ;  /* 0x0000000400147825 */ /* 0x000fca00078e0212 */
[----:B------:R-:W5:Y:S01]  /*08b0*/  LDG.E R6, desc[UR8][R20.64] ;  /* 0x0000000814067981 */ /* 0x000f62000c1e1900 */
[----:B0-----:R-:W-:-:S05]  /*08c0*/  IMAD.WIDE R10, R0, 0x4, R20 ;  /* 0x00000004000a7825 */ /* 0x001fca00078e0214 */
[----:B------:R-:W5:Y:S01]  /*08d0*/  LDG.E R8, desc[UR8][R10.64] ;  /* 0x000000080a087981 */ /* 0x000f62000c1e1900 */
[----:B-1----:R-:W-:-:S06]  /*08e0*/  IMAD.WIDE R12, R0, 0x4, R10 ;  /* 0x00000004000c7825 */ /* 0x002fcc00078e020a */
[----:B------:R-:W5:Y:S01]  /*08f0*/  LDG.E R13, desc[UR8][R12.64] ;  /* 0x000000080c0d7981 */ /* 0x000f62000c1e1900 */
[----:B------:R-:W-:Y:S01]  /*0900*/  VIADD R2, R2, 0x8 ;  /* 0x0000000802027836 */ /* 0x000fe20000000000 */
        /* <DEDUP_REMOVED lines=15> */
[----:B------:R-:W-:-:S09]  /*0a00*/  FSEL R4, R13, R4, !P0 ;  /* 0x000000040d047208 */ /* 0x000fd20004000000 */
.L_x_88:
        /* <DEDUP_REMOVED lines=9> */
[----:B------:R-:W2:Y:S01]  /*0aa0*/  LDG.E R17, desc[UR8][R6.64] ;  /* 0x0000000806117981 */ /* 0x000ea2000c1e1900 */
[----:B------:R-:W-:-:S05]  /*0ab0*/  IMAD.WIDE R10, R0, 0x4, R6 ;  /* 0x00000004000a7825 */ /* 0x000fca00078e0206 */
[----:B------:R-:W3:Y:S01]  /*0ac0*/  LDG.E R19, desc[UR8][R10.64] ;  /* 0x000000080a137981 */ /* 0x000ee2000c1e1900 */
[----:B------:R-:W-:-:S05]  /*0ad0*/  IMAD.WIDE R12, R0, 0x4, R10 ;  /* 0x00000004000c7825 */ /* 0x000fca00078e020a */
[----:B------:R-:W4:Y:S01]  /*0ae0*/  LDG.E R21, desc[UR8][R12.64] ;  /* 0x000000080c157981 */ /* 0x000f22000c1e1900 */
[----:B------:R-:W-:-:S06]  /*0af0*/  IMAD.WIDE R14, R0, 0x4, R12 ;  /* 0x00000004000e7825 */ /* 0x000fcc00078e020c */
        /* <DEDUP_REMOVED lines=9> */
[----:B------:R-:W-:-:S09]  /*0b90*/  FSEL R4, R15, R4, !P0 ;  /* 0x000000040f047208 */ /* 0x000fd20004000000 */
.L_x_89:
[----:B------:R-:W-:Y:S05]  /*0ba0*/  BRA.U !UP1, `(.L_x_85) ;  /* 0x0000000109307547 */ /* 0x000fea000b800000 */
[----:B------:R-:W0:Y:S01]  /*0bb0*/  LDC.64 R10, c[0x0][0x380] ;  /* 0x0000e000ff0a7b82 */ /* 0x000e220000000a00 */
[----:B------:R-:W-:Y:S01]  /*0bc0*/  IMAD R2, R5, UR7, R2 ;  /* 0x0000000705027c24 */ /* 0x000fe2000f8e0202 */
[----:B------:R-:W-:-:S03]  /*0bd0*/  UIADD3 UR4, UPT, UPT, -UR4, URZ, URZ ;  /* 0x000000ff04047290 */ /* 0x000fc6000fffe1ff */
[----:B------:R-:W-:-:S09]  /*0be0*/  IMAD R9, R2, R0, R9 ;  /* 0x0000000002097224 */ /* 0x000fd200078e0209 */
.L_x_90:
[----:B0-----:R-:W-:-:S06]  /*0bf0*/  IMAD.WIDE R6, R9, 0x4, R10 ;  /* 0x0000000409067825 */ /* 0x001fcc00078e020a */
[----:B------:R-:W2:Y:S01]  /*0c00*/  LDG.E R7, desc[UR8][R6.64] ;  /* 0x0000000806077981 */ /* 0x000ea2000c1e1900 */
[----:B------:R-:W-:Y:S01]  /*0c10*/  UIADD3 UR4, UPT, UPT, UR4, 0x1, URZ ;  /* 0x0000000104047890 */ /* 0x000fe2000fffe0ff */
[----:B------:R-:W-:-:S03]  /*0c20*/  IMAD.IADD R9, R9, 0x1, R0 ;  /* 0x0000000109097824 */ /* 0x000fc600078e0200 */
[----:B------:R-:W-:Y:S01]  /*0c30*/  UISETP.NE.AND UP0, UPT, UR4, URZ, UPT ;  /* 0x000000ff0400728c */ /* 0x000fe2000bf05270 */
[----:B--2---:R-:W-:-:S04]  /*0c40*/  FSETP.GEU.AND P0, PT, R7, R4, PT ;  /* 0x000000040700720b */ /* 0x004fc80003f0e000 */
[----:B------:R-:W-:-:S04]  /*0c50*/  FSEL R4, R7, R4, !P0 ;  /* 0x0000000407047208 */ /* 0x000fc80004000000 */
[----:B------:R-:W-:Y:S05]  /*0c60*/  BRA.U UP0, `(.L_x_90) ;  /* 0xfffffffd00e07547 */ /* 0x000fea000b83ffff */
.L_x_85:
[----:B------:R-:W0:Y:S02]  /*0c70*/  LDC.64 R6, c[0x0][0x388] ;  /* 0x0000e200ff067b82 */ /* 0x000e240000000a00 */
[----:B0-----:R-:W-:-:S05]  /*0c80*/  IMAD.WIDE R2, R3, 0x4, R6 ;  /* 0x0000000403027825 */ /* 0x001fca00078e0206 */
[----:B------:R-:W-:Y:S01]  /*0c90*/  STG.E desc[UR8][R2.64], R4 ;  /* 0x0000000402007986 */ /* 0x000fe2000c101908 */
[----:B------:R-:W-:Y:S05]  /*0ca0*/  EXIT ;  /* 0x000000000000794d */ /* 0x000fea0003800000 */
.L_x_91:
        /* <DEDUP_REMOVED lines=13> */
.L_x_326:


//--------------------- .text._Z22reduce_axis_max_kernelPKfPfiii --------------------------
	.section	.text._Z22reduce_axis_max_kernelPKfPfiii,"ax",@progbits
	.align	128
        .global         _Z22reduce_axis_max_kernelPKfPfiii
        .type           _Z22reduce_axis_max_kernelPKfPfiii,@function
        .size           _Z22reduce_axis_max_kernelPKfPfiii,(.L_x_327 - _Z22reduce_axis_max_kernelPKfPfiii)
        .other          _Z22reduce_axis_max_kernelPKfPfiii,@"STO_CUDA_ENTRY STV_DEFAULT"
_Z22reduce_axis_max_kernelPKfPfiii:
.text._Z22reduce_axis_max_kernelPKfPfiii:
        /* <DEDUP_REMOVED lines=23> */
[----:B------:R-:W-:Y:S02]  /*0170*/  IMAD.MOV.U32 R4, RZ, RZ, -0x800001 ;  /* 0xff7fffffff047424 */ /* 0x000fe400078e00ff */
        /* <DEDUP_REMOVED lines=17> */
[----:B------:R-:W-:Y:S02]  /*0290*/  IMAD.MOV.U32 R4, RZ, RZ, -0x800001 ;  /* 0xff7fffffff047424 */ /* 0x000fe400078e00ff */
[----:B------:R-:W-:Y:S01]  /*02a0*/  IMAD.MOV.U32 R2, RZ, RZ, RZ ;  /* 0x000000ffff027224 */ /* 0x000fe200078e00ff */
[----:B------:R-:W-:Y:S01]  /*02b0*/  UISETP.NE.AND UP0, UPT, UR4, URZ, UPT ;  /* 0x000000ff0400728c */ /* 0x000fe2000bf05270 */
[----:B------:R-:W-:Y:S02]  /*02c0*/  IMAD.IADD R9, R3, 0x1, -R6 ;  /* 0x0000000103097824 */ /* 0x000fe400078e0a06 */
[----:B------:R-:W-:Y:S08]  /*02d0*/  BRA.U !UP1, `(.L_x_93) ;  /* 0x0000000509287547 */ /* 0x000ff0000b800000 */
[----:B------:R-:W-:Y:S02]  /*02e0*/  ULOP3.LUT UR5, UR7, 0x7ffffff0, URZ, 0xc0, !UPT ;  /* 0x7ffffff007057892 */ /* 0x000fe4000f8ec0ff */
[----:B------:R-:W-:Y:S02]  /*02f0*/  IMAD R7, R6, UR7, R9 ;  /* 0x0000000706077c24 */ /* 0x000fe4000f8e0209 */
[----:B------:R-:W-:Y:S01]  /*0300*/  IMAD.MOV.U32 R4, RZ, RZ, -0x800001 ;  /* 0xff7fffffff047424 */ /* 0x000fe200078e00ff */
[----:B------:R-:W-:Y:S02]  /*0310*/  UIADD3 UR6, UPT, UPT, -UR5, URZ, URZ ;  /* 0x000000ff05067290 */ /* 0x000fe4000fffe1ff */
[----:B------:R-:W-:-:S10]  /*0320*/  IMAD.U32 R2, RZ, RZ, UR5 ;  /* 0x00000005ff027e24 */ /* 0x000fd4000f8e00ff */
.L_x_94:
        /* <DEDUP_REMOVED lines=69> */
.L_x_93:
        /* <DEDUP_REMOVED lines=41> */
.L_x_95:
        /* <DEDUP_REMOVED lines=25> */
.L_x_96:
[----:B------:R-:W-:Y:S05]  /*0ba0*/  BRA.U !UP1, `(.L_x_92) ;  /* 0x0000000109307547 */ /* 0x000fea000b800000 */
[----:B------:R-:W0:Y:S01]  /*0bb0*/  LDC.64 R10, c[0x0][0x380] ;  /* 0x0000e000ff0a7b82 */ /* 0x000e220000000a00 */
[----:B------:R-:W-:Y:S01]  /*0bc0*/  IMAD R2, R5, UR7, R2 ;  /* 0x0000000705027c24 */ /* 0x000fe2000f8e0202 */
[----:B------:R-:W-:-:S03]  /*0bd0*/  UIADD3 UR4, UPT, UPT, -UR4, URZ, URZ ;  /* 0x000000ff04047290 */ /* 0x000fc6000fffe1ff */
[----:B------:R-:W-:-:S09]  /*0be0*/  IMAD R9, R2, R0, R9 ;  /* 0x0000000002097224 */ /* 0x000fd200078e0209 */
.L_x_97:
[----:B0-----:R-:W-:-:S06]  /*0bf0*/  IMAD.WIDE R6, R9, 0x4, R10 ;  /* 0x0000000409067825 */ /* 0x001fcc00078e020a */
[----:B------:R-:W2:Y:S01]  /*0c00*/  LDG.E R7, desc[UR8][R6.64] ;  /* 0x0000000806077981 */ /* 0x000ea2000c1e1900 */
[----:B------:R-:W-:Y:S01]  /*0c10*/  UIADD3 UR4, UPT, UPT, UR4, 0x1, URZ ;  /* 0x0000000104047890 */ /* 0x000fe2000fffe0ff */
[----:B------:R-:W-:-:S03]  /*0c20*/  IMAD.IADD R9, R9, 0x1, R0 ;  /* 0x0000000109097824 */ /* 0x000fc600078e0200 */
[----:B------:R-:W-:Y:S01]  /*0c30*/  UISETP.NE.AND UP0, UPT, UR4, URZ, UPT ;  /* 0x000000ff0400728c */ /* 0x000fe2000bf05270 */
[----:B--2---:R-:W-:-:S04]  /*0c40*/  FSETP.GT.AND P0, PT, R7, R4, PT ;  /* 0x000000040700720b */ /* 0x004fc80003f04000 */
[----:B------:R-:W-:-:S04]  /*0c50*/  FSEL R4, R7, R4, P0 ;  /* 0x0000000407047208 */ /* 0x000fc80000000000 */
[----:B------:R-:W-:Y:S05]  /*0c60*/  BRA.U UP0, `(.L_x_97) ;  /* 0xfffffffd00e07547 */ /* 0x000fea000b83ffff */
.L_x_92:
[----:B------:R-:W0:Y:S02]  /*0c70*/  LDC.64 R6, c[0x0][0x388] ;  /* 0x0000e200ff067b82 */ /* 0x000e240000000a00 */
[----:B0-----:R-:W-:-:S05]  /*0c80*/  IMAD.WIDE R2, R3, 0x4, R6 ;  /* 0x0000000403027825 */ /* 0x001fca00078e0206 */
[----:B------:R-:W-:Y:S01]  /*0c90*/  STG.E desc[UR8][R2.64], R4 ;  /* 0x0000000402007986 */ /* 0x000fe2000c101908 */
[----:B------:R-:W-:Y:S05]  /*0ca0*/  EXIT ;  /* 0x000000000000794d */ /* 0x000fea0003800000 */
.L_x_98:
        /* <DEDUP_REMOVED lines=13> */
.L_x_327:


//--------------------- .text._Z22reduce_axis_sum_kernelPKfPfiii --------------------------
	.section	.text._Z22reduce_axis_sum_kernelPKfPfiii,"ax",@progbits
	.align	128
        .global         _Z22reduce_axis_sum_kernelPKfPfiii
        .type           _Z22reduce_axis_sum_kernelPKfPfiii,@function
        .size           _Z22reduce_axis_sum_kernelPKfPfiii,(.L_x_328 - _Z22reduce_axis_sum_kernelPKfPfiii)
        .other          _Z22reduce_axis_sum_kernelPKfPfiii,@"STO_CUDA_ENTRY STV_DEFAULT"
_Z22reduce_axis_sum_kernelPKfPfiii:
.text._Z22reduce_axis_sum_kernelPKfPfiii:
        /* <DEDUP_REMOVED lines=16> */
[----:B-1----:R-:W-:-:S06]  /*0100*/  IADD3 R4, PT, PT, R2, 0xffffffe, RZ ;  /* 0x0ffffffe02047810 */ /* 0x002fcc0007ffe0ff */
[----:B------:R0:W1:Y:S02]  /*0110*/  F2I.FTZ.U32.TRUNC.NTZ R5, R4 ;  /* 0x0000000400057305 */ /* 0x000064000021f000 */
[----:B0-----:R-:W-:Y:S01]  /*0120*/  HFMA2 R4, -RZ, RZ, 0, 0 ;  /* 0x00000000ff047431 */ /* 0x001fe200000001ff */
[----:B-1----:R-:W-:-:S05]  /*0130*/  IADD3 R6, PT, PT, RZ, -R5, RZ ;  /* 0x80000005ff067210 */ /* 0x002fca0007ffe0ff */
[----:B------:R-:W-:Y:S01]  /*0140*/  IMAD R9, R6, R7, RZ ;  /* 0x0000000706097224 */ /* 0x000fe200078e02ff */
[----:B------:R-:W-:-:S03]  /*0150*/  IABS R6, R3 ;  /* 0x0000000300067213 */ /* 0x000fc60000000000 */
[----:B------:R-:W-:-:S06]  /*0160*/  IMAD.HI.U32 R5, R5, R9, R4 ;  /* 0x0000000905057227 */ /* 0x000fcc00078e0004 */
[----:B------:R-:W-:-:S05]  /*0170*/  IMAD.HI.U32 R5, R5, R6, RZ ;  /* 0x0000000605057227 */ /* 0x000fca00078e00ff */
[----:B------:R-:W-:-:S05]  /*0180*/  IADD3 R2, PT, PT, -R5, RZ, RZ ;  /* 0x000000ff05027210 */ /* 0x000fca0007ffe1ff */
[----:B------:R-:W-:-:S05]  /*0190*/  IMAD R2, R7, R2, R6 ;  /* 0x0000000207027224 */ /* 0x000fca00078e0206 */
[----:B------:R-:W-:-:S13]  /*01a0*/  ISETP.GT.U32.AND P2, PT, R7, R2, PT ;  /* 0x000000020700720c */ /* 0x000fda0003f44070 */
[-C--:B------:R-:W-:Y:S02]  /*01b0*/  @!P2 IADD3 R2, PT, PT, R2, -R7.reuse, RZ ;  /* 0x800000070202a210 */ /* 0x080fe40007ffe0ff */
[----:B------:R-:W-:Y:S02]  /*01c0*/  @!P2 IADD3 R5, PT, PT, R5, 0x1, RZ ;  /* 0x000000010505a810 */ /* 0x000fe40007ffe0ff */
[----:B------:R-:W-:Y:S02]  /*01d0*/  ISETP.GE.U32.AND P0, PT, R2, R7, PT ;  /* 0x000000070200720c */ /* 0x000fe40003f06070 */
[----:B------:R-:W-:Y:S02]  /*01e0*/  LOP3.LUT R2, R3, R0, RZ, 0x3c, !PT ;  /* 0x0000000003027212 */ /* 0x000fe400078e3cff */
[----:B------:R-:W-:Y:S02]  /*01f0*/  ISETP.NE.AND P2, PT, R0, RZ, PT ;  /* 0x000000ff0000720c */ /* 0x000fe40003f45270 */
[----:B------:R-:W-:-:S02]  /*0200*/  ISETP.GE.AND P1, PT, R2, RZ, PT ;  /* 0x000000ff0200720c */ /* 0x000fc40003f26270 */
[----:B------:R-:W-:-:S05]  /*0210*/  MOV R2, RZ ;  /* 0x000000ff00027202 */ /* 0x000fca0000000f00 */
[----:B------:R-:W-:-:S06]  /*0220*/  @P0 IADD3 R5, PT, PT, R5, 0x1, RZ ;  /* 0x0000000105050810 */ /* 0x000fcc0007ffe0ff */
[----:B------:R-:W-:Y:S02]  /*0230*/  @!P1 IADD3 R5, PT, PT, -R5, RZ, RZ ;  /* 0x000000ff05059210 */ /* 0x000fe40007ffe1ff */
[----:B------:R-:W-:Y:S01]  /*0240*/  @!P2 LOP3.LUT R5, RZ, R0, RZ, 0x33, !PT ;  /* 0x00000000ff05a212 */ /* 0x000fe200078e33ff */
[----:B--2---:R-:W-:Y:S06]  /*0250*/  BRA.U !UP0, `(.L_x_99) ;  /* 0x0000000908107547 */ /* 0x004fec000b800000 */
[----:B------:R-:W-:Y:S01]  /*0260*/  UISETP.GE.U32.AND UP1, UPT, UR7, 0x10, UPT ;  /* 0x000000100700788c */ /* 0x000fe2000bf26070 */
[----:B------:R-:W-:Y:S01]  /*0270*/  IMAD R6, R5, R0, RZ ;  /* 0x0000000005067224 */ /* 0x000fe200078e02ff */
[----:B------:R-:W-:Y:S01]  /*0280*/  ULOP3.LUT UR4, UR7, 0xf, URZ, 0xc0, !UPT ;  /* 0x0000000f07047892 */ /* 0x000fe2000f8ec0ff */
[----:B------:R-:W-:Y:S02]  /*0290*/  MOV R2, RZ ;  /* 0x000000ff00027202 */ /* 0x000fe40000000f00 */
[----:B------:R-:W-:Y:S01]  /*02a0*/  MOV R4, RZ ;  /* 0x000000ff00047202 */ /* 0x000fe20000000f00 */
[----:B------:R-:W-:Y:S01]  /*02b0*/  UISETP.NE.AND UP0, UPT, UR4, URZ, UPT ;  /* 0x000000ff0400728c */ /* 0x000fe2000bf05270 */
[----:B------:R-:W-:Y:S02]  /*02c0*/  IADD3 R7, PT, PT, R3, -R6, RZ ;  /* 0x8000000603077210 */ /* 0x000fe40007ffe0ff */
[----:B------:R-:W-:Y:S08]  /*02d0*/  BRA.U !UP1, `(.L_x_100) ;  /* 0x0000000109e87547 */ /* 0x000ff0000b800000 */
[----:B------:R-:W-:Y:S01]  /*02e0*/  ULOP3.LUT UR5, UR7, 0x7ffffff0, URZ, 0xc0, !UPT ;  /* 0x7ffffff007057892 */ /* 0x000fe2000f8ec0ff */
[----:B------:R-:W-:Y:S02]  /*02f0*/  HFMA2 R2, -RZ, RZ, 0, 0 ;  /* 0x00000000ff027431 */ /* 0x000fe400000001ff */
[----:B------:R-:W-:Y:S01]  /*0300*/  IMAD R9, R6, UR7, R7 ;  /* 0x0000000706097c24 */ /* 0x000fe2000f8e0207 */
[----:B------:R-:W-:Y:S02]  /*0310*/  UIADD3 UR6, UPT, UPT, -UR5, URZ, URZ ;  /* 0x000000ff05067290 */ /* 0x000fe4000fffe1ff */
[----:B------:R-:W-:-:S10]  /*0320*/  MOV R4, UR5 ;  /* 0x0000000500047c02 */ /* 0x000fd40008000f00 */
.L_x_101:
[----:B------:R-:W0:Y:S02]  /*0330*/  LDC.64 R10, c[0x0][0x380] ;  /* 0x0000e000ff0a7b82 */ /* 0x000e240000000a00 */
[----:B0-----:R-:W-:-:S04]  /*0340*/  IMAD.WIDE R10, R9, 0x4, R10 ;  /* 0x00000004090a7825 */ /* 0x001fc800078e020a */
[C---:B------:R-:W-:Y:S02]  /*0350*/  IMAD.WIDE R28, R0.reuse, 0x4, R10 ;  /* 0x00000004001c7825 */ /* 0x040fe400078e020a */
[----:B------:R-:W2:Y:S02]  /*0360*/  LDG.E R11, desc[UR8][R10.64] ;  /* 0x000000080a0b7981 */ /* 0x000ea4000c1e1900 */
[C---:B------:R-:W-:Y:S02]  /*0370*/  IMAD.WIDE R14, R0.reuse, 0x4, R28 ;  /* 0x00000004000e7825 */ /* 0x040fe400078e021c */
[----:B------:R-:W3:Y:S02]  /*0380*/  LDG.E R28, desc[UR8][R28.64] ;  /* 0x000000081c1c7981 */ /* 0x000ee4000c1e1900 */
[C---:B------:R-:W-:Y:S02]  /*0390*/  IMAD.WIDE R22, R0.reuse, 0x4, R14 ;  /* 0x0000000400167825 */ /* 0x040fe400078e020e */
[----:B------:R0:W4:Y:S04]  /*03a0*/  LDG.E R27, desc[UR8][R14.64] ;  /* 0x000000080e1b7981 */ /* 0x000128000c1e1900 */
[----:B------:R-:W5:Y:S01]  /*03b0*/  LDG.E R26, desc[UR8][R22.64] ;  /* 0x00000008161a7981 */ /* 0x000f62000c1e1900 */
[----:B------:R-:W-:-:S05]  /*03c0*/  IMAD.WIDE R24, R0, 0x4, R22 ;  /* 0x0000000400187825 */ /* 0x000fca00078e0216 */
[----:B------:R-:W5:Y:S01]  /*03d0*/  LDG.E R10, desc[UR8][R24.64] ;  /* 0x00000008180a7981 */ /* 0x000f62000c1e1900 */
[----:B------:R-:W-:-:S05]  /*03e0*/  IMAD.WIDE R20, R0, 0x4, R24 ;  /* 0x0000000400147825 */ /* 0x000fca00078e0218 */
[----:B------:R-:W5:Y:S01]  /*03f0*/  LDG.E R8, desc[UR8][R20.64] ;  /* 0x0000000814087981 */ /* 0x000f62000c1e1900 */
[----:B------:R-:W-:-:S05]  /*0400*/  IMAD.WIDE R12, R0, 0x4, R20 ;  /* 0x00000004000c7825 */ /* 0x000fca00078e0214 */
[----:B------:R1:W5:Y:S01]  /*0410*/  LDG.E R6, desc[UR8][R12.64] ;  /* 0x000000080c067981 */ /* 0x000362000c1e1900 */
[----:B------:R-:W-:-:S04]  /*0420*/  IMAD.WIDE R18, R0, 0x4, R12 ;  /* 0x0000000400127825 */ /* 0x000fc800078e020c */
[C---:B------:R-:W-:Y:S02]  /*0430*/  IMAD.WIDE R16, R0.reuse, 0x4, R18 ;  /* 0x0000000400107825 */ /* 0x040fe400078e0212 */
[----:B------:R-:W5:Y:S02]  /*0440*/  LDG.E R18, desc[UR8][R18.64] ;  /* 0x0000000812127981 */ /* 0x000f64000c1e1900 */
[C---:B0-----:R-:W-:Y:S02]  /*0450*/  IMAD.WIDE R14, R0.reuse, 0x4, R16 ;  /* 0x00000004000e7825 */ /* 0x041fe400078e0210 */
[----:B------:R-:W5:Y:S02]  /*0460*/  LDG.E R16, desc[UR8][R16.64] ;  /* 0x0000000810107981 */ /* 0x000f64000c1e1900 */
[C---:B-1----:R-:W-:Y:S02]  /*0470*/  IMAD.WIDE R12, R0.reuse, 0x4, R14 ;  /* 0x00000004000c7825 */ /* 0x042fe400078e020e */
[----:B------:R-:W5:Y:S02]  /*0480*/  LDG.E R29, desc[UR8][R14.64] ;  /* 0x000000080e1d7981 */ /* 0x000f64000c1e1900 */
[----:B------:R-:W-:-:S02]  /*0490*/  IMAD.WIDE R20, R0, 0x4, R12 ;  /* 0x0000000400147825 */ /* 0x000fc400078e020c */
[----:B------:R0:W5:Y:S02]  /*04a0*/  LDG.E R17, desc[UR8][R12.64] ;  /* 0x000000080c117981 */ /* 0x000164000c1e1900 */
[C---:B------:R-:W-:Y:S02]  /*04b0*/  IMAD.WIDE R22, R0.reuse, 0x4, R20 ;  /* 0x0000000400167825 */ /* 0x040fe400078e0214 */
[----:B------:R-:W5:Y:S02]  /*04c0*/  LDG.E R20, desc[UR8][R20.64] ;  /* 0x0000000814147981 */ /* 0x000f64000c1e1900 */
[C---:B------:R-:W-:Y:S02]  /*04d0*/  IMAD.WIDE R24, R0.reuse, 0x4, R22 ;  /* 0x0000000400187825 */ /* 0x040fe400078e0216 */
[----:B------:R-:W5:Y:S02]  /*04e0*/  LDG.E R22, desc[UR8][R22.64] ;  /* 0x0000000816167981 */ /* 0x000f64000c1e1900 */
[----:B0-----:R-:W-:-:S02]  /*04f0*/  IMAD.WIDE R12, R0, 0x4, R24 ;  /* 0x00000004000c7825 */ /* 0x001fc400078e0218 */
[----:B------:R-:W5:Y:S02]  /*0500*/  LDG.E R24, desc[UR8][R24.64] ;  /* 0x0000000818187981 */ /* 0x000f64000c1e1900 */
[----:B------:R-:W-:Y:S02]  /*0510*/  IMAD.WIDE R14, R0, 0x4, R12 ;  /* 0x00000004000e7825 */ /* 0x000fe400078e020c */
[----:B------:R-:W5:Y:S04]  /*0520*/  LDG.E R19, desc[UR8][R12.64] ;  /* 0x000000080c137981 */ /* 0x000f68000c1e1900 */
[----:B------:R-:W5:Y:S01]  /*0530*/  LDG.E R14, desc[UR8][R14.64] ;  /* 0x000000080e0e7981 */ /* 0x000f62000c1e1900 */
[----:B------:R-:W-:-:S04]  /*0540*/  UIADD3 UR6, UPT, UPT, UR6, 0x10, URZ ;  /* 0x0000001006067890 */ /* 0x000fc8000fffe0ff */
[----:B------:R-:W-:Y:S01]  /*0550*/  UISETP.NE.AND UP1, UPT, UR6, URZ, UPT ;  /* 0x000000ff0600728c */ /* 0x000fe2000bf25270 */
[----:B------:R-:W-:Y:S01]  /*0560*/  LEA R9, R0, R9, 0x4 ;  /* 0x0000000900097211 */ /* 0x000fe200078e20ff */
        /* <DEDUP_REMOVED lines=17> */
.L_x_100:
        /* <DEDUP_REMOVED lines=8> */
[----:B0-----:R-:W-:-:S04]  /*0700*/  IMAD.WIDE R16, R9, 0x4, R16 ;  /* 0x0000000409107825 */ /* 0x001fc800078e0210 */
[C---:B------:R-:W-:Y:S02]  /*0710*/  IMAD.WIDE R18, R0.reuse, 0x4, R16 ;  /* 0x0000000400127825 */ /* 0x040fe400078e0210 */
[----:B------:R-:W2:Y:S02]  /*0720*/  LDG.E R17, desc[UR8][R16.64] ;  /* 0x0000000810117981 */ /* 0x000ea4000c1e1900 */
[C---:B------:R-:W-:Y:S02]  /*0730*/  IMAD.WIDE R20, R0.reuse, 0x4, R18 ;  /* 0x0000000400147825 */ /* 0x040fe400078e0212 */
[----:B------:R-:W3:Y:S02]  /*0740*/  LDG.E R18, desc[UR8][R18.64] ;  /* 0x0000000812127981 */ /* 0x000ee4000c1e1900 */
[C---:B------:R-:W-:Y:S02]  /*0750*/  IMAD.WIDE R8, R0.reuse, 0x4, R20 ;  /* 0x0000000400087825 */ /* 0x040fe400078e0214 */
[----:B------:R-:W4:Y:S02]  /*0760*/  LDG.E R20, desc[UR8][R20.64] ;  /* 0x0000000814147981 */ /* 0x000f24000c1e1900 */
[----:B------:R-:W-:-:S02]  /*0770*/  IMAD.WIDE R22, R0, 0x4, R8 ;  /* 0x0000000400167825 */ /* 0x000fc400078e0208 */
[----:B------:R-:W5:Y:S02]  /*0780*/  LDG.E R8, desc[UR8][R8.64] ;  /* 0x0000000808087981 */ /* 0x000f64000c1e1900 */
[C---:B------:R-:W-:Y:S02]  /*0790*/  IMAD.WIDE R10, R0.reuse, 0x4, R22 ;  /* 0x00000004000a7825 */ /* 0x040fe400078e0216 */
[----:B------:R-:W5:Y:S02]  /*07a0*/  LDG.E R22, desc[UR8][R22.64] ;  /* 0x0000000816167981 */ /* 0x000f64000c1e1900 */
[C---:B------:R-:W-:Y:S02]  /*07b0*/  IMAD.WIDE R12, R0.reuse, 0x4, R10 ;  /* 0x00000004000c7825 */ /* 0x040fe400078e020a */
[----:B------:R-:W5:Y:S02]  /*07c0*/  LDG.E R10, desc[UR8][R10.64] ;  /* 0x000000080a0a7981 */ /* 0x000f64000c1e1900 */
[----:B------:R-:W-:-:S02]  /*07d0*/  IMAD.WIDE R14, R0, 0x4, R12 ;  /* 0x00000004000e7825 */ /* 0x000fc400078e020c */
        /* <DEDUP_REMOVED lines=11> */
.L_x_102:
        /* <DEDUP_REMOVED lines=13> */
[----:B------:R-:W-:Y:S02]  /*0960*/  IMAD.WIDE R14, R0, 0x4, R12 ;  /* 0x00000004000e7825 */ /* 0x000fe400078e020c */
[----:B------:R-:W4:Y:S04]  /*0970*/  LDG.E R13, desc[UR8][R12.64] ;  /* 0x000000080c0d7981 */ /* 0x000f28000c1e1900 */
[----:B------:R-:W5:Y:S01]  /*0980*/  LDG.E R15, desc[UR8][R14.64] ;  /* 0x000000080e0f7981 */ /* 0x000f62000c1e1900 */
[----:B------:R-:W-:Y:S01]  /*0990*/  IADD3 R4, PT, PT, R4, 0x4, RZ ;  /* 0x0000000404047810 */ /* 0x000fe20007ffe0ff */
[----:B--2---:R-:W-:-:S04]  /*09a0*/  FADD R2, R2, R9 ;  /* 0x0000000902027221 */ /* 0x004fc80000000000 */
[----:B---3--:R-:W-:-:S04]  /*09b0*/  FADD R2, R2, R11 ;  /* 0x0000000b02027221 */ /* 0x008fc80000000000 */
[----:B----4-:R-:W-:-:S04]  /*09c0*/  FADD R2, R2, R13 ;  /* 0x0000000d02027221 */ /* 0x010fc80000000000 */
[----:B-----5:R-:W-:-:S07]  /*09d0*/  FADD R2, R2, R15 ;  /* 0x0000000f02027221 */ /* 0x020fce0000000000 */
.L_x_103:
[----:B------:R-:W-:Y:S05]  /*09e0*/  BRA.U !UP1, `(.L_x_99) ;  /* 0x00000001092c7547 */ /* 0x000fea000b800000 */
[----:B------:R-:W0:Y:S01]  /*09f0*/  LDC.64 R8, c[0x0][0x380] ;  /* 0x0000e000ff087b82 */ /* 0x000e220000000a00 */
[----:B------:R-:W-:Y:S01]  /*0a00*/  IMAD R4, R5, UR7, R4 ;  /* 0x0000000705047c24 */ /* 0x000fe2000f8e0204 */
[----:B------:R-:W-:-:S03]  /*0a10*/  UIADD3 UR4, UPT, UPT, -UR4, URZ, URZ ;  /* 0x000000ff04047290 */ /* 0x000fc6000fffe1ff */
[----:B------:R-:W-:-:S09]  /*0a20*/  IMAD R7, R4, R0, R7 ;  /* 0x0000000004077224 */ /* 0x000fd200078e0207 */
.L_x_104:
[----:B0-----:R-:W-:-:S06]  /*0a30*/  IMAD.WIDE R4, R7, 0x4, R8 ;  /* 0x0000000407047825 */ /* 0x001fcc00078e0208 */
[----:B------:R-:W2:Y:S01]  /*0a40*/  LDG.E R5, desc[UR8][R4.64] ;  /* 0x0000000804057981 */ /* 0x000ea2000c1e1900 */
[----:B------:R-:W-:Y:S01]  /*0a50*/  UIADD3 UR4, UPT, UPT, UR4, 0x1, URZ ;  /* 0x0000000104047890 */ /* 0x000fe2000fffe0ff */
[----:B------:R-:W-:-:S03]  /*0a60*/  IADD3 R7, PT, PT, R7, R0, RZ ;  /* 0x0000000007077210 */ /* 0x000fc60007ffe0ff */
[----:B------:R-:W-:Y:S01]  /*0a70*/  UISETP.NE.AND UP0, UPT, UR4, URZ, UPT ;  /* 0x000000ff0400728c */ /* 0x000fe2000bf05270 */
[----:B--2---:R-:W-:-:S08]  /*0a80*/  FADD R2, R5, R2 ;  /* 0x0000000205027221 */ /* 0x004fd00000000000 */
[----:B------:R-:W-:Y:S05]  /*0a90*/  BRA.U UP0, `(.L_x_104) ;  /* 0xfffffffd00e47547 */ /* 0x000fea000b83ffff */
.L_x_99:
[----:B------:R-:W0:Y:S02]  /*0aa0*/  LDC.64 R4, c[0x0][0x388] ;  /* 0x0000e200ff047b82 */ /* 0x000e240000000a00 */
[----:B0-----:R-:W-:-:S05]  /*0ab0*/  IMAD.WIDE R4, R3, 0x4, R4 ;  /* 0x0000000403047825 */ /* 0x001fca00078e0204 */
[----:B------:R-:W-:Y:S01]  /*0ac0*/  STG.E desc[UR8][R4.64], R2 ;  /* 0x0000000204007986 */ /* 0x000fe2000c101908 */
[----:B------:R-:W-:Y:S05]  /*0ad0*/  EXIT ;  /* 0x000000000000794d */ /* 0x000fea0003800000 */
.L_x_105:
        /* <DEDUP_REMOVED lines=10> */
.L_x_328:


//--------------------- .text._Z20broadcast_add_kernelPKfS0_PfPKiS3_S3_ii --------------------------
	.section	.text._Z20broadcast_add_kernelPKfS0_PfPKiS3_S3_ii,"ax",@progbits
	.align	128
        .global         _Z20broadcast_add_kernelPKfS0_PfPKiS3_S3_ii
        .type           _Z20broadcast_add_kernelPKfS0_PfPKiS3_S3_ii,@function
        .size           _Z20broadcast_add_kernelPKfS0_PfPKiS3_S3_ii,(.L_x_329 - _Z20broadcast_add_kernelPKfS0_PfPKiS3_S3_ii)
        .other          _Z20broadcast_add_kernelPKfS0_PfPKiS3_S3_ii,@"STO_CUDA_ENTRY STV_DEFAULT"
_Z20broadcast_add_kernelPKfS0_PfPKiS3_S3_ii:
.text._Z20broadcast_add_kernelPKfS0_PfPKiS3_S3_ii:
        /* <DEDUP_REMOVED lines=9> */
[----:B------:R-:W-:Y:S02]  /*0090*/  CS2R R2, SRZ ;  /* 0x0000000000027805 */ /* 0x000fe4000001ff00 */
[----:B------:R-:W-:Y:S01]  /*00a0*/  CS2R R4, SRZ ;  /* 0x0000000000047805 */ /* 0x000fe2000001ff00 */
[----:B------:R-:W1:Y:S01]  /*00b0*/  LDCU.64 UR8, c[0x0][0x358] ;  /* 0x00006b00ff0877ac */ /* 0x000e620008000a00 */
[----:B0-----:R-:W-:-:S09]  /*00c0*/  UISETP.GE.AND UP0, UPT, UR4, 0x1, UPT ;  /* 0x000000010400788c */ /* 0x001fd2000bf06270 */
[----:B-1----:R-:W-:Y:S05]  /*00d0*/  BRA.U !UP0, `(.L_x_106) ;  /* 0x0000001108f07547 */ /* 0x002fea000b800000 */
[----:B------:R-:W0:Y:S01]  /*00e0*/  LDCU UR5, c[0x0][0x3b0] ;  /* 0x00007600ff0577ac */ /* 0x000e220008000800 */
[----:B------:R-:W-:Y:S02]  /*00f0*/  HFMA2 R22, -RZ, RZ, 0, 5.9604644775390625e-08 ;  /* 0x00000001ff167431 */ /* 0x000fe400000001ff */
[----:B------:R-:W-:Y:S01]  /*0100*/  IMAD.MOV.U32 R9, RZ, RZ, RZ ;  /* 0x000000ffff097224 */ /* 0x000fe200078e00ff */
[----:B------:R-:W-:Y:S01]  /*0110*/  MOV R21, R0 ;  /* 0x0000000000157202 */ /* 0x000fe20000000f00 */
[----:B------:R-:W-:Y:S01]  /*0120*/  UISETP.GE.U32.AND UP0, UPT, UR4, 0x4, UPT ;  /* 0x000000040400788c */ /* 0x000fe2000bf06070 */
[----:B------:R-:W-:Y:S01]  /*0130*/  IMAD.MOV.U32 R18, RZ, RZ, 0x1 ;  /* 0x00000001ff127424 */ /* 0x000fe200078e00ff */
[----:B------:R-:W-:Y:S01]  /*0140*/  ULOP3.LUT UR6, UR4, 0x3, URZ, 0xc0, !UPT ;  /* 0x0000000304067892 */ /* 0x000fe2000f8ec0ff */
[----:B------:R-:W-:Y:S02]  /*0150*/  IMAD.MOV.U32 R23, RZ, RZ, RZ ;  /* 0x000000ffff177224 */ /* 0x000fe400078e00ff */
[----:B0-----:R-:W-:-:S04]  /*0160*/  IMAD.U32 R12, RZ, RZ, UR5 ;  /* 0x00000005ff0c7e24 */ /* 0x001fc8000f8e00ff */
[----:B------:R-:W-:Y:S05]  /*0170*/  BRA.U !UP0, `(.L_x_107) ;  /* 0x0000000908b07547 */ /* 0x000fea000b800000 */
[----:B------:R-:W0:Y:S01]  /*0180*/  LDC.64 R14, c[0x0][0x398] ;  /* 0x0000e600ff0e7b82 */ /* 0x000e220000000a00 */
[----:B------:R-:W-:Y:S01]  /*0190*/  ULOP3.LUT UR5, UR4, 0x7ffffffc, URZ, 0xc0, !UPT ;  /* 0x7ffffffc04057892 */ /* 0x000fe2000f8ec0ff */
[----:B------:R-:W-:Y:S01]  /*01a0*/  MOV R9, RZ ;  /* 0x000000ff00097202 */ /* 0x000fe20000000f00 */
[----:B------:R-:W-:Y:S01]  /*01b0*/  UIADD3 UR4, UPT, UPT, UR4, -0x2, URZ ;  /* 0xfffffffe04047890 */ /* 0x000fe2000fffe0ff */
[----:B------:R-:W-:Y:S01]  /*01c0*/  IMAD.MOV.U32 R18, RZ, RZ, 0x1 ;  /* 0x00000001ff127424 */ /* 0x000fe200078e00ff */
[----:B------:R-:W-:Y:S01]  /*01d0*/  MOV R21, R0 ;  /* 0x0000000000157202 */ /* 0x000fe20000000f00 */
[----:B------:R-:W-:Y:S02]  /*01e0*/  UIADD3 UR5, UPT, UPT, -UR5, URZ, URZ ;  /* 0x000000ff05057290 */ /* 0x000fe4000fffe1ff */
[----:B------:R-:W1:Y:S01]  /*01f0*/  LDC.64 R12, c[0x0][0x3a0] ;  /* 0x0000e800ff0c7b82 */ /* 0x000e620000000a00 */
[----:B------:R-:W-:-:S07]  /*0200*/  IMAD.U32 R3, RZ, RZ, UR4 ;  /* 0x00000004ff037e24 */ /* 0x000fce000f8e00ff */
[----:B------:R-:W2:Y:S02]  /*0210*/  LDC.64 R10, c[0x0][0x3a8] ;  /* 0x0000ea00ff0a7b82 */ /* 0x000ea40000000a00 */
.L_x_108:
[----:B------:R-:W-:-:S05]  /*0220*/  IADD3 R27, PT, PT, R3, 0x1, RZ ;  /* 0x00000001031b7810 */ /* 0x000fca0007ffe0ff */
[----:B0-----:R-:W-:-:S05]  /*0230*/  IMAD.WIDE.U32 R4, R27, 0x4, R14 ;  /* 0x000000041b047825 */ /* 0x001fca00078e000e */
[----:B------:R0:W3:Y:S01]  /*0240*/  LDG.E R20, desc[UR8][R4.64] ;  /* 0x0000000804147981 */ /* 0x0000e2000c1e1900 */
[----:B------:R-:W-:-:S05]  /*0250*/  IMAD.WIDE.U32 R16, R3, 0x4, R14 ;  /* 0x0000000403107825 */ /* 0x000fca00078e000e */
[----:B------:R-:W4:Y:S01]  /*0260*/  LDG.E R2, desc[UR8][R16.64] ;  /* 0x0000000810027981 */ /* 0x000f22000c1e1900 */
[----:B------:R-:W-:-:S04]  /*0270*/  VIADD R6, R3, 0xffffffff ;  /* 0xffffffff03067836 */ /* 0x000fc80000000000 */
[----:B------:R-:W-:-:S05]  /*0280*/  IMAD.WIDE.U32 R24, R6, 0x4, R14 ;  /* 0x0000000406187825 */ /* 0x000fca00078e000e */
[----:B------:R5:W2:Y:S01]  /*0290*/  LDG.E R7, desc[UR8][R24.64] ;  /* 0x0000000818077981 */ /* 0x000aa2000c1e1900 */
[----:B0-----:R-:W-:Y:S01]  /*02a0*/  HFMA2 R4, -RZ, RZ, 0, 0 ;  /* 0x00000000ff047431 */ /* 0x001fe200000001ff */
[----:B---3--:R-:W-:-:S04]  /*02b0*/  IABS R8, R20 ;  /* 0x0000001400087213 */ /* 0x008fc80000000000 */
[----:B------:R-:W0:Y:S01]  /*02c0*/  I2F.RP R19, R8 ;  /* 0x0000000800137306 */ /* 0x000e220000209400 */
[----:B----4-:R-:W-:-:S07]  /*02d0*/  IABS R16, R2 ;  /* 0x0000000200107213 */ /* 0x010fce0000000000 */
[----:B------:R-:W3:Y:S08]  /*02e0*/  I2F.RP R17, R16 ;  /* 0x0000001000117306 */ /* 0x000ef00000209400 */
[----:B0-----:R-:W0:Y:S08]  /*02f0*/  MUFU.RCP R19, R19 ;  /* 0x0000001300137308 */ /* 0x001e300000001000 */
[----:B---3--:R-:W3:Y:S01]  /*0300*/  MUFU.RCP R17, R17 ;  /* 0x0000001100117308 */ /* 0x008ee20000001000 */
[----:B0-----:R-:W-:-:S02]  /*0310*/  IADD3 R26, PT, PT, R19, 0xffffffe, RZ ;  /* 0x0ffffffe131a7810 */ /* 0x001fc40007ffe0ff */
[----:B------:R-:W-:-:S05]  /*0320*/  IABS R19, R20 ;  /* 0x0000001400137213 */ /* 0x000fca0000000000 */
[----:B------:R-:W0:Y:S01]  /*0330*/  F2I.FTZ.U32.TRUNC.NTZ R5, R26 ;  /* 0x0000001a00057305 */ /* 0x000e22000021f000 */
[----:B-----5:R-:W-:Y:S01]  /*0340*/  IMAD.MOV R24, RZ, RZ, -R19 ;  /* 0x000000ffff187224 */ /* 0x020fe200078e0a13 */
[----:B---3--:R-:W-:Y:S01]  /*0350*/  IADD3 R19, PT, PT, R17, 0xffffffe, RZ ;  /* 0x0ffffffe11137810 */ /* 0x008fe20007ffe0ff */
[----:B0-----:R-:W-:-:S04]  /*0360*/  IMAD.MOV R25, RZ, RZ, -R5 ;  /* 0x000000ffff197224 */ /* 0x001fc800078e0a05 */
[----:B------:R-:W-:-:S04]  /*0370*/  IMAD R25, R25, R8, RZ ;  /* 0x0000000819197224 */ /* 0x000fc800078e02ff */
[----:B------:R-:W-:Y:S01]  /*0380*/  IMAD.HI.U32 R5, R5, R25, R4 ;  /* 0x0000001905057227 */ /* 0x000fe200078e0004 */
[----:B------:R-:W-:-:S05]  /*0390*/  IABS R4, R21 ;  /* 0x0000001500047213 */ /* 0x000fca0000000000 */
[----:B------:R-:W-:Y:S02]  /*03a0*/  IMAD.HI.U32 R29, R5, R4, RZ ;  /* 0x00000004051d7227 */ /* 0x000fe400078e00ff */
[----:B------:R2:W0:Y:S02]  /*03b0*/  F2I.FTZ.U32.TRUNC.NTZ R5, R19 ;  /* 0x0000001300057305 */ /* 0x000424000021f000 */
[----:B------:R-:W-:Y:S02]  /*03c0*/  IMAD R17, R29, R24, R4 ;  /* 0x000000181d117224 */ /* 0x000fe400078e0204 */
[----:B------:R-:W-:-:S03]  /*03d0*/  IMAD.MOV.U32 R4, RZ, RZ, RZ ;  /* 0x000000ffff047224 */ /* 0x000fc600078e00ff */
[----:B------:R-:W-:Y:S02]  /*03e0*/  ISETP.GT.U32.AND P1, PT, R8, R17, PT ;  /* 0x000000110800720c */ /* 0x000fe40003f24070 */
[----:B--2---:R-:W-:-:S04]  /*03f0*/  IABS R19, R7 ;  /* 0x0000000700137213 */ /* 0x004fc80000000000 */
[----:B------:R-:W2:Y:S01]  /*0400*/  I2F.RP R24, R19 ;  /* 0x0000001300187306 */ /* 0x000ea20000209400 */
[----:B0-----:R-:W-:-:S04]  /*0410*/  IMAD.MOV R25, RZ, RZ, -R5 ;  /* 0x000000ffff197224 */ /* 0x001fc800078e0a05 */
[----:B------:R-:W-:Y:S02]  /*0420*/  IMAD R25, R25, R16, RZ ;  /* 0x0000001019197224 */ /* 0x000fe400078e02ff */
[-C--:B------:R-:W-:Y:S02]  /*0430*/  @!P1 IADD3 R17, PT, PT, R17, -R8.reuse, RZ ;  /* 0x8000000811119210 */ /* 0x080fe40007ffe0ff */
[----:B------:R-:W-:Y:S01]  /*0440*/  @!P1 IADD3 R29, PT, PT, R29, 0x1, RZ ;  /* 0x000000011d1d9810 */ /* 0x000fe20007ffe0ff */
[----:B------:R-:W-:Y:S01]  /*0450*/  IMAD.HI.U32 R4, R5, R25, R4 ;  /* 0x0000001905047227 */ /* 0x000fe200078e0004 */
[----:B------:R-:W-:Y:S02]  /*0460*/  ISETP.GE.U32.AND P0, PT, R17, R8, PT ;  /* 0x000000081100720c */ /* 0x000fe40003f06070 */
[----:B------:R-:W-:Y:S02]  /*0470*/  LOP3.LUT R5, R21, R20, RZ, 0x3c, !PT ;  /* 0x0000001415057212 */ /* 0x000fe400078e3cff */
[----:B------:R-:W-:Y:S01]  /*0480*/  ISETP.NE.AND P1, PT, R20, RZ, PT ;  /* 0x000000ff1400720c */ /* 0x000fe20003f25270 */
[----:B--2---:R-:W0:Y:S01]  /*0490*/  MUFU.RCP R24, R24 ;  /* 0x0000001800187308 */ /* 0x004e220000001000 */
[----:B------:R-:W-:-:S02]  /*04a0*/  ISETP.GE.AND P2, PT, R5, RZ, PT ;  /* 0x000000ff0500720c */ /* 0x000fc40003f46270 */
[----:B------:R-:W-:-:S05]  /*04b0*/  IABS R8, R2 ;  /* 0x0000000200087213 */ /* 0x000fca0000000000 */
[----:B------:R-:W-:Y:S02]  /*04c0*/  @P0 VIADD R29, R29, 0x1 ;  /* 0x000000011d1d0836 */ /* 0x000fe40000000000 */
[----:B------:R-:W-:-:S04]  /*04d0*/  IMAD.MOV R25, RZ, RZ, -R8 ;  /* 0x000000ffff197224 */ /* 0x000fc800078e0a08 */
[----:B------:R-:W-:Y:S02]  /*04e0*/  @!P2 IADD3 R29, PT, PT, -R29, RZ, RZ ;  /* 0x000000ff1d1da210 */ /* 0x000fe40007ffe1ff */
[----:B------:R-:W-:Y:S02]  /*04f0*/  @!P1 LOP3.LUT R29, RZ, R20, RZ, 0x33, !PT ;  /* 0x00000014ff1d9212 */ /* 0x000fe400078e33ff */
[----:B0-----:R-:W-:Y:S02]  /*0500*/  IADD3 R17, PT, PT, R24, 0xffffffe, RZ ;  /* 0x0ffffffe18117810 */ /* 0x001fe40007ffe0ff */
[----:B------:R-:W-:-:S04]  /*0510*/  IABS R5, R29 ;  /* 0x0000001d00057213 */ /* 0x000fc80000000000 */
[----:B------:R-:W0:Y:S01]  /*0520*/  F2I.FTZ.U32.TRUNC.NTZ R17, R17 ;  /* 0x0000001100117305 */ /* 0x000e22000021f000 */
[----:B------:R-:W-:-:S04]  /*0530*/  IMAD.HI.U32 R8, R4, R5, RZ ;  /* 0x0000000504087227 */ /* 0x000fc800078e00ff */
[----:B------:R-:W-:Y:S02]  /*0540*/  IMAD R5, R8, R25, R5 ;  /* 0x0000001908057224 */ /* 0x000fe400078e0205 */
[----:B-1----:R-:W-:-:S03]  /*0550*/  IMAD.WIDE.U32 R24, R27, 0x4, R12 ;  /* 0x000000041b187825 */ /* 0x002fc600078e000c */
[----:B------:R-:W-:Y:S01]  /*0560*/  ISETP.GT.U32.AND P1, PT, R16, R5, PT ;  /* 0x000000051000720c */ /* 0x000fe20003f24070 */
[----:B------:R-:W-:Y:S02]  /*0570*/  IMAD.MOV R4, RZ, RZ, -R29 ;  /* 0x000000ffff047224 */ /* 0x000fe400078e0a1d */
[----:B------:R1:W2:Y:S01]  /*0580*/  LDG.E R25, desc[UR8][R24.64] ;  /* 0x0000000818197981 */ /* 0x0002a2000c1e1900 */
[----:B0-----:R-:W-:Y:S01]  /*0590*/  IADD3 R26, PT, PT, RZ, -R17, RZ ;  /* 0x80000011ff1a7210 */ /* 0x001fe20007ffe0ff */
[----:B------:R-:W-:Y:S01]  /*05a0*/  IMAD R20, R20, R4, R21 ;  /* 0x0000000414147224 */ /* 0x000fe200078e0215 */
[----:B------:R-:W-:-:S07]  /*05b0*/  IADD3 R4, PT, PT, R3, -0x2, RZ ;  /* 0xfffffffe03047810 */ /* 0x000fce0007ffe0ff */
[----:B------:R-:W-:-:S05]  /*05c0*/  @!P1 IMAD.IADD R5, R5, 0x1, -R16 ;  /* 0x0000000105059824 */ /* 0x000fca00078e0a10 */
[----:B------:R-:W-:Y:S01]  /*05d0*/  ISETP.GE.U32.AND P0, PT, R5, R16, PT ;  /* 0x000000100500720c */ /* 0x000fe20003f06070 */
[----:B------:R-:W-:Y:S02]  /*05e0*/  IMAD R5, R26, R19, RZ ;  /* 0x000000131a057224 */ /* 0x000fe400078e02ff */
[----:B------:R-:W-:-:S04]  /*05f0*/  IMAD.MOV.U32 R16, RZ, RZ, RZ ;  /* 0x000000ffff107224 */ /* 0x000fc800078e00ff */
[----:B-1----:R-:W-:-:S04]  /*0600*/  IMAD.HI.U32 R24, R17, R5, R16 ;  /* 0x0000000511187227 */ /* 0x002fc800078e0010 */
[----:B------:R-:W-:-:S05]  /*0610*/  IMAD.WIDE.U32 R16, R4, 0x4, R14 ;  /* 0x0000000404107825 */ /* 0x000fca00078e000e */
[----:B------:R0:W3:Y:S01]  /*0620*/  LDG.E R5, desc[UR8][R16.64] ;  /* 0x0000000810057981 */ /* 0x0000e2000c1e1900 */
[----:B------:R-:W-:Y:S02]  /*0630*/  LOP3.LUT R21, R29, R2, RZ, 0x3c, !PT ;  /* 0x000000021d157212 */ /* 0x000fe400078e3cff */
[----:B------:R-:W-:Y:S02]  /*0640*/  @!P1 IADD3 R8, PT, PT, R8, 0x1, RZ ;  /* 0x0000000108089810 */ /* 0x000fe40007ffe0ff */
[----:B------:R-:W-:Y:S02]  /*0650*/  ISETP.GE.AND P2, PT, R21, RZ, PT ;  /* 0x000000ff1500720c */ /* 0x000fe40003f46270 */
[----:B------:R-:W-:Y:S01]  /*0660*/  ISETP.NE.AND P1, PT, R2, RZ, PT ;  /* 0x000000ff0200720c */ /* 0x000fe20003f25270 */
[----:B------:R-:W-:Y:S02]  /*0670*/  @P0 VIADD R8, R8, 0x1 ;  /* 0x0000000108080836 */ /* 0x000fe40000000000 */
[----:B------:R-:W-:-:S05]  /*0680*/  IMAD.WIDE.U32 R26, R27, 0x4, R10 ;  /* 0x000000041b1a7825 */ /* 0x000fca00078e000a */
[----:B------:R1:W4:Y:S03]  /*0690*/  LDG.E R21, desc[UR8][R26.64] ;  /* 0x000000081a157981 */ /* 0x000326000c1e1900 */
[----:B------:R-:W-:Y:S02]  /*06a0*/  @!P2 IADD3 R8, PT, PT, -R8, RZ, RZ ;  /* 0x000000ff0808a210 */ /* 0x000fe40007ffe1ff */
[----:B------:R-:W-:-:S05]  /*06b0*/  @!P1 LOP3.LUT R8, RZ, R2, RZ, 0x33, !PT ;  /* 0x00000002ff089212 */ /* 0x000fca00078e33ff */
[----:B0-----:R-:W-:-:S04]  /*06c0*/  IMAD.MOV R16, RZ, RZ, -R8 ;  /* 0x000000ffff107224 */ /* 0x001fc800078e0a08 */
[----:B------:R-:W-:Y:S02]  /*06d0*/  IMAD R2, R2, R16, R29 ;  /* 0x0000001002027224 */ /* 0x000fe400078e021d */
[----:B------:R-:W-:-:S06]  /*06e0*/  IMAD.WIDE.U32 R16, R3, 0x4, R12 ;  /* 0x0000000403107825 */ /* 0x000fcc00078e000c */
[----:B------:R-:W5:Y:S01]  /*06f0*/  LDG.E R16, desc[UR8][R16.64] ;  /* 0x0000000810107981 */ /* 0x000f62000c1e1900 */
[----:B-1----:R-:W-:Y:S02]  /*0700*/  IABS R27, R8 ;  /* 0x00000008001b7213 */ /* 0x002fe40000000000 */
[C---:B--2---:R-:W-:Y:S01]  /*0710*/  ISETP.GT.AND P0, PT, R25.reuse, 0x1, PT ;  /* 0x000000011900780c */ /* 0x044fe20003f04270 */
[----:B------:R-:W-:-:S12]  /*0720*/  IMAD R25, R25, R22, RZ ;  /* 0x0000001619197224 */ /* 0x000fd800078e02ff */
[----:B------:R-:W-:Y:S01]  /*0730*/  @P0 IMAD R23, R20, R22, R23 ;  /* 0x0000001614170224 */ /* 0x000fe200078e0217 */
[----:B------:R-:W-:-:S04]  /*0740*/  IABS R22, R7 ;  /* 0x0000000700167213 */ /* 0x000fc80000000000 */
[----:B------:R-:W-:Y:S01]  /*0750*/  IADD3 R28, PT, PT, RZ, -R22, RZ ;  /* 0x80000016ff1c7210 */ /* 0x000fe20007ffe0ff */
[----:B------:R-:W-:-:S04]  /*0760*/  IMAD.HI.U32 R22, R24, R27, RZ ;  /* 0x0000001b18167227 */ /* 0x000fc800078e00ff */
[----:B------:R-:W-:Y:S01]  /*0770*/  IMAD R28, R22, R28, R27 ;  /* 0x0000001c161c7224 */ /* 0x000fe200078e021b */
[----:B---3--:R-:W-:-:S05]  /*0780*/  IABS R26, R5 ;  /* 0x00000005001a7213 */ /* 0x008fca0000000000 */
[----:B------:R-:W-:-:S04]  /*0790*/  IMAD.MOV.U32 R24, RZ, RZ, R26 ;  /* 0x000000ffff187224 */ /* 0x000fc800078e001a */
[----:B------:R-:W0:Y:S01]  /*07a0*/  I2F.RP R27, R24 ;  /* 0x00000018001b7306 */ /* 0x000e220000209400 */
[----:B------:R-:W-:-:S07]  /*07b0*/  ISETP.GT.U32.AND P1, PT, R19, R28, PT ;  /* 0x0000001c1300720c */ /* 0x000fce0003f24070 */
[----:B0-----:R-:W0:Y:S01]  /*07c0*/  MUFU.RCP R27, R27 ;  /* 0x0000001b001b7308 */ /* 0x001e220000001000 */
[----:B----4-:R-:W-:-:S05]  /*07d0*/  ISETP.GT.AND P0, PT, R21, 0x1, PT ;  /* 0x000000011500780c */ /* 0x010fca0003f04270 */
[----:B------:R-:W-:Y:S01]  /*07e0*/  @!P1 IMAD.IADD R28, R28, 0x1, -R19 ;  /* 0x000000011c1c9824 */ /* 0x000fe200078e0a13 */
[----:B-----5:R-:W-:Y:S02]  /*07f0*/  ISETP.GT.AND P2, PT, R16, 0x1, PT ;  /* 0x000000011000780c */ /* 0x020fe40003f44270 */
[----:B0-----:R-:W-:-:S05]  /*0800*/  IADD3 R17, PT, PT, R27, 0xffffffe, RZ ;  /* 0x0ffffffe1b117810 */ /* 0x001fca0007ffe0ff */
[----:B------:R-:W-:Y:S01]  /*0810*/  @P0 IMAD R9, R20, R18, R9 ;  /* 0x0000001214090224 */ /* 0x000fe200078e0209 */
[----:B------:R-:W-:Y:S01]  /*0820*/  ISETP.GE.U32.AND P0, PT, R28, R19, PT ;  /* 0x000000131c00720c */ /* 0x000fe20003f06070 */
[C---:B------:R-:W-:Y:S01]  /*0830*/  IMAD R27, R25.reuse, R16, RZ ;  /* 0x00000010191b7224 */ /* 0x040fe200078e02ff */
[----:B------:R-:W0:Y:S01]  /*0840*/  F2I.FTZ.U32.TRUNC.NTZ R17, R17 ;  /* 0x0000001100117305 */ /* 0x000e22000021f000 */
[----:B------:R-:W-:Y:S02]  /*0850*/  LOP3.LUT R16, R8, R7, RZ, 0x3c, !PT ;  /* 0x0000000708107212 */ /* 0x000fe400078e3cff */
[----:B------:R-:W-:Y:S01]  /*0860*/  @P2 IMAD R23, R25, R2, R23 ;  /* 0x0000000219172224 */ /* 0x000fe200078e0217 */
[----:B------:R-:W-:Y:S02]  /*0870*/  @!P1 IADD3 R22, PT, PT, R22, 0x1, RZ ;  /* 0x0000000116169810 */ /* 0x000fe40007ffe0ff */
[----:B------:R-:W-:Y:S02]  /*0880*/  ISETP.GE.AND P2, PT, R16, RZ, PT ;  /* 0x000000ff1000720c */ /* 0x000fe40003f46270 */
[----:B------:R-:W-:-:S03]  /*0890*/  ISETP.NE.AND P1, PT, R7, RZ, PT ;  /* 0x000000ff0700720c */ /* 0x000fc60003f25270 */
[----:B------:R-:W-:Y:S02]  /*08a0*/  @P0 VIADD R22, R22, 0x1 ;  /* 0x0000000116160836 */ /* 0x000fe40000000000 */
[----:B------:R-:W-:Y:S01]  /*08b0*/  IMAD R26, R21, R18, RZ ;  /* 0x00000012151a7224 */ /* 0x000fe200078e02ff */
[----:B0-----:R-:W-:Y:S01]  /*08c0*/  IADD3 R25, PT, PT, RZ, -R17, RZ ;  /* 0x80000011ff197210 */ /* 0x001fe20007ffe0ff */
[----:B------:R-:W-:-:S04]  /*08d0*/  IMAD.WIDE.U32 R18, R3, 0x4, R10 ;  /* 0x0000000403127825 */ /* 0x000fc800078e000a */
[----:B------:R-:W-:Y:S01]  /*08e0*/  IMAD.WIDE.U32 R20, R6, 0x4, R12 ;  /* 0x0000000406147825 */ /* 0x000fe200078e000c */
[----:B------:R-:W-:Y:S01]  /*08f0*/  @!P2 IADD3 R22, PT, PT, -R22, RZ, RZ ;  /* 0x000000ff1616a210 */ /* 0x000fe20007ffe1ff */
[----:B------:R-:W2:Y:S01]  /*0900*/  LDG.E R19, desc[UR8][R18.64] ;  /* 0x0000000812137981 */ /* 0x000ea2000c1e1900 */
[----:B------:R-:W-:Y:S01]  /*0910*/  @!P1 LOP3.LUT R22, RZ, R7, RZ, 0x33, !PT ;  /* 0x00000007ff169212 */ /* 0x000fe200078e33ff */
[----:B------:R-:W-:Y:S02]  /*0920*/  IMAD R25, R25, R24, RZ ;  /* 0x0000001819197224 */ /* 0x000fe400078e02ff */
[----:B------:R-:W-:Y:S01]  /*0930*/  IMAD.MOV.U32 R16, RZ, RZ, RZ ;  /* 0x000000ffff107224 */ /* 0x000fe200078e00ff */
[----:B------:R0:W3:Y:S03]  /*0940*/  LDG.E R20, desc[UR8][R20.64] ;  /* 0x0000000814147981 */ /* 0x0000e6000c1e1900 */
[----:B------:R-:W-:Y:S01]  /*0950*/  IMAD.HI.U32 R16, R17, R25, R16 ;  /* 0x0000001911107227 */ /* 0x000fe200078e0010 */
[----:B------:R-:W-:-:S02]  /*0960*/  IABS R17, R5 ;  /* 0x0000000500117213 */ /* 0x000fc40000000000 */
[----:B0-----:R-:W-:Y:S01]  /*0970*/  IABS R21, R22 ;  /* 0x0000001600157213 */ /* 0x001fe20000000000 */
[----:B------:R-:W-:-:S04]  /*0980*/  IMAD.WIDE.U32 R28, R6, 0x4, R10 ;  /* 0x00000004061c7825 */ /* 0x000fc800078e000a */
[----:B------:R-:W-:Y:S01]  /*0990*/  IMAD.MOV R17, RZ, RZ, -R17 ;  /* 0x000000ffff117224 */ /* 0x000fe200078e0a11 */
[----:B------:R0:W4:Y:S01]  /*09a0*/  LDG.E R6, desc[UR8][R28.64] ;  /* 0x000000081c067981 */ /* 0x000122000c1e1900 */
[----:B------:R-:W-:-:S04]  /*09b0*/  IMAD.HI.U32 R18, R16, R21, RZ ;  /* 0x0000001510127227 */ /* 0x000fc800078e00ff */
[----:B------:R-:W-:Y:S02]  /*09c0*/  IMAD R21, R18, R17, R21 ;  /* 0x0000001112157224 */ /* 0x000fe400078e0215 */
[----:B------:R-:W-:-:S04]  /*09d0*/  IMAD.WIDE.U32 R16, R4, 0x4, R12 ;  /* 0x0000000404107825 */ /* 0x000fc800078e000c */
[----:B0-----:R-:W-:Y:S02]  /*09e0*/  IMAD.WIDE.U32 R28, R4, 0x4, R10 ;  /* 0x00000004041c7825 */ /* 0x001fe400078e000a */
[----:B------:R-:W5:Y:S04]  /*09f0*/  LDG.E R16, desc[UR8][R16.64] ;  /* 0x0000000810107981 */ /* 0x000f68000c1e1900 */
[----:B------:R-:W5:Y:S01]  /*0a00*/  LDG.E R28, desc[UR8][R28.64] ;  /* 0x000000081c1c7981 */ /* 0x000f62000c1e1900 */
[----:B------:R-:W-:Y:S02]  /*0a10*/  ISETP.GT.U32.AND P0, PT, R24, R21, PT ;  /* 0x000000151800720c */ /* 0x000fe40003f04070 */
[----:B------:R-:W-:-:S11]  /*0a20*/  LOP3.LUT R4, R22, R5, RZ, 0x3c, !PT ;  /* 0x0000000516047212 */ /* 0x000fd600078e3cff */
[----:B------:R-:W-:-:S04]  /*0a30*/  @!P0 IADD3 R21, PT, PT, R21, -R24, RZ ;  /* 0x8000001815158210 */ /* 0x000fc80007ffe0ff */
[----:B------:R-:W-:Y:S01]  /*0a40*/  ISETP.GE.U32.AND P2, PT, R21, R24, PT ;  /* 0x000000181500720c */ /* 0x000fe20003f46070 */
[----:B------:R-:W-:Y:S01]  /*0a50*/  @!P0 VIADD R18, R18, 0x1 ;  /* 0x0000000112128836 */ /* 0x000fe20000000000 */
[----:B------:R-:W-:Y:S02]  /*0a60*/  ISETP.GE.AND P1, PT, R4, RZ, PT ;  /* 0x000000ff0400720c */ /* 0x000fe40003f26270 */
[----:B------:R-:W-:-:S09]  /*0a70*/  ISETP.NE.AND P0, PT, R5, RZ, PT ;  /* 0x000000ff0500720c */ /* 0x000fd20003f05270 */
[----:B------:R-:W-:-:S05]  /*0a80*/  @P2 IADD3 R18, PT, PT, R18, 0x1, RZ ;  /* 0x0000000112122810 */ /* 0x000fca0007ffe0ff */
[----:B------:R-:W-:Y:S01]  /*0a90*/  IMAD.MOV.U32 R21, RZ, RZ, R18 ;  /* 0x000000ffff157224 */ /* 0x000fe200078e0012 */
[----:B------:R-:W-:-:S03]  /*0aa0*/  UIADD3 UR5, UPT, UPT, UR5, 0x4, URZ ;  /* 0x0000000405057890 */ /* 0x000fc6000fffe0ff */
[----:B------:R-:W-:Y:S01]  /*0ab0*/  @!P1 IMAD.MOV R21, RZ, RZ, -R21 ;  /* 0x000000ffff159224 */ /* 0x000fe200078e0a15 */
[----:B------:R-:W-:Y:S01]  /*0ac0*/  @!P0 LOP3.LUT R21, RZ, R5, RZ, 0x33, !PT ;  /* 0x00000005ff158212 */ /* 0x000fe200078e33ff */
[----:B------:R-:W-:Y:S01]  /*0ad0*/  UISETP.NE.AND UP0, UPT, UR5, URZ, UPT ;  /* 0x000000ff0500728c */ /* 0x000fe2000bf05270 */
[----:B------:R-:W-:Y:S01]  /*0ae0*/  VIADD R3, R3, 0xfffffffc ;  /* 0xfffffffc03037836 */ /* 0x000fe20000000000 */
[----:B--2---:R-:W-:Y:S02]  /*0af0*/  ISETP.GT.AND P3, PT, R19, 0x1, PT ;  /* 0x000000011300780c */ /* 0x004fe40003f64270 */
[----:B---3--:R-:W-:-:S11]  /*0b00*/  ISETP.GT.AND P2, PT, R20, 0x1, PT ;  /* 0x000000011400780c */ /* 0x008fd60003f44270 */
[----:B------:R-:W-:Y:S01]  /*0b10*/  @P3 IMAD R9, R26, R2, R9 ;  /* 0x000000021a093224 */ /* 0x000fe200078e0209 */
[----:B------:R-:W-:Y:S02]  /*0b20*/  IADD3 R2, PT, PT, -R22, RZ, RZ ;  /* 0x000000ff16027210 */ /* 0x000fe40007ffe1ff */
[----:B----4-:R-:W-:-:S03]  /*0b30*/  ISETP.GT.AND P1, PT, R6, 0x1, PT ;  /* 0x000000010600780c */ /* 0x010fc60003f24270 */
[----:B------:R-:W-:Y:S01]  /*0b40*/  IMAD R8, R7, R2, R8 ;  /* 0x0000000207087224 */ /* 0x000fe200078e0208 */
[----:B------:R-:W-:Y:S01]  /*0b50*/  IADD3 R2, PT, PT, -R21, RZ, RZ ;  /* 0x000000ff15027210 */ /* 0x000fe20007ffe1ff */
[----:B------:R-:W-:Y:S01]  /*0b60*/  IMAD R19, R26, R19, RZ ;  /* 0x000000131a137224 */ /* 0x000fe200078e02ff */
[----:B-----5:R-:W-:Y:S02]  /*0b70*/  ISETP.GT.AND P0, PT, R16, 0x1, PT ;  /* 0x000000011000780c */ /* 0x020fe40003f04270 */
[----:B------:R-:W-:Y:S01]  /*0b80*/  ISETP.GT.AND P3, PT, R28, 0x1, PT ;  /* 0x000000011c00780c */ /* 0x000fe20003f64270 */
[----:B------:R-:W-:Y:S02]  /*0b90*/  IMAD R2, R5, R2, R22 ;  /* 0x0000000205027224 */ /* 0x000fe400078e0216 */
[C---:B------:R-:W-:Y:S02]  /*0ba0*/  IMAD R7, R27.reuse, R20, RZ ;  /* 0x000000141b077224 */ /* 0x040fe400078e02ff */
[----:B------:R-:W-:-:S02]  /*0bb0*/  @P2 IMAD R23, R27, R8, R23 ;  /* 0x000000081b172224 */ /* 0x000fc400078e0217 */
[C---:B------:R-:W-:Y:S02]  /*0bc0*/  IMAD R5, R19.reuse, R6, RZ ;  /* 0x0000000613057224 */ /* 0x040fe400078e02ff */
[----:B------:R-:W-:Y:S02]  /*0bd0*/  @P1 IMAD R9, R19, R8, R9 ;  /* 0x0000000813091224 */ /* 0x000fe400078e0209 */
[C---:B------:R-:W-:Y:S02]  /*0be0*/  IMAD R22, R7.reuse, R16, RZ ;  /* 0x0000001007167224 */ /* 0x040fe400078e02ff */
[----:B------:R-:W-:Y:S02]  /*0bf0*/  @P0 IMAD R23, R7, R2, R23 ;  /* 0x0000000207170224 */ /* 0x000fe400078e0217 */
[C---:B------:R-:W-:Y:S02]  /*0c00*/  IMAD R18, R5.reuse, R28, RZ ;  /* 0x0000001c05127224 */ /* 0x040fe400078e02ff */
[----:B------:R-:W-:Y:S01]  /*0c10*/  @P3 IMAD R9, R5, R2, R9 ;  /* 0x0000000205093224 */ /* 0x000fe200078e0209 */
[----:B------:R-:W-:Y:S06]  /*0c20*/  BRA.U UP0, `(.L_x_108) ;  /* 0xfffffff5007c7547 */ /* 0x000fec000b83ffff */
[----:B------:R-:W-:-:S07]  /*0c30*/  IADD3 R12, PT, PT, R3, 0x2, RZ ;  /* 0x00000002030c7810 */ /* 0x000fce0007ffe0ff */
.L_x_107:
[----:B------:R-:W-:-:S09]  /*0c40*/  UISETP.NE.AND UP0, UPT, UR6, URZ, UPT ;  /* 0x000000ff0600728c */ /* 0x000fd2000bf05270 */
[----:B------:R-:W-:Y:S05]  /*0c50*/  BRA.U !UP0, `(.L_x_109) ;  /* 0x0000000908007547 */ /* 0x000fea000b800000 */
[----:B------:R-:W0:Y:S01]  /*0c60*/  LDCU UR4, c[0x0][0x3b0] ;  /* 0x00007600ff0477ac */ /* 0x000e220008000800 */
[----:B------:R-:W-:Y:S02]  /*0c70*/  UISETP.NE.AND UP0, UPT, UR6, 0x1, UPT ;  /* 0x000000010600788c */ /* 0x000fe4000bf05270 */
[----:B0-----:R-:W-:-:S04]  /*0c80*/  ULOP3.LUT UR4, UR4, 0x1, URZ, 0xc0, !UPT ;  /* 0x0000000104047892 */ /* 0x001fc8000f8ec0ff */
[----:B------:R-:W-:-:S03]  /*0c90*/  UISETP.NE.U32.AND UP1, UPT, UR4, 0x1, UPT ;  /* 0x000000010400788c */ /* 0x000fc6000bf25070 */
[----:B------:R-:W-:Y:S08]  /*0ca0*/  BRA.U !UP0, `(.L_x_110) ;  /* 0x0000000508587547 */ /* 0x000ff0000b800000 */
[----:B------:R-:W0:Y:S01]  /*0cb0*/  LDC.64 R24, c[0x0][0x398] ;  /* 0x0000e600ff187b82 */ /* 0x000e220000000a00 */
[----:B------:R-:W-:-:S07]  /*0cc0*/  VIADD R15, R12, 0xffffffff ;  /* 0xffffffff0c0f7836 */ /* 0x000fce0000000000 */
[----:B------:R-:W1:Y:S08]  /*0cd0*/  LDC.64 R4, c[0x0][0x3a8] ;  /* 0x0000ea00ff047b82 */ /* 0x000e700000000a00 */
[----:B------:R-:W2:Y:S01]  /*0ce0*/  LDC.64 R2, c[0x0][0x3a0] ;  /* 0x0000e800ff027b82 */ /* 0x000ea20000000a00 */
[----:B0-----:R-:W-:-:S05]  /*0cf0*/  IMAD.WIDE.U32 R6, R15, 0x4, R24 ;  /* 0x000000040f067825 */ /* 0x001fca00078e0018 */
[----:B------:R-:W3:Y:S01]  /*0d00*/  LDG.E R8, desc[UR8][R6.64] ;  /* 0x0000000806087981 */ /* 0x000ee2000c1e1900 */
[----:B------:R-:W-:-:S05]  /*0d10*/  IADD3 R12, PT, PT, R12, -0x2, RZ ;  /* 0xfffffffe0c0c7810 */ /* 0x000fca0007ffe0ff */
[----:B------:R-:W-:-:S05]  /*0d20*/  IMAD.WIDE.U32 R24, R12, 0x4, R24 ;  /* 0x000000040c187825 */ /* 0x000fca00078e0018 */
[----:B------:R-:W4:Y:S01]  /*0d30*/  LDG.E R13, desc[UR8][R24.64] ;  /* 0x00000008180d7981 */ /* 0x000f22000c1e1900 */
[----:B-1----:R-:W-:-:S04]  /*0d40*/  IMAD.WIDE.U32 R10, R12, 0x4, R4 ;  /* 0x000000040c0a7825 */ /* 0x002fc800078e0004 */
[----:B--2---:R-:W-:Y:S02]  /*0d50*/  IMAD.WIDE.U32 R16, R12, 0x4, R2 ;  /* 0x000000040c107825 */ /* 0x004fe400078e0002 */
[----:B------:R-:W2:Y:S02]  /*0d60*/  LDG.E R10, desc[UR8][R10.64] ;  /* 0x000000080a0a7981 */ /* 0x000ea4000c1e1900 */
[C---:B------:R-:W-:Y:S02]  /*0d70*/  IMAD.WIDE.U32 R4, R15.reuse, 0x4, R4 ;  /* 0x000000040f047825 */ /* 0x040fe400078e0004 */
[----:B------:R-:W5:Y:S02]  /*0d80*/  LDG.E R14, desc[UR8][R16.64] ;  /* 0x00000008100e7981 */ /* 0x000f64000c1e1900 */
[----:B------:R-:W-:Y:S02]  /*0d90*/  IMAD.WIDE.U32 R2, R15, 0x4, R2 ;  /* 0x000000040f027825 */ /* 0x000fe400078e0002 */
[----:B------:R-:W5:Y:S04]  /*0da0*/  LDG.E R5, desc[UR8][R4.64] ;  /* 0x0000000804057981 */ /* 0x000f68000c1e1900 */
[----:B------:R0:W5:Y:S02]  /*0db0*/  LDG.E R15, desc[UR8][R2.64] ;  /* 0x00000008020f7981 */ /* 0x000164000c1e1900 */
[----:B0-----:R-:W-:-:S02]  /*0dc0*/  IABS R2, R21 ;  /* 0x0000001500027213 */ /* 0x001fc40000000000 */
[----:B---3--:R-:W-:-:S04]  /*0dd0*/  IABS R19, R8 ;  /* 0x0000000800137213 */ /* 0x008fc80000000000 */
[----:B------:R-:W0:Y:S08]  /*0de0*/  I2F.RP R20, R19 ;  /* 0x0000001300147306 */ /* 0x000e300000209400 */
[----:B0-----:R-:W0:Y:S02]  /*0df0*/  MUFU.RCP R20, R20 ;  /* 0x0000001400147308 */ /* 0x001e240000001000 */
[----:B0-----:R-:W-:-:S06]  /*0e00*/  VIADD R6, R20, 0xffffffe ;  /* 0x0ffffffe14067836 */ /* 0x001fcc0000000000 */
[----:B------:R0:W1:Y:S01]  /*0e10*/  F2I.FTZ.U32.TRUNC.NTZ R7, R6 ;  /* 0x0000000600077305 */ /* 0x000062000021f000 */
[----:B----4-:R-:W-:Y:S01]  /*0e20*/  IABS R4, R13 ;  /* 0x0000000d00047213 */ /* 0x010fe20000000000 */
[----:B0-----:R-:W-:Y:S01]  /*0e30*/  IMAD.MOV.U32 R6, RZ, RZ, RZ ;  /* 0x000000ffff067224 */ /* 0x001fe200078e00ff */
[----:B-1----:R-:W-:-:S05]  /*0e40*/  IADD3 R16, PT, PT, RZ, -R7, RZ ;  /* 0x80000007ff107210 */ /* 0x002fca0007ffe0ff */
[----:B------:R-:W0:Y:S01]  /*0e50*/  I2F.RP R11, R4 ;  /* 0x00000004000b7306 */ /* 0x000e220000209400 */
[----:B------:R-:W-:Y:S01]  /*0e60*/  IMAD R3, R16, R19, RZ ;  /* 0x0000001310037224 */ /* 0x000fe200078e02ff */
[----:B------:R-:W-:-:S03]  /*0e70*/  IABS R16, R8 ;  /* 0x0000000800107213 */ /* 0x000fc60000000000 */
[----:B------:R-:W-:Y:S01]  /*0e80*/  IMAD.HI.U32 R7, R7, R3, R6 ;  /* 0x0000000307077227 */ /* 0x000fe200078e0006 */
[----:B------:R-:W-:-:S05]  /*0e90*/  IADD3 R3, PT, PT, RZ, -R16, RZ ;  /* 0x80000010ff037210 */ /* 0x000fca0007ffe0ff */
[----:B------:R-:W-:Y:S01]  /*0ea0*/  IMAD.HI.U32 R6, R7, R2, RZ ;  /* 0x0000000207067227 */ /* 0x000fe200078e00ff */
[----:B0-----:R-:W0:Y:S03]  /*0eb0*/  MUFU.RCP R11, R11 ;  /* 0x0000000b000b7308 */ /* 0x001e260000001000 */
[----:B------:R-:W-:-:S05]  /*0ec0*/  IMAD R2, R6, R3, R2 ;  /* 0x0000000306027224 */ /* 0x000fca00078e0202 */
[----:B------:R-:W-:Y:S02]  /*0ed0*/  ISETP.GT.U32.AND P1, PT, R19, R2, PT ;  /* 0x000000021300720c */ /* 0x000fe40003f24070 */
[----:B0-----:R-:W-:-:S11]  /*0ee0*/  IADD3 R3, PT, PT, R11, 0xffffffe, RZ ;  /* 0x0ffffffe0b037810 */ /* 0x001fd60007ffe0ff */
[----:B------:R-:W-:Y:S01]  /*0ef0*/  @!P1 IMAD.IADD R2, R2, 0x1, -R19 ;  /* 0x0000000102029824 */ /* 0x000fe200078e0a13 */
[----:B------:R-:W0:Y:S04]  /*0f00*/  F2I.FTZ.U32.TRUNC.NTZ R3, R3 ;  /* 0x0000000300037305 */ /* 0x000e28000021f000 */
[----:B------:R-:W-:Y:S02]  /*0f10*/  ISETP.GE.U32.AND P0, PT, R2, R19, PT ;  /* 0x000000130200720c */ /* 0x000fe40003f06070 */
[----:B------:R-:W-:Y:S01]  /*0f20*/  LOP3.LUT R2, R21, R8, RZ, 0x3c, !PT ;  /* 0x0000000815027212 */ /* 0x000fe200078e3cff */
[----:B------:R-:W-:Y:S01]  /*0f30*/  @!P1 VIADD R6, R6, 0x1 ;  /* 0x0000000106069836 */ /* 0x000fe20000000000 */
[----:B------:R-:W-:Y:S02]  /*0f40*/  ISETP.NE.AND P1, PT, R8, RZ, PT ;  /* 0x000000ff0800720c */ /* 0x000fe40003f25270 */
[----:B------:R-:W-:-:S07]  /*0f50*/  ISETP.GE.AND P2, PT, R2, RZ, PT ;  /* 0x000000ff0200720c */ /* 0x000fce0003f46270 */
[----:B------:R-:W-:Y:S01]  /*0f60*/  @P0 IADD3 R6, PT, PT, R6, 0x1, RZ ;  /* 0x0000000106060810 */ /* 0x000fe20007ffe0ff */
[----:B0-----:R-:W-:-:S05]  /*0f70*/  IMAD.MOV R7, RZ, RZ, -R3 ;  /* 0x000000ffff077224 */ /* 0x001fca00078e0a03 */
[----:B------:R-:W-:Y:S02]  /*0f80*/  @!P2 IADD3 R6, PT, PT, -R6, RZ, RZ ;  /* 0x000000ff0606a210 */ /* 0x000fe40007ffe1ff */
[----:B------:R-:W-:Y:S01]  /*0f90*/  @!P1 LOP3.LUT R6, RZ, R8, RZ, 0x33, !PT ;  /* 0x00000008ff069212 */ /* 0x000fe200078e33ff */
[----:B------:R-:W-:Y:S02]  /*0fa0*/  IMAD R7, R7, R4, RZ ;  /* 0x0000000407077224 */ /* 0x000fe400078e02ff */
[----:B------:R-:W-:Y:S01]  /*0fb0*/  IMAD.MOV.U32 R2, RZ, RZ, RZ ;  /* 0x000000ffff027224 */ /* 0x000fe200078e00ff */
[----:B------:R-:W-:Y:S02]  /*0fc0*/  IABS R11, R6 ;  /* 0x00000006000b7213 */ /* 0x000fe40000000000 */
[----:B------:R-:W-:Y:S01]  /*0fd0*/  IABS R16, R13 ;  /* 0x0000000d00107213 */ /* 0x000fe20000000000 */
[----:B------:R-:W-:-:S04]  /*0fe0*/  IMAD.HI.U32 R2, R3, R7, R2 ;  /* 0x0000000703027227 */ /* 0x000fc800078e0002 */
[----:B------:R-:W-:Y:S01]  /*0ff0*/  IMAD.MOV.U32 R3, RZ, RZ, R11 ;  /* 0x000000ffff037224 */ /* 0x000fe200078e000b */
[----:B------:R-:W-:-:S03]  /*1000*/  IADD3 R7, PT, PT, RZ, -R16, RZ ;  /* 0x80000010ff077210 */ /* 0x000fc60007ffe0ff */
[----:B------:R-:W-:-:S04]  /*1010*/  IMAD.HI.U32 R2, R2, R3, RZ ;  /* 0x0000000302027227 */ /* 0x000fc800078e00ff */
[----:B------:R-:W-:-:S05]  /*1020*/  IMAD R3, R2, R7, R3 ;  /* 0x0000000702037224 */ /* 0x000fca00078e0203 */
[----:B------:R-:W-:-:S13]  /*1030*/  ISETP.GT.U32.AND P1, PT, R4, R3, PT ;  /* 0x000000030400720c */ /* 0x000fda0003f24070 */
[----:B------:R-:W-:-:S04]  /*1040*/  @!P1 IADD3 R3, PT, PT, R3, -R4, RZ ;  /* 0x8000000403039210 */ /* 0x000fc80007ffe0ff */
[----:B------:R-:W-:Y:S01]  /*1050*/  ISETP.GE.U32.AND P0, PT, R3, R4, PT ;  /* 0x000000040300720c */ /* 0x000fe20003f06070 */
[----:B------:R-:W-:Y:S01]  /*1060*/  @!P1 VIADD R2, R2, 0x1 ;  /* 0x0000000102029836 */ /* 0x000fe20000000000 */
[----:B------:R-:W-:Y:S02]  /*1070*/  LOP3.LUT R3, R6, R13, RZ, 0x3c, !PT ;  /* 0x0000000d06037212 */ /* 0x000fe400078e3cff */
[----:B------:R-:W-:Y:S02]  /*1080*/  ISETP.NE.AND P1, PT, R13, RZ, PT ;  /* 0x000000ff0d00720c */ /* 0x000fe40003f25270 */
[----:B------:R-:W-:-:S07]  /*1090*/  ISETP.GE.AND P2, PT, R3, RZ, PT ;  /* 0x000000ff0300720c */ /* 0x000fce0003f46270 */
[----:B------:R-:W-:-:S05]  /*10a0*/  @P0 IADD3 R2, PT, PT, R2, 0x1, RZ ;  /* 0x0000000102020810 */ /* 0x000fca0007ffe0ff */
[----:B------:R-:W-:Y:S02]  /*10b0*/  IMAD.MOV.U32 R3, RZ, RZ, R2 ;  /* 0x000000ffff037224 */ /* 0x000fe400078e0002 */
[----:B------:R-:W-:Y:S01]  /*10c0*/  IMAD.MOV R2, RZ, RZ, -R6 ;  /* 0x000000ffff027224 */ /* 0x000fe200078e0a06 */
[----:B--2---:R-:W-:Y:S02]  /*10d0*/  ISETP.GT.AND P3, PT, R10, 0x1, PT ;  /* 0x000000010a00780c */ /* 0x004fe40003f64270 */
[----:B------:R-:W-:Y:S01]  /*10e0*/  @!P2 IADD3 R3, PT, PT, -R3, RZ, RZ ;  /* 0x000000ff0303a210 */ /* 0x000fe20007ffe1ff */
[----:B------:R-:W-:Y:S01]  /*10f0*/  IMAD R8, R8, R2, R21 ;  /* 0x0000000208087224 */ /* 0x000fe200078e0215 */
[----:B------:R-:W-:Y:S02]  /*1100*/  @!P1 LOP3.LUT R3, RZ, R13, RZ, 0x33, !PT ;  /* 0x0000000dff039212 */ /* 0x000fe400078e33ff */
[----:B-----5:R-:W-:Y:S01]  /*1110*/  ISETP.GT.AND P2, PT, R14, 0x1, PT ;  /* 0x000000010e00780c */ /* 0x020fe20003f44270 */
[-C--:B------:R-:W-:Y:S01]  /*1120*/  IMAD R2, R22, R8.reuse, R23 ;  /* 0x0000000816027224 */ /* 0x080fe200078e0217 */
[----:B------:R-:W-:Y:S01]  /*1130*/  IADD3 R4, PT, PT, -R3, RZ, RZ ;  /* 0x000000ff03047210 */ /* 0x000fe20007ffe1ff */
[----:B------:R-:W-:Y:S01]  /*1140*/  IMAD R8, R18, R8, R9 ;  /* 0x0000000812087224 */ /* 0x000fe200078e0209 */
[----:B------:R-:W-:-:S02]  /*1150*/  ISETP.GT.AND P0, PT, R15, 0x1, PT ;  /* 0x000000010f00780c */ /* 0x000fc40003f04270 */
[----:B------:R-:W-:Y:S01]  /*1160*/  ISETP.GT.AND P1, PT, R5, 0x1, PT ;  /* 0x000000010500780c */ /* 0x000fe20003f24270 */
[----:B------:R-:W-:Y:S01]  /*1170*/  IMAD R6, R13, R4, R6 ;  /* 0x000000040d067224 */ /* 0x000fe200078e0206 */
[----:B------:R-:W-:Y:S01]  /*1180*/  SEL R23, R2, R23, P0 ;  /* 0x0000001702177207 */ /* 0x000fe20000000000 */
[----:B------:R-:W-:Y:S01]  /*1190*/  IMAD R15, R22, R15, RZ ;  /* 0x0000000f160f7224 */ /* 0x000fe200078e02ff */
[----:B------:R-:W-:Y:S01]  /*11a0*/  SEL R9, R8, R9, P1 ;  /* 0x0000000908097207 */ /* 0x000fe20000800000 */
[----:B------:R-:W-:Y:S02]  /*11b0*/  IMAD R5, R18, R5, RZ ;  /* 0x0000000512057224 */ /* 0x000fe400078e02ff */
[C---:B------:R-:W-:Y:S02]  /*11c0*/  IMAD R22, R15.reuse, R14, RZ ;  /* 0x0000000e0f167224 */ /* 0x040fe400078e02ff */
[----:B------:R-:W-:Y:S02]  /*11d0*/  @P2 IMAD R23, R15, R6, R23 ;  /* 0x000000060f172224 */ /* 0x000fe400078e0217 */
[----:B------:R-:W-:-:S02]  /*11e0*/  IMAD R18, R5, R10, RZ ;  /* 0x0000000a05127224 */ /* 0x000fc400078e02ff */
[----:B------:R-:W-:Y:S02]  /*11f0*/  @P3 IMAD R9, R5, R6, R9 ;  /* 0x0000000605093224 */ /* 0x000fe400078e0209 */
[----:B------:R-:W-:-:S07]  /*1200*/  IMAD.MOV.U32 R21, RZ, RZ, R3 ;  /* 0x000000ffff157224 */ /* 0x000fce00078e0003 */
.L_x_110:
[----:B------:R-:W-:Y:S05]  /*1210*/  BRA.U UP1, `(.L_x_109) ;  /* 0x0000000101907547 */ /* 0x000fea000b800000 */
[----:B------:R-:W0:Y:S01]  /*1220*/  LDC.64 R2, c[0x0][0x398] ;  /* 0x0000e600ff027b82 */ /* 0x000e220000000a00 */
[----:B------:R-:W-:-:S07]  /*1230*/  IADD3 R5, PT, PT, R12, -0x1, RZ ;  /* 0xffffffff0c057810 */ /* 0x000fce0007ffe0ff */
[----:B------:R-:W1:Y:S08]  /*1240*/  LDC.64 R6, c[0x0][0x3a0] ;  /* 0x0000e800ff067b82 */ /* 0x000e700000000a00 */
[----:B------:R-:W2:Y:S01]  /*1250*/  LDC.64 R10, c[0x0][0x3a8] ;  /* 0x0000ea00ff0a7b82 */ /* 0x000ea20000000a00 */
[----:B0-----:R-:W-:-:S06]  /*1260*/  IMAD.WIDE.U32 R2, R5, 0x4, R2 ;  /* 0x0000000405027825 */ /* 0x001fcc00078e0002 */
[----:B------:R-:W3:Y:S01]  /*1270*/  LDG.E R2, desc[UR8][R2.64] ;  /* 0x0000000802027981 */ /* 0x000ee2000c1e1900 */
[----:B-1----:R-:W-:-:S06]  /*1280*/  IMAD.WIDE.U32 R6, R5, 0x4, R6 ;  /* 0x0000000405067825 */ /* 0x002fcc00078e0006 */
[----:B------:R0:W4:Y:S01]  /*1290*/  LDG.E R6, desc[UR8][R6.64] ;  /* 0x0000000806067981 */ /* 0x000122000c1e1900 */
[----:B--2---:R-:W-:-:S06]  /*12a0*/  IMAD.WIDE.U32 R10, R5, 0x4, R10 ;  /* 0x00000004050a7825 */ /* 0x004fcc00078e000a */
[----:B------:R-:W2:Y:S01]  /*12b0*/  LDG.E R10, desc[UR8][R10.64] ;  /* 0x000000080a0a7981 */ /* 0x000ea2000c1e1900 */
[----:B------:R-:W-:Y:S02]  /*12c0*/  IABS R14, R21 ;  /* 0x00000015000e7213 */ /* 0x000fe40000000000 */
[----:B---3--:R-:W-:-:S04]  /*12d0*/  IABS R12, R2 ;  /* 0x00000002000c7213 */ /* 0x008fc80000000000 */
[----:B------:R-:W1:Y:S08]  /*12e0*/  I2F.RP R8, R12 ;  /* 0x0000000c00087306 */ /* 0x000e700000209400 */
[----:B-1----:R-:W1:Y:S02]  /*12f0*/  MUFU.RCP R8, R8 ;  /* 0x0000000800087308 */ /* 0x002e640000001000 */
[----:B-1----:R-:W-:-:S06]  /*1300*/  VIADD R4, R8, 0xffffffe ;  /* 0x0ffffffe08047836 */ /* 0x002fcc0000000000 */
[----:B------:R1:W3:Y:S01]  /*1310*/  F2I.FTZ.U32.TRUNC.NTZ R5, R4 ;  /* 0x0000000400057305 */ /* 0x0002e2000021f000 */
[----:B0-----:R-:W-:Y:S01]  /*1320*/  IABS R7, R2 ;  /* 0x0000000200077213 */ /* 0x001fe20000000000 */
[----:B-1----:R-:W-:Y:S01]  /*1330*/  IMAD.MOV.U32 R4, RZ, RZ, RZ ;  /* 0x000000ffff047224 */ /* 0x002fe200078e00ff */
[----:B---3--:R-:W-:-:S05]  /*1340*/  IADD3 R3, PT, PT, RZ, -R5, RZ ;  /* 0x80000005ff037210 */ /* 0x008fca0007ffe0ff */
[----:B------:R-:W-:-:S04]  /*1350*/  IMAD R3, R3, R12, RZ ;  /* 0x0000000c03037224 */ /* 0x000fc800078e02ff */
[----:B------:R-:W-:Y:S01]  /*1360*/  IMAD.HI.U32 R5, R5, R3, R4 ;  /* 0x0000000305057227 */ /* 0x000fe200078e0004 */
[----:B------:R-:W-:-:S05]  /*1370*/  IADD3 R3, PT, PT, RZ, -R7, RZ ;  /* 0x80000007ff037210 */ /* 0x000fca0007ffe0ff */
[----:B------:R-:W-:-:S04]  /*1380*/  IMAD.HI.U32 R5, R5, R14, RZ ;  /* 0x0000000e05057227 */ /* 0x000fc800078e00ff */
[----:B------:R-:W-:-:S05]  /*1390*/  IMAD R5, R5, R3, R14 ;  /* 0x0000000305057224 */ /* 0x000fca00078e020e */
[----:B------:R-:W-:-:S13]  /*13a0*/  ISETP.GT.U32.AND P0, PT, R12, R5, PT ;  /* 0x000000050c00720c */ /* 0x000fda0003f04070 */
[----:B------:R-:W-:-:S05]  /*13b0*/  @!P0 IMAD.IADD R5, R5, 0x1, -R12 ;  /* 0x0000000105058824 */ /* 0x000fca00078e0a0c */
[----:B------:R-:W-:Y:S02]  /*13c0*/  ISETP.GT.U32.AND P2, PT, R12, R5, PT ;  /* 0x000000050c00720c */ /* 0x000fe40003f44070 */
[----:B------:R-:W-:Y:S02]  /*13d0*/  ISETP.GE.AND P0, PT, R21, RZ, PT ;  /* 0x000000ff1500720c */ /* 0x000fe40003f06270 */
[----:B------:R-:W-:Y:S02]  /*13e0*/  ISETP.NE.AND P1, PT, R2, RZ, PT ;  /* 0x000000ff0200720c */ /* 0x000fe40003f25270 */
[----:B--2---:R-:W-:-:S07]  /*13f0*/  ISETP.GT.AND P3, PT, R10, 0x1, PT ;  /* 0x000000010a00780c */ /* 0x004fce0003f64270 */
[----:B------:R-:W-:Y:S02]  /*1400*/  @!P2 IADD3 R5, PT, PT, R5, -R12, RZ ;  /* 0x8000000c0505a210 */ /* 0x000fe40007ffe0ff */
[----:B----4-:R-:W-:-:S03]  /*1410*/  ISETP.GT.AND P2, PT, R6, 0x1, PT ;  /* 0x000000010600780c */ /* 0x010fc60003f44270 */
[----:B------:R-:W-:Y:S01]  /*1420*/  @!P0 IMAD.MOV R5, RZ, RZ, -R5 ;  /* 0x000000ffff058224 */ /* 0x000fe200078e0a05 */
[----:B------:R-:W-:-:S05]  /*1430*/  @!P1 LOP3.LUT R5, RZ, R2, RZ, 0x33, !PT ;  /* 0x00000002ff059212 */ /* 0x000fca00078e33ff */
[----:B------:R-:W-:-:S04]  /*1440*/  @P3 IMAD R9, R5, R18, R9 ;  /* 0x0000001205093224 */ /* 0x000fc800078e0209 */
[----:B------:R-:W-:-:S07]  /*1450*/  @P2 IMAD R23, R5, R22, R23 ;  /* 0x0000001605172224 */ /* 0x000fce00078e0217 */
.L_x_109:
[----:B------:R-:W-:Y:S01]  /*1460*/  SHF.R.S32.HI R3, RZ, 0x1f, R23 ;  /* 0x0000001fff037819 */ /* 0x000fe20000011417 */
[--C-:B------:R-:W-:Y:S01]  /*1470*/  IMAD.MOV.U32 R4, RZ, RZ, R9.reuse ;  /* 0x000000ffff047224 */ /* 0x100fe200078e0009 */
[----:B------:R-:W-:Y:S02]  /*1480*/  SHF.R.S32.HI R5, RZ, 0x1f, R9 ;  /* 0x0000001fff057819 */ /* 0x000fe40000011409 */
[----:B------:R-:W-:-:S07]  /*1490*/  MOV R2, R23 ;  /* 0x0000001700027202 */ /* 0x000fce0000000f00 */
.L_x_106:
[----:B------:R-:W0:Y:S02]  /*14a0*/  LDCU.128 UR4, c[0x0][0x380] ;  /* 0x00007000ff0477ac */ /* 0x000e240008000c00 */
[----:B0-----:R-:W-:Y:S02]  /*14b0*/  LEA R8, P1, R4, UR6, 0x2 ;  /* 0x0000000604087c11 */ /* 0x001fe4000f8210ff */
[----:B------:R-:W-:Y:S02]  /*14c0*/  LEA R6, P0, R2, UR4, 0x2 ;  /* 0x0000000402067c11 */ /* 0x000fe4000f8010ff */
[----:B------:R-:W-:Y:S02]  /*14d0*/  LEA.HI.X R9, R4, UR7, R5, 0x2, P1 ;  /* 0x0000000704097c11 */ /* 0x000fe400088f1405 */
[----:B------:R-:W-:Y:S02]  /*14e0*/  LEA.HI.X R7, R2, UR5, R3, 0x2, P0 ;  /* 0x0000000502077c11 */ /* 0x000fe400080f1403 */
[----:B------:R-:W0:Y:S02]  /*14f0*/  LDC.64 R2, c[0x0][0x390] ;  /* 0x0000e400ff027b82 */ /* 0x000e240000000a00 */
[----:B------:R-:W2:Y:S04]  /*1500*/  LDG.E R9, desc[UR8][R8.64] ;  /* 0x0000000808097981 */ /* 0x000ea8000c1e1900 */
[----:B------:R-:W2:Y:S01]  /*1510*/  LDG.E R6, desc[UR8][R6.64] ;  /* 0x0000000806067981 */ /* 0x000ea2000c1e1900 */
[----:B0-----:R-:W-:-:S04]  /*1520*/  IMAD.WIDE R2, R0, 0x4, R2 ;  /* 0x0000000400027825 */ /* 0x001fc800078e0202 */
[----:B--2---:R-:W-:-:S05]  /*1530*/  FADD R5, R6, R9 ;  /* 0x0000000906057221 */ /* 0x004fca0000000000 */
[----:B------:R-:W-:Y:S01]  /*1540*/  STG.E desc[UR8][R2.64], R5 ;  /* 0x0000000502007986 */ /* 0x000fe2000c101908 */
[----:B------:R-:W-:Y:S05]  /*1550*/  EXIT ;  /* 0x000000000000794d */ /* 0x000fea0003800000 */
.L_x_111:
        /* <DEDUP_REMOVED lines=10> */
.L_x_329:


//--------------------- .text._Z19transpose_2d_kernelPKfPfii --------------------------
	.section	.text._Z19transpose_2d_kernelPKfPfii,"ax",@progbits
	.align	128
        .global         _Z19transpose_2d_kernelPKfPfii
        .type           _Z19transpose_2d_kernelPKfPfii,@function
        .size           _Z19transpose_2d_kernelPKfPfii,(.L_x_330 - _Z19transpose_2d_kernelPKfPfii)
        .other          _Z19transpose_2d_kernelPKfPfii,@"STO_CUDA_ENTRY STV_DEFAULT"
_Z19transpose_2d_kernelPKfPfii:
.text._Z19transpose_2d_kernelPKfPfii:
[----:B------:R-:W-:Y:S01]  /*0000*/  LDC R1, c[0x0][0x37c] ;  /* 0x0000df00ff017b82 */ /* 0x000fe20000000800 */
[----:B------:R-:W0:Y:S07]  /*0010*/  S2R R5, SR_TID.X ;  /* 0x0000000000057919 */ /* 0x000e2e0000002100 */
[----:B------:R-:W0:Y:S08]  /*0020*/  S2UR UR4, SR_CTAID.X ;  /* 0x00000000000479c3 */ /* 0x000e300000002500 */
[----:B------:R-:W0:Y:S08]  /*0030*/  LDC R0, c[0x0][0x360] ;  /* 0x0000d800ff007b82 */ /* 0x000e300000000800 */
[----:B------:R-:W1:Y:S01]  /*0040*/  LDC.64 R2, c[0x0][0x390] ;  /* 0x0000e400ff027b82 */ /* 0x000e620000000a00 */
[----:B0-----:R-:W-:-:S02]  /*0050*/  IMAD R0, R0, UR4, R5 ;  /* 0x0000000400007c24 */ /* 0x001fc4000f8e0205 */
[----:B-1----:R-:W-:-:S05]  /*0060*/  IMAD R5, R3, R2, RZ ;  /* 0x0000000203057224 */ /* 0x002fca00078e02ff */
[----:B------:R-:W-:-:S13]  /*0070*/  ISETP.GE.AND P0, PT, R0, R5, PT ;  /* 0x000000050000720c */ /* 0x000fda0003f06270 */
[----:B------:R-:W-:Y:S05]  /*0080*/  @P0 EXIT ;  /* 0x000000000000094d */ /* 0x000fea0003800000 */
[----:B------:R-:W0:Y:S01]  /*0090*/  LDC.64 R4, c[0x0][0x380] ;  /* 0x0000e000ff047b82 */ /* 0x000e220000000a00 */
[----:B------:R-:W1:Y:S01]  /*00a0*/  LDCU.64 UR4, c[0x0][0x358] ;  /* 0x00006b00ff0477ac */ /* 0x000e620008000a00 */
[----:B0-----:R-:W-:-:S05]  /*00b0*/  IMAD.WIDE R4, R0, 0x4, R4 ;  /* 0x0000000400047825 */ /* 0x001fca00078e0204 */
[----:B-1----:R0:W2:Y:S01]  /*00c0*/  LDG.E R9, desc[UR4][R4.64] ;  /* 0x0000000404097981 */ /* 0x0020a2000c1e1900 */
[----:B------:R-:W-:-:S04]  /*00d0*/  IABS R11, R3 ;  /* 0x00000003000b7213 */ /* 0x000fc80000000000 */
[----:B------:R-:W1:Y:S01]  /*00e0*/  I2F.RP R8, R11 ;  /* 0x0000000b00087306 */ /* 0x000e620000209400 */
[----:B0-----:R-:W-:-:S07]  /*00f0*/  IABS R4, R0 ;  /* 0x0000000000047213 */ /* 0x001fce0000000000 */
[----:B-1----:R-:W0:Y:S02]  /*0100*/  MUFU.RCP R8, R8 ;  /* 0x0000000800087308 */ /* 0x002e240000001000 */
[----:B0-----:R-:W-:-:S06]  /*0110*/  IADD3 R6, PT, PT, R8, 0xffffffe, RZ ;  /* 0x0ffffffe08067810 */ /* 0x001fcc0007ffe0ff */
[----:B------:R0:W1:Y:S02]  /*0120*/  F2I.FTZ.U32.TRUNC.NTZ R7, R6 ;  /* 0x0000000600077305 */ /* 0x000064000021f000 */
[----:B0-----:R-:W-:Y:S01]  /*0130*/  IMAD.MOV.U32 R6, RZ, RZ, RZ ;  /* 0x000000ffff067224 */ /* 0x001fe200078e00ff */
[----:B-1----:R-:W-:-:S05]  /*0140*/  IADD3 R10, PT, PT, RZ, -R7, RZ ;  /* 0x80000007ff0a7210 */ /* 0x002fca0007ffe0ff */
[----:B------:R-:W-:-:S04]  /*0150*/  IMAD R13, R10, R11, RZ ;  /* 0x0000000b0a0d7224 */ /* 0x000fc800078e02ff */
        /* <DEDUP_REMOVED lines=10> */
[----:B------:R-:W-:Y:S02]  /*0200*/  ISETP.GE.AND P1, PT, R4, RZ, PT ;  /* 0x000000ff0400720c */ /* 0x000fe40003f26270 */
[----:B------:R-:W0:Y:S05]  /*0210*/  LDC.64 R4, c[0x0][0x388] ;  /* 0x0000e200ff047b82 */ /* 0x000e2a0000000a00 */
[----:B------:R-:W-:-:S06]  /*0220*/  @P0 VIADD R7, R7, 0x1 ;  /* 0x0000000107070836 */ /* 0x000fcc0000000000 */
[----:B------:R-:W-:Y:S02]  /*0230*/  @!P1 IADD3 R7, PT, PT, -R7, RZ, RZ ;  /* 0x000000ff07079210 */ /* 0x000fe40007ffe1ff */
[----:B------:R-:W-:-:S05]  /*0240*/  @!P2 LOP3.LUT R7, RZ, R3, RZ, 0x33, !PT ;  /* 0x00000003ff07a212 */ /* 0x000fca00078e33ff */
[----:B------:R-:W-:-:S04]  /*0250*/  IMAD.MOV R6, RZ, RZ, -R7 ;  /* 0x000000ffff067224 */ /* 0x000fc800078e0a07 */
[----:B------:R-:W-:-:S04]  /*0260*/  IMAD R0, R3, R6, R0 ;  /* 0x0000000603007224 */ /* 0x000fc800078e0200 */
[----:B------:R-:W-:-:S04]  /*0270*/  IMAD R3, R0, R2, R7 ;  /* 0x0000000200037224 */ /* 0x000fc800078e0207 */
[----:B0-----:R-:W-:-:S05]  /*0280*/  IMAD.WIDE R2, R3, 0x4, R4 ;  /* 0x0000000403027825 */ /* 0x001fca00078e0204 */
[----:B--2---:R-:W-:Y:S01]  /*0290*/  STG.E desc[UR4][R2.64], R9 ;  /* 0x0000000902007986 */ /* 0x004fe2000c101904 */
[----:B------:R-:W-:Y:S05]  /*02a0*/  EXIT ;  /* 0x000000000000794d */ /* 0x000fea0003800000 */
.L_x_112:
        /* <DEDUP_REMOVED lines=13> */
.L_x_330:


//--------------------- .text._Z18causal_mask_kernelPfi --------------------------
	.section	.text._Z18causal_mask_kernelPfi,"ax",@progbits
	.align	128
        .global         _Z18causal_mask_kernelPfi
        .type           _Z18causal_mask_kernelPfi,@function
        .size           _Z18causal_mask_kernelPfi,(.L_x_331 - _Z18causal_mask_kernelPfi)
        .other          _Z18causal_mask_kernelPfi,@"STO_CUDA_ENTRY STV_DEFAULT"
_Z18causal_mask_kernelPfi:
.text._Z18causal_mask_kernelPfi:
[----:B------:R-:W-:Y:S01]  /*0000*/  LDC R1, c[0x0][0x37c] ;  /* 0x0000df00ff017b82 */ /* 0x000fe20000000800 */
[----:B------:R-:W0:Y:S07]  /*0010*/  S2R R0, SR_TID.X ;  /* 0x0000000000007919 */ /* 0x000e2e0000002100 */
[----:B------:R-:W0:Y:S08]  /*0020*/  S2UR UR4, SR_CTAID.X ;  /* 0x00000000000479c3 */ /* 0x000e300000002500 */
[----:B------:R-:W0:Y:S08]  /*0030*/  LDC R5, c[0x0][0x360] ;  /* 0x0000d800ff057b82 */ /* 0x000e300000000800 */
[----:B------:R-:W1:Y:S01]  /*0040*/  LDC R4, c[0x0][0x388] ;  /* 0x0000e200ff047b82 */ /* 0x000e620000000800 */
[----:B0-----:R-:W-:-:S02]  /*0050*/  IMAD R5, R5, UR4, R0 ;  /* 0x0000000405057c24 */ /* 0x001fc4000f8e0200 */
[----:B-1----:R-:W-:-:S05]  /*0060*/  IMAD R0, R4, R4, RZ ;  /* 0x0000000404007224 */ /* 0x002fca00078e02ff */
[----:B------:R-:W-:-:S13]  /*0070*/  ISETP.GE.AND P0, PT, R5, R0, PT ;  /* 0x000000000500720c */ /* 0x000fda0003f06270 */
[----:B------:R-:W-:Y:S05]  /*0080*/  @P0 EXIT ;  /* 0x000000000000094d */ /* 0x000fea0003800000 */
[----:B------:R-:W-:Y:S01]  /*0090*/  IABS R7, R4 ;  /* 0x0000000400077213 */ /* 0x000fe20000000000 */
[----:B------:R-:W0:Y:S03]  /*00a0*/  LDCU.64 UR4, c[0x0][0x358] ;  /* 0x00006b00ff0477ac */ /* 0x000e260008000a00 */
[----:B------:R-:W1:Y:S08]  /*00b0*/  I2F.RP R0, R7 ;  /* 0x0000000700007306 */ /* 0x000e700000209400 */
[----:B-1----:R-:W1:Y:S02]  /*00c0*/  MUFU.RCP R0, R0 ;  /* 0x0000000000007308 */ /* 0x002e640000001000 */
[----:B-1----:R-:W-:-:S06]  /*00d0*/  VIADD R2, R0, 0xffffffe ;  /* 0x0ffffffe00027836 */ /* 0x002fcc0000000000 */
[----:B------:R1:W2:Y:S02]  /*00e0*/  F2I.FTZ.U32.TRUNC.NTZ R3, R2 ;  /* 0x0000000200037305 */ /* 0x0002a4000021f000 */
[----:B-1----:R-:W-:Y:S02]  /*00f0*/  HFMA2 R2, -RZ, RZ, 0, 0 ;  /* 0x00000000ff027431 */ /* 0x002fe400000001ff */
[----:B--2---:R-:W-:-:S04]  /*0100*/  IMAD.MOV R6, RZ, RZ, -R3 ;  /* 0x000000ffff067224 */ /* 0x004fc800078e0a03 */
[----:B------:R-:W-:Y:S01]  /*0110*/  IMAD R9, R6, R7, RZ ;  /* 0x0000000706097224 */ /* 0x000fe200078e02ff */
[----:B------:R-:W-:-:S03]  /*0120*/  IABS R6, R5 ;  /* 0x0000000500067213 */ /* 0x000fc60000000000 */
[----:B------:R-:W-:-:S06]  /*0130*/  IMAD.HI.U32 R3, R3, R9, R2 ;  /* 0x0000000903037227 */ /* 0x000fcc00078e0002 */
[----:B------:R-:W-:-:S04]  /*0140*/  IMAD.HI.U32 R3, R3, R6, RZ ;  /* 0x0000000603037227 */ /* 0x000fc800078e00ff */
[----:B------:R-:W-:-:S04]  /*0150*/  IMAD.MOV R0, RZ, RZ, -R3 ;  /* 0x000000ffff007224 */ /* 0x000fc800078e0a03 */
[----:B------:R-:W-:-:S05]  /*0160*/  IMAD R0, R7, R0, R6 ;  /* 0x0000000007007224 */ /* 0x000fca00078e0206 */
[----:B------:R-:W-:-:S13]  /*0170*/  ISETP.GT.U32.AND P2, PT, R7, R0, PT ;  /* 0x000000000700720c */ /* 0x000fda0003f44070 */
[-C--:B------:R-:W-:Y:S01]  /*0180*/  @!P2 IADD3 R0, PT, PT, R0, -R7.reuse, RZ ;  /* 0x800000070000a210 */ /* 0x080fe20007ffe0ff */
[----:B------:R-:W-:Y:S01]  /*0190*/  @!P2 VIADD R3, R3, 0x1 ;  /* 0x000000010303a836 */ /* 0x000fe20000000000 */
[----:B------:R-:W-:Y:S02]  /*01a0*/  ISETP.NE.AND P2, PT, R4, RZ, PT ;  /* 0x000000ff0400720c */ /* 0x000fe40003f45270 */
[----:B------:R-:W-:Y:S02]  /*01b0*/  ISETP.GE.U32.AND P0, PT, R0, R7, PT ;  /* 0x000000070000720c */ /* 0x000fe40003f06070 */
[----:B------:R-:W-:-:S04]  /*01c0*/  LOP3.LUT R0, R5, R4, RZ, 0x3c, !PT ;  /* 0x0000000405007212 */ /* 0x000fc800078e3cff */
[----:B------:R-:W-:-:S07]  /*01d0*/  ISETP.GE.AND P1, PT, R0, RZ, PT ;  /* 0x000000ff0000720c */ /* 0x000fce0003f26270 */
[----:B------:R-:W-:-:S05]  /*01e0*/  @P0 IADD3 R3, PT, PT, R3, 0x1, RZ ;  /* 0x0000000103030810 */ /* 0x000fca0007ffe0ff */
[----:B------:R-:W-:Y:S02]  /*01f0*/  IMAD.MOV.U32 R0, RZ, RZ, R3 ;  /* 0x000000ffff007224 */ /* 0x000fe400078e0003 */
[----:B------:R-:W1:Y:S03]  /*0200*/  LDC.64 R2, c[0x0][0x380] ;  /* 0x0000e000ff027b82 */ /* 0x000e660000000a00 */
[----:B------:R-:W-:Y:S02]  /*0210*/  @!P1 IADD3 R0, PT, PT, -R0, RZ, RZ ;  /* 0x000000ff00009210 */ /* 0x000fe40007ffe1ff */
[----:B------:R-:W-:-:S05]  /*0220*/  @!P2 LOP3.LUT R0, RZ, R4, RZ, 0x33, !PT ;  /* 0x00000004ff00a212 */ /* 0x000fca00078e33ff */
[----:B------:R-:W-:-:S04]  /*0230*/  IMAD.MOV R7, RZ, RZ, -R0 ;  /* 0x000000ffff077224 */ /* 0x000fc800078e0a00 */
[----:B------:R-:W-:-:S05]  /*0240*/  IMAD R7, R4, R7, R5 ;  /* 0x0000000704077224 */ /* 0x000fca00078e0205 */
[----:B------:R-:W-:Y:S01]  /*0250*/  ISETP.GT.AND P0, PT, R7, R0, PT ;  /* 0x000000000700720c */ /* 0x000fe20003f04270 */
[----:B-1----:R-:W-:-:S03]  /*0260*/  IMAD.WIDE R2, R5, 0x4, R2 ;  /* 0x0000000405027825 */ /* 0x002fc600078e0202 */
[----:B------:R-:W-:-:S05]  /*0270*/  FSEL R5, RZ, -3.40282346638528859812e+38, !P0 ;  /* 0xff7fffffff057808 */ /* 0x000fca0004000000 */
[----:B0-----:R-:W-:Y:S01]  /*0280*/  STG.E desc[UR4][R2.64], R5 ;  /* 0x0000000502007986 */ /* 0x001fe2000c101904 */
[----:B------:R-:W-:Y:S05]  /*0290*/  EXIT ;  /* 0x000000000000794d */ /* 0x000fea0003800000 */
.L_x_113:
        /* <DEDUP_REMOVED lines=14> */
.L_x_331:


//--------------------- .text._Z15rms_norm_kernelPKfPfiif --------------------------
	.section	.text._Z15rms_norm_kernelPKfPfiif,"ax",@progbits
	.align	128
        .global         _Z15rms_norm_kernelPKfPfiif
        .type           _Z15rms_norm_kernelPKfPfiif,@function
        .size           _Z15rms_norm_kernelPKfPfiif,(.L_x_310 - _Z15rms_norm_kernelPKfPfiif)
        .other          _Z15rms_norm_kernelPKfPfiif,@"STO_CUDA_ENTRY STV_DEFAULT"
_Z15rms_norm_kernelPKfPfiif:
.text._Z15rms_norm_kernelPKfPfiif:
        /* <DEDUP_REMOVED lines=8> */
[----:B------:R-:W0:Y:S01]  /*0080*/  LDC R0, c[0x0][0x394] ;  /* 0x0000e500ff007b82 */ /* 0x000e220000000800 */
[----:B------:R-:W1:Y:S01]  /*0090*/  LDCU.64 UR12, c[0x0][0x358] ;  /* 0x00006b00ff0c77ac */ /* 0x000e620008000a00 */
[----:B------:R-:W-:Y:S01]  /*00a0*/  HFMA2 R5, -RZ, RZ, 0, 0 ;  /* 0x00000000ff057431 */ /* 0x000fe200000001ff */
[----:B0-----:R-:W-:Y:S01]  /*00b0*/  ISETP.GE.AND P2, PT, R0, 0x1, PT ;  /* 0x000000010000780c */ /* 0x001fe20003f46270 */
[----:B------:R-:W-:-:S12]  /*00c0*/  IMAD R4, R3, R0, RZ ;  /* 0x0000000003047224 */ /* 0x000fd800078e02ff */
[----:B-1----:R-:W-:Y:S05]  /*00d0*/  @!P2 BRA `(.L_x_114) ;  /* 0x0000000400a4a947 */ /* 0x002fea0003800000 */
[C---:B------:R-:W-:Y:S02]  /*00e0*/  ISETP.GE.U32.AND P0, PT, R0.reuse, 0x10, PT ;  /* 0x000000100000780c */ /* 0x040fe40003f06070 */
[----:B------:R-:W-:Y:S02]  /*00f0*/  LOP3.LUT R21, R0, 0xf, RZ, 0xc0, !PT ;  /* 0x0000000f00157812 */ /* 0x000fe400078ec0ff */
[----:B------:R-:W-:Y:S02]  /*0100*/  MOV R5, RZ ;  /* 0x000000ff00057202 */ /* 0x000fe40000000f00 */
[----:B------:R-:W-:Y:S02]  /*0110*/  ISETP.NE.AND P1, PT, R21, RZ, PT ;  /* 0x000000ff1500720c */ /* 0x000fe40003f25270 */
[----:B------:R-:W-:-:S05]  /*0120*/  MOV R7, RZ ;  /* 0x000000ff00077202 */ /* 0x000fca0000000f00 */
[----:B------:R-:W-:Y:S06]  /*0130*/  @!P0 BRA `(.L_x_115) ;  /* 0x0000000000b88947 */ /* 0x000fec0003800000 */
[----:B------:R-:W0:Y:S01]  /*0140*/  LDCU.64 UR4, c[0x0][0x380] ;  /* 0x00007000ff0477ac */ /* 0x000e220008000a00 */
[----:B------:R-:W-:Y:S01]  /*0150*/  LOP3.LUT R7, R0, 0x7ffffff0, RZ, 0xc0, !PT ;  /* 0x7ffffff000077812 */ /* 0x000fe200078ec0ff */
[----:B------:R-:W-:Y:S01]  /*0160*/  IMAD.MOV.U32 R6, RZ, RZ, R4 ;  /* 0x000000ffff067224 */ /* 0x000fe200078e0004 */
[----:B------:R-:W-:Y:S02]  /*0170*/  MOV R5, RZ ;  /* 0x000000ff00057202 */ /* 0x000fe40000000f00 */
[----:B------:R-:W-:Y:S01]  /*0180*/  IADD3 R19, PT, PT, -R7, RZ, RZ ;  /* 0x000000ff07137210 */ /* 0x000fe20007ffe1ff */
[----:B0-----:R-:W-:-:S04]  /*0190*/  UIADD3 UR4, UP0, UPT, UR4, 0x20, URZ ;  /* 0x0000002004047890 */ /* 0x001fc8000ff1e0ff */
[----:B------:R-:W-:-:S12]  /*01a0*/  UIADD3.X UR5, UPT, UPT, URZ, UR5, URZ, UP0, !UPT ;  /* 0x00000005ff057290 */ /* 0x000fd800087fe4ff */
.L_x_116:
        /* <DEDUP_REMOVED lines=19> */
[----:B------:R-:W-:Y:S01]  /*02e0*/  VIADD R19, R19, 0x10 ;  /* 0x0000001013137836 */ /* 0x000fe20000000000 */
[----:B------:R-:W-:-:S04]  /*02f0*/  IADD3 R6, PT, PT, R6, 0x10, RZ ;  /* 0x0000001006067810 */ /* 0x000fc80007ffe0ff */
[----:B------:R-:W-:Y:S01]  /*0300*/  ISETP.NE.AND P0, PT, R19, RZ, PT ;  /* 0x000000ff1300720c */ /* 0x000fe20003f05270 */
[----:B--2---:R-:W-:-:S04]  /*0310*/  FFMA R5, R20, R20, R5 ;  /* 0x0000001414057223 */ /* 0x004fc80000000005 */
[----:B---3--:R-:W-:-:S04]  /*0320*/  FFMA R5, R22, R22, R5 ;  /* 0x0000001616057223 */ /* 0x008fc80000000005 */
[----:B----4-:R-:W-:-:S04]  /*0330*/  FFMA R5, R24, R24, R5 ;  /* 0x0000001818057223 */ /* 0x010fc80000000005 */
[----:B-----5:R-:W-:-:S04]  /*0340*/  FFMA R5, R26, R26, R5 ;  /* 0x0000001a1a057223 */ /* 0x020fc80000000005 */
[----:B------:R-:W-:-:S04]  /*0350*/  FFMA R28, R28, R28, R5 ;  /* 0x0000001c1c1c7223 */ /* 0x000fc80000000005 */
        /* <DEDUP_REMOVED lines=10> */
[----:B------:R-:W-:Y:S01]  /*0400*/  FFMA R5, R18, R18, R9 ;  /* 0x0000001212057223 */ /* 0x000fe20000000009 */
[----:B------:R-:W-:Y:S06]  /*0410*/  @P0 BRA `(.L_x_116) ;  /* 0xfffffffc00640947 */ /* 0x000fec000383ffff */
.L_x_115:
[----:B------:R-:W-:Y:S05]  /*0420*/  @!P1 BRA `(.L_x_114) ;  /* 0x0000000000d09947 */ /* 0x000fea0003800000 */
[----:B------:R-:W-:Y:S02]  /*0430*/  ISETP.GE.U32.AND P0, PT, R21, 0x8, PT ;  /* 0x000000081500780c */ /* 0x000fe40003f06070 */
[----:B------:R-:W-:-:S04]  /*0440*/  LOP3.LUT R11, R0, 0x7, RZ, 0xc0, !PT ;  /* 0x00000007000b7812 */ /* 0x000fc800078ec0ff */
[----:B------:R-:W-:-:S07]  /*0450*/  ISETP.NE.AND P1, PT, R11, RZ, PT ;  /* 0x000000ff0b00720c */ /* 0x000fce0003f25270 */
[----:B------:R-:W-:Y:S06]  /*0460*/  @!P0 BRA `(.L_x_117) ;  /* 0x0000000000508947 */ /* 0x000fec0003800000 */
[----:B------:R-:W0:Y:S01]  /*0470*/  LDC.64 R2, c[0x0][0x380] ;  /* 0x0000e000ff027b82 */ /* 0x000e220000000a00 */
[----:B------:R-:W-:-:S05]  /*0480*/  IADD3 R9, PT, PT, R4, R7, RZ ;  /* 0x0000000704097210 */ /* 0x000fca0007ffe0ff */
        /* <DEDUP_REMOVED lines=10> */
[----:B--2---:R-:W-:-:S04]  /*0530*/  FFMA R5, R6, R6, R5 ;  /* 0x0000000606057223 */ /* 0x004fc80000000005 */
[----:B---3--:R-:W-:-:S04]  /*0540*/  FFMA R5, R8, R8, R5 ;  /* 0x0000000808057223 */ /* 0x008fc80000000005 */
[----:B----4-:R-:W-:-:S04]  /*0550*/  FFMA R5, R10, R10, R5 ;  /* 0x0000000a0a057223 */ /* 0x010fc80000000005 */
[----:B-----5:R-:W-:-:S04]  /*0560*/  FFMA R5, R12, R12, R5 ;  /* 0x0000000c0c057223 */ /* 0x020fc80000000005 */
[----:B------:R-:W-:-:S04]  /*0570*/  FFMA R5, R14, R14, R5 ;  /* 0x0000000e0e057223 */ /* 0x000fc80000000005 */
[----:B------:R-:W-:-:S04]  /*0580*/  FFMA R5, R16, R16, R5 ;  /* 0x0000001010057223 */ /* 0x000fc80000000005 */
[----:B------:R-:W-:-:S04]  /*0590*/  FFMA R5, R18, R18, R5 ;  /* 0x0000001212057223 */ /* 0x000fc80000000005 */
[----:B------:R-:W-:-:S07]  /*05a0*/  FFMA R5, R20, R20, R5 ;  /* 0x0000001414057223 */ /* 0x000fce0000000005 */
.L_x_117:
[----:B------:R-:W-:Y:S05]  /*05b0*/  @!P1 BRA `(.L_x_114) ;  /* 0x00000000006c9947 */ /* 0x000fea0003800000 */
[----:B------:R-:W-:Y:S02]  /*05c0*/  ISETP.GE.U32.AND P0, PT, R11, 0x4, PT ;  /* 0x000000040b00780c */ /* 0x000fe40003f06070 */
[----:B------:R-:W-:-:S04]  /*05d0*/  LOP3.LUT R6, R0, 0x3, RZ, 0xc0, !PT ;  /* 0x0000000300067812 */ /* 0x000fc800078ec0ff */
[----:B------:R-:W-:-:S07]  /*05e0*/  ISETP.NE.AND P1, PT, R6, RZ, PT ;  /* 0x000000ff0600720c */ /* 0x000fce0003f25270 */
[----:B------:R-:W-:Y:S06]  /*05f0*/  @!P0 BRA `(.L_x_118) ;  /* 0x0000000000308947 */ /* 0x000fec0003800000 */
        /* <DEDUP_REMOVED lines=8> */
[----:B--2---:R-:W-:-:S04]  /*0680*/  FFMA R5, R8, R8, R5 ;  /* 0x0000000808057223 */ /* 0x004fc80000000005 */
[----:B---3--:R-:W-:-:S04]  /*0690*/  FFMA R5, R10, R10, R5 ;  /* 0x0000000a0a057223 */ /* 0x008fc80000000005 */
[----:B----4-:R-:W-:-:S04]  /*06a0*/  FFMA R5, R12, R12, R5 ;  /* 0x0000000c0c057223 */ /* 0x010fc80000000005 */
[----:B-----5:R-:W-:-:S07]  /*06b0*/  FFMA R5, R14, R14, R5 ;  /* 0x0000000e0e057223 */ /* 0x020fce0000000005 */
.L_x_118:
[----:B------:R-:W-:Y:S05]  /*06c0*/  @!P1 BRA `(.L_x_114) ;  /* 0x0000000000289947 */ /* 0x000fea0003800000 */
[----:B------:R-:W0:Y:S01]  /*06d0*/  LDC.64 R8, c[0x0][0x380] ;  /* 0x0000e000ff087b82 */ /* 0x000e220000000a00 */
[----:B------:R-:W-:Y:S02]  /*06e0*/  IADD3 R7, PT, PT, R4, R7, RZ ;  /* 0x0000000704077210 */ /* 0x000fe40007ffe0ff */
[----:B------:R-:W-:-:S07]  /*06f0*/  IADD3 R6, PT, PT, -R6, RZ, RZ ;  /* 0x000000ff06067210 */ /* 0x000fce0007ffe1ff */
.L_x_119:
[----:B0-----:R-:W-:-:S06]  /*0700*/  IMAD.WIDE R2, R7, 0x4, R8 ;  /* 0x0000000407027825 */ /* 0x001fcc00078e0208 */
[----:B------:R-:W2:Y:S01]  /*0710*/  LDG.E R2, desc[UR12][R2.64] ;  /* 0x0000000c02027981 */ /* 0x000ea2000c1e1900 */
[----:B------:R-:W-:Y:S01]  /*0720*/  VIADD R6, R6, 0x1 ;  /* 0x0000000106067836 */ /* 0x000fe20000000000 */
[----:B------:R-:W-:-:S04]  /*0730*/  IADD3 R7, PT, PT, R7, 0x1, RZ ;  /* 0x0000000107077810 */ /* 0x000fc80007ffe0ff */
[----:B------:R-:W-:Y:S01]  /*0740*/  ISETP.NE.AND P0, PT, R6, RZ, PT ;  /* 0x000000ff0600720c */ /* 0x000fe20003f05270 */
[----:B--2---:R-:W-:-:S12]  /*0750*/  FFMA R5, R2, R2, R5 ;  /* 0x0000000202057223 */ /* 0x004fd80000000005 */
[----:B------:R-:W-:Y:S05]  /*0760*/  @P0 BRA `(.L_x_119) ;  /* 0xfffffffc00e40947 */ /* 0x000fea000383ffff */
.L_x_114:
[----:B------:R-:W-:Y:S01]  /*0770*/  I2FP.F32.S32 R6, R0 ;  /* 0x0000000000067245 */ /* 0x000fe20000201400 */
        /* <DEDUP_REMOVED lines=11> */
[----:B------:R-:W-:Y:S05]  /*0830*/  CALL.REL.NOINC `($__internal_2_$__cuda_sm3x_div_rn_noftz_f32_slowpath) ;  /* 0x0000000800647944 */ /* 0x000fea0003c00000 */
.L_x_121:
[----:B------:R-:W-:Y:S05]  /*0840*/  BSYNC.RECONVERGENT B0 ;  /* 0x0000000000007941 */ /* 0x000fea0003800200 */
.L_x_120:
[----:B------:R-:W0:Y:S02]  /*0850*/  LDCU UR4, c[0x0][0x398] ;  /* 0x00007300ff0477ac */ /* 0x000e240008000800 */
[----:B0-----:R-:W-:-:S05]  /*0860*/  FADD R2, R0, UR4 ;  /* 0x0000000400027e21 */ /* 0x001fca0008000000 */
[----:B------:R-:W-:Y:S01]  /*0870*/  FSETP.GEU.AND P0, PT, |R2|, 1.175494350822287508e-38, PT ;  /* 0x008000000200780b */ /* 0x000fe20003f0e200 */
[----:B------:R-:W-:-:S12]  /*0880*/  @!P2 EXIT ;  /* 0x000000000000a94d */ /* 0x000fd80003800000 */
[----:B------:R-:W0:Y:S01]  /*0890*/  LDCU UR7, c[0x0][0x394] ;  /* 0x00007280ff0777ac */ /* 0x000e220008000800 */
[----:B------:R-:W-:Y:S01]  /*08a0*/  @!P0 FMUL R2, R2, 16777216 ;  /* 0x4b80000002028820 */ /* 0x000fe20000400000 */
[----:B------:R-:W-:-:S03]  /*08b0*/  UMOV UR4, URZ ;  /* 0x000000ff00047c82 */ /* 0x000fc60008000000 */
[----:B------:R-:W1:Y:S01]  /*08c0*/  MUFU.RSQ R0, R2 ;  /* 0x0000000200007308 */ /* 0x000e620000001400 */
[----:B0-----:R-:W-:Y:S02]  /*08d0*/  UISETP.GE.U32.AND UP0, UPT, UR7, 0x10, UPT ;  /* 0x000000100700788c */ /* 0x001fe4000bf06070 */
[----:B------:R-:W-:Y:S01]  /*08e0*/  ULOP3.LUT UR14, UR7, 0xf, URZ, 0xc0, !UPT ;  /* 0x0000000f070e7892 */ /* 0x000fe2000f8ec0ff */
[----:B-1----:R-:W-:-:S05]  /*08f0*/  @!P0 FMUL R0, R0, 4096 ;  /* 0x4580000000008820 */ /* 0x002fca0000400000 */
[----:B------:R-:W-:Y:S01]  /*0900*/  ISETP.NE.AND P1, PT, RZ, UR14, PT ;  /* 0x0000000eff007c0c */ /* 0x000fe2000bf25270 */
[----:B------:R-:W-:-:S12]  /*0910*/  BRA.U !UP0, `(.L_x_122) ;  /* 0x0000000508087547 */ /* 0x000fd8000b800000 */
[----:B------:R-:W0:Y:S01]  /*0920*/  LDCU.128 UR8, c[0x0][0x380] ;  /* 0x00007000ff0877ac */ /* 0x000e220008000c00 */
[----:B------:R-:W-:Y:S01]  /*0930*/  MOV R5, R4 ;  /* 0x0000000400057202 */ /* 0x000fe20000000f00 */
[----:B------:R-:W-:Y:S02]  /*0940*/  ULOP3.LUT UR4, UR7, 0x7ffffff0, URZ, 0xc0, !UPT ;  /* 0x7ffffff007047892 */ /* 0x000fe4000f8ec0ff */
[----:B0-----:R-:W-:Y:S02]  /*0950*/  UIADD3 UR8, UP1, UPT, UR8, 0x20, URZ ;  /* 0x0000002008087890 */ /* 0x001fe4000ff3e0ff */
[----:B------:R-:W-:Y:S02]  /*0960*/  UIADD3 UR5, UP0, UPT, UR10, 0x20, URZ ;  /* 0x000000200a057890 */ /* 0x000fe4000ff1e0ff */
[----:B------:R-:W-:Y:S02]  /*0970*/  UIADD3 UR10, UPT, UPT, -UR4, URZ, URZ ;  /* 0x000000ff040a7290 */ /* 0x000fe4000fffe1ff */
[----:B------:R-:W-:-:S02]  /*0980*/  UIADD3.X UR9, UPT, UPT, URZ, UR9, URZ, UP1, !UPT ;  /* 0x00000009ff097290 */ /* 0x000fc40008ffe4ff */
[----:B------:R-:W-:-:S12]  /*0990*/  UIADD3.X UR6, UPT, UPT, URZ, UR11, URZ, UP0, !UPT ;  /* 0x0000000bff067290 */ /* 0x000fd800087fe4ff */
.L_x_123:
[----:B------:R-:W-:Y:S01]  /*09a0*/  MOV R2, UR8 ;  /* 0x0000000800027c02 */ /* 0x000fe20008000f00 */
[----:B------:R-:W-:-:S04]  /*09b0*/  IMAD.U32 R3, RZ, RZ, UR9 ;  /* 0x00000009ff037e24 */ /* 0x000fc8000f8e00ff */
[----:B------:R-:W-:-:S05]  /*09c0*/  IMAD.WIDE R2, R5, 0x4, R2 ;  /* 0x0000000405027825 */ /* 0x000fca00078e0202 */
[----:B-1----:R-:W2:Y:S01]  /*09d0*/  LDG.E R9, desc[UR12][R2.64+-0x20] ;  /* 0xffffe00c02097981 */ /* 0x002ea2000c1e1900 */
[----:B------:R-:W-:Y:S02]  /*09e0*/  MOV R6, UR5 ;  /* 0x0000000500067c02 */ /* 0x000fe40008000f00 */
[----:B------:R-:W-:-:S03]  /*09f0*/  MOV R7, UR6 ;  /* 0x0000000600077c02 */ /* 0x000fc60008000f00 */
[----:B------:R-:W-:-:S04]  /*0a00*/  IMAD.WIDE R6, R5, 0x4, R6 ;  /* 0x0000000405067825 */ /* 0x000fc800078e0206 */
[----:B--2---:R-:W-:-:S05]  /*0a10*/  FMUL R9, R0, R9 ;  /* 0x0000000900097220 */ /* 0x004fca0000400000 */
[----:B------:R0:W-:Y:S04]  /*0a20*/  STG.E desc[UR12][R6.64+-0x20], R9 ;  /* 0xffffe00906007986 */ /* 0x0001e8000c10190c */
[----:B------:R-:W2:Y:S02]  /*0a30*/  LDG.E R11, desc[UR12][R2.64+-0x1c] ;  /* 0xffffe40c020b7981 */ /* 0x000ea4000c1e1900 */
[----:B--2---:R-:W-:-:S05]  /*0a40*/  FMUL R11, R0, R11 ;  /* 0x0000000b000b7220 */ /* 0x004fca0000400000 */
[----:B------:R1:W-:Y:S04]  /*0a50*/  STG.E desc[UR12][R6.64+-0x1c], R11 ;  /* 0xffffe40b06007986 */ /* 0x0003e8000c10190c */
[----:B------:R-:W2:Y:S02]  /*0a60*/  LDG.E R13, desc[UR12][R2.64+-0x18] ;  /* 0xffffe80c020d7981 */ /* 0x000ea4000c1e1900 */
[----:B--2---:R-:W-:-:S05]  /*0a70*/  FMUL R13, R0, R13 ;  /* 0x0000000d000d7220 */ /* 0x004fca0000400000 */
[----:B------:R2:W-:Y:S04]  /*0a80*/  STG.E desc[UR12][R6.64+-0x18], R13 ;  /* 0xffffe80d06007986 */ /* 0x0005e8000c10190c */
[----:B------:R-:W3:Y:S02]  /*0a90*/  LDG.E R15, desc[UR12][R2.64+-0x14] ;  /* 0xffffec0c020f7981 */ /* 0x000ee4000c1e1900 */
[----:B---3--:R-:W-:-:S05]  /*0aa0*/  FMUL R15, R0, R15 ;  /* 0x0000000f000f7220 */ /* 0x008fca0000400000 */
[----:B------:R3:W-:Y:S04]  /*0ab0*/  STG.E desc[UR12][R6.64+-0x14], R15 ;  /* 0xffffec0f06007986 */ /* 0x0007e8000c10190c */
[----:B------:R-:W4:Y:S02]  /*0ac0*/  LDG.E R17, desc[UR12][R2.64+-0x10] ;  /* 0xfffff00c02117981 */ /* 0x000f24000c1e1900 */
[----:B----4-:R-:W-:-:S05]  /*0ad0*/  FMUL R17, R0, R17 ;  /* 0x0000001100117220 */ /* 0x010fca0000400000 */
[----:B------:R4:W-:Y:S04]  /*0ae0*/  STG.E desc[UR12][R6.64+-0x10], R17 ;  /* 0xfffff01106007986 */ /* 0x0009e8000c10190c */
[----:B0-----:R-:W5:Y:S02]  /*0af0*/  LDG.E R9, desc[UR12][R2.64+-0xc] ;  /* 0xfffff40c02097981 */ /* 0x001f64000c1e1900 */
[----:B-----5:R-:W-:-:S05]  /*0b00*/  FMUL R9, R0, R9 ;  /* 0x0000000900097220 */ /* 0x020fca0000400000 */
[----:B------:R0:W-:Y:S04]  /*0b10*/  STG.E desc[UR12][R6.64+-0xc], R9 ;  /* 0xfffff40906007986 */ /* 0x0001e8000c10190c */
[----:B-1----:R-:W5:Y:S02]  /*0b20*/  LDG.E R11, desc[UR12][R2.64+-0x8] ;  /* 0xfffff80c020b7981 */ /* 0x002f64000c1e1900 */
[----:B-----5:R-:W-:-:S05]  /*0b30*/  FMUL R11, R0, R11 ;  /* 0x0000000b000b7220 */ /* 0x020fca0000400000 */
[----:B------:R1:W-:Y:S04]  /*0b40*/  STG.E desc[UR12][R6.64+-0x8], R11 ;  /* 0xfffff80b06007986 */ /* 0x0003e8000c10190c */
[----:B--2---:R-:W2:Y:S02]  /*0b50*/  LDG.E R13, desc[UR12][R2.64+-0x4] ;  /* 0xfffffc0c020d7981 */ /* 0x004ea4000c1e1900 */
[----:B--2---:R-:W-:-:S05]  /*0b60*/  FMUL R13, R0, R13 ;  /* 0x0000000d000d7220 */ /* 0x004fca0000400000 */
[----:B------:R2:W-:Y:S04]  /*0b70*/  STG.E desc[UR12][R6.64+-0x4], R13 ;  /* 0xfffffc0d06007986 */ /* 0x0005e8000c10190c */
[----:B---3--:R-:W3:Y:S02]  /*0b80*/  LDG.E R15, desc[UR12][R2.64] ;  /* 0x0000000c020f7981 */ /* 0x008ee4000c1e1900 */
[----:B---3--:R-:W-:-:S05]  /*0b90*/  FMUL R15, R0, R15 ;  /* 0x0000000f000f7220 */ /* 0x008fca0000400000 */
[----:B------:R3:W-:Y:S04]  /*0ba0*/  STG.E desc[UR12][R6.64], R15 ;  /* 0x0000000f06007986 */ /* 0x0007e8000c10190c */
[----:B----4-:R-:W4:Y:S02]  /*0bb0*/  LDG.E R17, desc[UR12][R2.64+0x4] ;  /* 0x0000040c02117981 */ /* 0x010f24000c1e1900 */
        /* <DEDUP_REMOVED lines=11> */
[----:B---3--:R-:W2:Y:S02]  /*0c70*/  LDG.E R15, desc[UR12][R2.64+0x14] ;  /* 0x0000140c020f7981 */ /* 0x008ea4000c1e1900 */
[----:B--2---:R-:W-:-:S05]  /*0c80*/  FMUL R15, R0, R15 ;  /* 0x0000000f000f7220 */ /* 0x004fca0000400000 */
[----:B------:R1:W-:Y:S04]  /*0c90*/  STG.E desc[UR12][R6.64+0x14], R15 ;  /* 0x0000140f06007986 */ /* 0x0003e8000c10190c */
[----:B----4-:R-:W2:Y:S02]  /*0ca0*/  LDG.E R17, desc[UR12][R2.64+0x18] ;  /* 0x0000180c02117981 */ /* 0x010ea4000c1e1900 */
[----:B--2---:R-:W-:-:S05]  /*0cb0*/  FMUL R17, R0, R17 ;  /* 0x0000001100117220 */ /* 0x004fca0000400000 */
[----:B------:R1:W-:Y:S04]  /*0cc0*/  STG.E desc[UR12][R6.64+0x18], R17 ;  /* 0x0000181106007986 */ /* 0x0003e8000c10190c */
[----:B0-----:R-:W2:Y:S01]  /*0cd0*/  LDG.E R9, desc[UR12][R2.64+0x1c] ;  /* 0x00001c0c02097981 */ /* 0x001ea2000c1e1900 */
[----:B------:R-:W-:Y:S01]  /*0ce0*/  UIADD3 UR10, UPT, UPT, UR10, 0x10, URZ ;  /* 0x000000100a0a7890 */ /* 0x000fe2000fffe0ff */
[----:B------:R-:W-:-:S03]  /*0cf0*/  IADD3 R5, PT, PT, R5, 0x10, RZ ;  /* 0x0000001005057810 */ /* 0x000fc60007ffe0ff */
[----:B------:R-:W-:Y:S01]  /*0d00*/  UISETP.NE.AND UP0, UPT, UR10, URZ, UPT ;  /* 0x000000ff0a00728c */ /* 0x000fe2000bf05270 */
[----:B--2---:R-:W-:-:S05]  /*0d10*/  FMUL R9, R0, R9 ;  /* 0x0000000900097220 */ /* 0x004fca0000400000 */
[----:B------:R1:W-:Y:S03]  /*0d20*/  STG.E desc[UR12][R6.64+0x1c], R9 ;  /* 0x00001c0906007986 */ /* 0x0003e6000c10190c */
[----:B------:R-:W-:Y:S05]  /*0d30*/  BRA.U UP0, `(.L_x_123) ;  /* 0xfffffffd00187547 */ /* 0x000fea000b83ffff */
.L_x_122:
[----:B------:R-:W-:Y:S05]  /*0d40*/  @!P1 EXIT ;  /* 0x000000000000994d */ /* 0x000fea0003800000 */
[----:B------:R-:W-:Y:S02]  /*0d50*/  UISETP.GE.U32.AND UP0, UPT, UR14, 0x8, UPT ;  /* 0x000000080e00788c */ /* 0x000fe4000bf06070 */
[----:B------:R-:W-:-:S06]  /*0d60*/  ULOP3.LUT UR6, UR7, 0x7, URZ, 0xc0, !UPT ;  /* 0x0000000707067892 */ /* 0x000fcc000f8ec0ff */
[----:B------:R-:W-:Y:S01]  /*0d70*/  ISETP.NE.AND P0, PT, RZ, UR6, PT ;  /* 0x00000006ff007c0c */ /* 0x000fe2000bf05270 */
[----:B------:R-:W-:-:S12]  /*0d80*/  BRA.U !UP0, `(.L_x_124) ;  /* 0x0000000108787547 */ /* 0x000fd8000b800000 */
[----:B------:R-:W0:Y:S01]  /*0d90*/  LDC.64 R2, c[0x0][0x380] ;  /* 0x0000e000ff027b82 */ /* 0x000e220000000a00 */
[----:B------:R-:W-:-:S07]  /*0da0*/  IADD3 R5, PT, PT, R4, UR4, RZ ;  /* 0x0000000404057c10 */ /* 0x000fce000fffe0ff */
[----:B-1----:R-:W1:Y:S01]  /*0db0*/  LDC.64 R6, c[0x0][0x388] ;  /* 0x0000e200ff067b82 */ /* 0x002e620000000a00 */
[----:B0-----:R-:W-:-:S05]  /*0dc0*/  IMAD.WIDE R2, R5, 0x4, R2 ;  /* 0x0000000405027825 */ /* 0x001fca00078e0202 */
[----:B------:R-:W2:Y:S01]  /*0dd0*/  LDG.E R9, desc[UR12][R2.64] ;  /* 0x0000000c02097981 */ /* 0x000ea2000c1e1900 */
[----:B-1----:R-:W-:-:S04]  /*0de0*/  IMAD.WIDE R6, R5, 0x4, R6 ;  /* 0x0000000405067825 */ /* 0x002fc800078e0206 */
        /* <DEDUP_REMOVED lines=14> */
[----:B0-----:R-:W4:Y:S02]  /*0ed0*/  LDG.E R9, desc[UR12][R2.64+0x14] ;  /* 0x0000140c02097981 */ /* 0x001f24000c1e1900 */
[----:B----4-:R-:W-:-:S05]  /*0ee0*/  FMUL R9, R0, R9 ;  /* 0x0000000900097220 */ /* 0x010fca0000400000 */
[----:B------:R3:W-:Y:S04]  /*0ef0*/  STG.E desc[UR12][R6.64+0x14], R9 ;  /* 0x0000140906007986 */ /* 0x0007e8000c10190c */
[----:B-1----:R-:W4:Y:S02]  /*0f00*/  LDG.E R5, desc[UR12][R2.64+0x18] ;  /* 0x0000180c02057981 */ /* 0x002f24000c1e1900 */
[----:B----4-:R-:W-:-:S05]  /*0f10*/  FMUL R5, R0, R5 ;  /* 0x0000000500057220 */ /* 0x010fca0000400000 */
[----:B------:R3:W-:Y:S04]  /*0f20*/  STG.E desc[UR12][R6.64+0x18], R5 ;  /* 0x0000180506007986 */ /* 0x0007e8000c10190c */
[----:B--2---:R-:W2:Y:S01]  /*0f30*/  LDG.E R11, desc[UR12][R2.64+0x1c] ;  /* 0x00001c0c020b7981 */ /* 0x004ea2000c1e1900 */
[----:B------:R-:W-:Y:S01]  /*0f40*/  UIADD3 UR4, UPT, UPT, UR4, 0x8, URZ ;  /* 0x0000000804047890 */ /* 0x000fe2000fffe0ff */
[----:B--2---:R-:W-:-:S05]  /*0f50*/  FMUL R11, R0, R11 ;  /* 0x0000000b000b7220 */ /* 0x004fca0000400000 */
[----:B------:R3:W-:Y:S06]  /*0f60*/  STG.E desc[UR12][R6.64+0x1c], R11 ;  /* 0x00001c0b06007986 */ /* 0x0007ec000c10190c */
.L_x_124:
[----:B------:R-:W-:Y:S05]  /*0f70*/  @!P0 EXIT ;  /* 0x000000000000894d */ /* 0x000fea0003800000 */
[----:B------:R-:W-:Y:S02]  /*0f80*/  UISETP.GE.U32.AND UP0, UPT, UR6, 0x4, UPT ;  /* 0x000000040600788c */ /* 0x000fe4000bf06070 */
[----:B------:R-:W-:-:S06]  /*0f90*/  ULOP3.LUT UR5, UR7, 0x3, URZ, 0xc0, !UPT ;  /* 0x0000000307057892 */ /* 0x000fcc000f8ec0ff */
[----:B------:R-:W-:Y:S01]  /*0fa0*/  ISETP.NE.AND P0, PT, RZ, UR5, PT ;  /* 0x00000005ff007c0c */ /* 0x000fe2000bf05270 */
[----:B------:R-:W-:-:S12]  /*0fb0*/  BRA.U !UP0, `(.L_x_125) ;  /* 0x0000000108487547 */ /* 0x000fd8000b800000 */
[----:B------:R-:W0:Y:S01]  /*0fc0*/  LDC.64 R2, c[0x0][0x380] ;  /* 0x0000e000ff027b82 */ /* 0x000e220000000a00 */
[----:B-1-3--:R-:W-:-:S07]  /*0fd0*/  VIADD R9, R4, UR4 ;  /* 0x0000000404097c36 */ /* 0x00afce0008000000 */
[----:B------:R-:W1:Y:S01]  /*0fe0*/  LDC.64 R6, c[0x0][0x388] ;  /* 0x0000e200ff067b82 */ /* 0x000e620000000a00 */
        /* <DEDUP_REMOVED lines=11> */
[----:B------:R-:W2:Y:S01]  /*10a0*/  LDG.E R13, desc[UR12][R2.64+0xc] ;  /* 0x00000c0c020d7981 */ /* 0x000ea2000c1e1900 */
[----:B------:R-:W-:Y:S01]  /*10b0*/  UIADD3 UR4, UPT, UPT, UR4, 0x4, URZ ;  /* 0x0000000404047890 */ /* 0x000fe2000fffe0ff */
[----:B--2---:R-:W-:-:S05]  /*10c0*/  FMUL R13, R0, R13 ;  /* 0x0000000d000d7220 */ /* 0x004fca0000400000 */
[----:B------:R0:W-:Y:S06]  /*10d0*/  STG.E desc[UR12][R6.64+0xc], R13 ;  /* 0x00000c0d06007986 */ /* 0x0001ec000c10190c */
.L_x_125:
[----:B------:R-:W-:Y:S05]  /*10e0*/  @!P0 EXIT ;  /* 0x000000000000894d */ /* 0x000fea0003800000 */
[----:B01-3--:R-:W0:Y:S01]  /*10f0*/  LDC.64 R8, c[0x0][0x380] ;  /* 0x0000e000ff087b82 */ /* 0x00be220000000a00 */
[----:B------:R-:W-:Y:S01]  /*1100*/  IADD3 R11, PT, PT, R4, UR4, RZ ;  /* 0x00000004040b7c10 */ /* 0x000fe2000fffe0ff */
[----:B------:R-:W-:-:S06]  /*1110*/  UIADD3 UR5, UPT, UPT, -UR5, URZ, URZ ;  /* 0x000000ff05057290 */ /* 0x000fcc000fffe1ff */
[----:B------:R-:W1:Y:S06]  /*1120*/  LDC.64 R6, c[0x0][0x388] ;  /* 0x0000e200ff067b82 */ /* 0x000e6c0000000a00 */
.L_x_126:
[----:B0-----:R-:W-:-:S06]  /*1130*/  IMAD.WIDE R4, R11, 0x4, R8 ;  /* 0x000000040b047825 */ /* 0x001fcc00078e0208 */
[----:B--2---:R-:W2:Y:S01]  /*1140*/  LDG.E R5, desc[UR12][R4.64] ;  /* 0x0000000c04057981 */ /* 0x004ea2000c1e1900 */
[C---:B-1----:R-:W-:Y:S01]  /*1150*/  IMAD.WIDE R2, R11.reuse, 0x4, R6 ;  /* 0x000000040b027825 */ /* 0x042fe200078e0206 */
[----:B------:R-:W-:Y:S01]  /*1160*/  UIADD3 UR5, UPT, UPT, UR5, 0x1, URZ ;  /* 0x0000000105057890 */ /* 0x000fe2000fffe0ff */
[----:B------:R-:W-:-:S03]  /*1170*/  IADD3 R11, PT, PT, R11, 0x1, RZ ;  /* 0x000000010b0b7810 */ /* 0x000fc60007ffe0ff */
[----:B------:R-:W-:Y:S01]  /*1180*/  UISETP.NE.AND UP0, UPT, UR5, URZ, UPT ;  /* 0x000000ff0500728c */ /* 0x000fe2000bf05270 */
[----:B--2---:R-:W-:-:S05]  /*1190*/  FMUL R13, R0, R5 ;  /* 0x00000005000d7220 */ /* 0x004fca0000400000 */
[----:B------:R2:W-:Y:S03]  /*11a0*/  STG.E desc[UR12][R2.64], R13 ;  /* 0x0000000d02007986 */ /* 0x0005e6000c10190c */
[----:B------:R-:W-:Y:S05]  /*11b0*/  BRA.U UP0, `(.L_x_126) ;  /* 0xfffffffd00dc7547 */ /* 0x000fea000b83ffff */
[----:B------:R-:W-:Y:S05]  /*11c0*/  EXIT ;  /* 0x000000000000794d */ /* 0x000fea0003800000 */
        .weak           $__internal_2_$__cuda_sm3x_div_rn_noftz_f32_slowpath
        .type           $__internal_2_$__cuda_sm3x_div_rn_noftz_f32_slowpath,@function
        .size           $__internal_2_$__cuda_sm3x_div_rn_noftz_f32_slowpath,(.L_x_310 - $__internal_2_$__cuda_sm3x_div_rn_noftz_f32_slowpath)
$__internal_2_$__cuda_sm3x_div_rn_noftz_f32_slowpath:
[----:B------:R-:W-:Y:S01]  /*11d0*/  SHF.R.U32.HI R5, RZ, 0x17, R6 ;  /* 0x00000017ff057819 */ /* 0x000fe20000011606 */
[----:B------:R-:W-:Y:S01]  /*11e0*/  BSSY.RECONVERGENT B1, `(.L_x_127) ;  /* 0x0000063000017945 */ /* 0x000fe20003800200 */
[----:B------:R-:W-:Y:S02]  /*11f0*/  SHF.R.U32.HI R0, RZ, 0x17, R3 ;  /* 0x00000017ff007819 */ /* 0x000fe40000011603 */
[----:B------:R-:W-:Y:S02]  /*1200*/  LOP3.LUT R5, R5, 0xff, RZ, 0xc0, !PT ;  /* 0x000000ff05057812 */ /* 0x000fe400078ec0ff */
[----:B------:R-:W-:Y:S02]  /*1210*/  LOP3.LUT R10, R0, 0xff, RZ, 0xc0, !PT ;  /* 0x000000ff000a7812 */ /* 0x000fe400078ec0ff */
[----:B------:R-:W-:Y:S02]  /*1220*/  IADD3 R8, PT, PT, R5, -0x1, RZ ;  /* 0xffffffff05087810 */ /* 0x000fe40007ffe0ff */
[----:B------:R-:W-:-:S02]  /*1230*/  IADD3 R9, PT, PT, R10, -0x1, RZ ;  /* 0xffffffff0a097810 */ /* 0x000fc40007ffe0ff */
[----:B------:R-:W-:-:S04]  /*1240*/  ISETP.GT.U32.AND P0, PT, R8, 0xfd, PT ;  /* 0x000000fd0800780c */ /* 0x000fc80003f04070 */
[----:B------:R-:W-:-:S13]  /*1250*/  ISETP.GT.U32.OR P0, PT, R9, 0xfd, P0 ;  /* 0x000000fd0900780c */ /* 0x000fda0000704470 */
[----:B------:R-:W-:Y:S01]  /*1260*/  @!P0 IMAD.MOV.U32 R7, RZ, RZ, RZ ;  /* 0x000000ffff078224 */ /* 0x000fe200078e00ff */
[----:B------:R-:W-:Y:S06]  /*1270*/  @!P0 BRA `(.L_x_128) ;  /* 0x0000000000608947 */ /* 0x000fec0003800000 */
[----:B------:R-:W-:Y:S02]  /*1280*/  FSETP.GTU.FTZ.AND P0, PT, |R3|, +INF , PT ;  /* 0x7f8000000300780b */ /* 0x000fe40003f1c200 */
[----:B------:R-:W-:Y:S02]  /*1290*/  FSETP.GTU.FTZ.AND P1, PT, |R6|, +INF , PT ;  /* 0x7f8000000600780b */ /* 0x000fe40003f3c200 */
[----:B------:R-:W-:Y:S02]  /*12a0*/  MOV R0, R6 ;  /* 0x0000000600007202 */ /* 0x000fe40000000f00 */
        /* <DEDUP_REMOVED lines=21> */
.L_x_128:
[----:B------:R-:W-:Y:S01]  /*1400*/  LEA R9, R5, 0xc0800000, 0x17 ;  /* 0xc080000005097811 */ /* 0x000fe200078eb8ff */
[----:B------:R-:W-:Y:S04]  /*1410*/  BSSY.RECONVERGENT B2, `(.L_x_133) ;  /* 0x0000036000027945 */ /* 0x000fe80003800200 */
[----:B------:R-:W-:Y:S01]  /*1420*/  IMAD.IADD R9, R6, 0x1, -R9 ;  /* 0x0000000106097824 */ /* 0x000fe200078e0a09 */
[----:B------:R-:W-:-:S03]  /*1430*/  IADD3 R6, PT, PT, R10, -0x7f, RZ ;  /* 0xffffff810a067810 */ /* 0x000fc60007ffe0ff */
[----:B------:R-:W0:Y:S01]  /*1440*/  MUFU.RCP R8, R9 ;  /* 0x0000000900087308 */ /* 0x000e220000001000 */
[----:B------:R-:W-:Y:S01]  /*1450*/  FADD.FTZ R11, -R9, -RZ ;  /* 0x800000ff090b7221 */ /* 0x000fe20000010100 */
[C---:B------:R-:W-:Y:S01]  /*1460*/  IMAD R0, R6.reuse, -0x800000, R3 ;  /* 0xff80000006007824 */ /* 0x040fe200078e0203 */
[----:B------:R-:W-:-:S04]  /*1470*/  IADD3 R6, PT, PT, R6, 0x7f, -R5 ;  /* 0x0000007f06067810 */ /* 0x000fc80007ffe805 */
[----:B------:R-:W-:Y:S01]  /*1480*/  IADD3 R6, PT, PT, R6, R7, RZ ;  /* 0x0000000706067210 */ /* 0x000fe20007ffe0ff */
        /* <DEDUP_REMOVED lines=26> */
[C---:B------:R-:W-:Y:S01]  /*1630*/  VIADD R8, R7.reuse, 0x20 ;  /* 0x0000002007087836 */ /* 0x040fe20000000000 */
[----:B------:R-:W-:Y:S02]  /*1640*/  IADD3 R7, PT, PT, -R7, RZ, RZ ;  /* 0x000000ff07077210 */ /* 0x000fe40007ffe1ff */
        /* <DEDUP_REMOVED lines=14> */
.L_x_135:
[----:B------:R-:W-:-:S04]  /*1730*/  LOP3.LUT R0, R0, 0x80000000, RZ, 0xc0, !PT ;  /* 0x8000000000007812 */ /* 0x000fc800078ec0ff */
[----:B------:R-:W-:Y:S01]  /*1740*/  LOP3.LUT R0, R0, 0x7f800000, RZ, 0xfc, !PT ;  /* 0x7f80000000007812 */ /* 0x000fe200078efcff */
[----:B------:R-:W-:Y:S06]  /*1750*/  BRA `(.L_x_136) ;  /* 0x0000000000047947 */ /* 0x000fec0003800000 */
.L_x_134:
[----:B------:R-:W-:-:S07]  /*1760*/  LEA R0, R6, R0, 0x17 ;  /* 0x0000000006007211 */ /* 0x000fce00078eb8ff */
.L_x_136:
[----:B------:R-:W-:Y:S05]  /*1770*/  BSYNC.RECONVERGENT B2 ;  /* 0x0000000000027941 */ /* 0x000fea0003800200 */
.L_x_133:
[----:B------:R-:W-:Y:S05]  /*1780*/  BRA `(.L_x_137) ;  /* 0x0000000000207947 */ /* 0x000fea0003800000 */
.L_x_132:
[----:B------:R-:W-:-:S04]  /*1790*/  LOP3.LUT R0, R6, 0x80000000, R3, 0x48, !PT ;  /* 0x8000000006007812 */ /* 0x000fc800078e4803 */
[----:B------:R-:W-:Y:S01]  /*17a0*/  LOP3.LUT R0, R0, 0x7f800000, RZ, 0xfc, !PT ;  /* 0x7f80000000007812 */ /* 0x000fe200078efcff */
[----:B------:R-:W-:Y:S06]  /*17b0*/  BRA `(.L_x_137) ;  /* 0x0000000000147947 */ /* 0x000fec0003800000 */
.L_x_131:
[----:B------:R-:W-:Y:S01]  /*17c0*/  LOP3.LUT R0, R6, 0x80000000, R3, 0x48, !PT ;  /* 0x8000000006007812 */ /* 0x000fe200078e4803 */
[----:B------:R-:W-:Y:S06]  /*17d0*/  BRA `(.L_x_137) ;  /* 0x00000000000c7947 */ /* 0x000fec0003800000 */
.L_x_130:
[----:B------:R-:W0:Y:S01]  /*17e0*/  MUFU.RSQ R0, -QNAN ;  /* 0xffc0000000007908 */ /* 0x000e220000001400 */
[----:B------:R-:W-:Y:S05]  /*17f0*/  BRA `(.L_x_137) ;  /* 0x0000000000047947 */ /* 0x000fea0003800000 */
.L_x_129:
[----:B------:R-:W-:-:S07]  /*1800*/  FADD.FTZ R0, R3, R0 ;  /* 0x0000000003007221 */ /* 0x000fce0000010000 */
.L_x_137:
[----:B------:R-:W-:Y:S05]  /*1810*/  BSYNC.RECONVERGENT B1 ;  /* 0x0000000000017941 */ /* 0x000fea0003800200 */
.L_x_127:
[----:B------:R-:W-:-:S04]  /*1820*/  HFMA2 R3, -RZ, RZ, 0, 0 ;  /* 0x00000000ff037431 */ /* 0x000fc800000001ff */
[----:B0-----:R-:W-:Y:S05]  /*1830*/  RET.REL.NODEC R2 `(_Z15rms_norm_kernelPKfPfiif) ;  /* 0xffffffe402f07950 */ /* 0x001fea0003c3ffff */
.L_x_138:
        /* <DEDUP_REMOVED lines=12> */
.L_x_310:


//--------------------- .text._Z17where_cond_kernelPKfS0_S0_Pfi --------------------------
	.section	.text._Z17where_cond_kernelPKfS0_S0_Pfi,"ax",@progbits
	.align	128
        .global         _Z17where_cond_kernelPKfS0_S0_Pfi
        .type           _Z17where_cond_kernelPKfS0_S0_Pfi,@function
        .size           _Z17where_cond_kernelPKfS0_S0_Pfi,(.L_x_333 - _Z17where_cond_kernelPKfS0_S0_Pfi)
        .other          _Z17where_cond_kernelPKfS0_S0_Pfi,@"STO_CUDA_ENTRY STV_DEFAULT"
_Z17where_cond_kernelPKfS0_S0_Pfi:
.text._Z17where_cond_kernelPKfS0_S0_Pfi:
        /* <DEDUP_REMOVED lines=8> */
[----:B------:R-:W0:Y:S01]  /*0080*/  LDC.64 R2, c[0x0][0x380] ;  /* 0x0000e000ff027b82 */ /* 0x000e220000000a00 */
[----:B------:R-:W1:Y:S07]  /*0090*/  LDCU.64 UR4, c[0x0][0x358] ;  /* 0x00006b00ff0477ac */ /* 0x000e6e0008000a00 */
[----:B------:R-:W2:Y:S01]  /*00a0*/  LDC.64 R8, c[0x0][0x398] ;  /* 0x0000e600ff087b82 */ /* 0x000ea20000000a00 */
[----:B0-----:R-:W-:-:S06]  /*00b0*/  IMAD.WIDE R2, R11, 0x4, R2 ;  /* 0x000000040b027825 */ /* 0x001fcc00078e0202 */
[----:B-1----:R-:W3:Y:S02]  /*00c0*/  LDG.E R2, desc[UR4][R2.64] ;  /* 0x0000000402027981 */ /* 0x002ee4000c1e1900 */
[----:B---3--:R-:W-:-:S13]  /*00d0*/  FSETP.GT.AND P0, PT, R2, RZ, PT ;  /* 0x000000ff0200720b */ /* 0x008fda0003f04000 */
[----:B------:R-:W0:Y:S08]  /*00e0*/  @P0 LDC.64 R4, c[0x0][0x388] ;  /* 0x0000e200ff040b82 */ /* 0x000e300000000a00 */
[----:B------:R-:W1:Y:S01]  /*00f0*/  @!P0 LDC.64 R6, c[0x0][0x390] ;  /* 0x0000e400ff068b82 */ /* 0x000e620000000a00 */
[----:B0-----:R-:W-:-:S05]  /*0100*/  @P0 IMAD.WIDE R4, R11, 0x4, R4 ;  /* 0x000000040b040825 */ /* 0x001fca00078e0204 */
[----:B------:R-:W3:Y:S01]  /*0110*/  @P0 LDG.E R13, desc[UR4][R4.64] ;  /* 0x00000004040d0981 */ /* 0x000ee2000c1e1900 */
[----:B-1----:R-:W-:-:S05]  /*0120*/  @!P0 IMAD.WIDE R6, R11, 0x4, R6 ;  /* 0x000000040b068825 */ /* 0x002fca00078e0206 */
[----:B------:R-:W3:Y:S01]  /*0130*/  @!P0 LDG.E R13, desc[UR4][R6.64] ;  /* 0x00000004060d8981 */ /* 0x000ee2000c1e1900 */
[----:B--2---:R-:W-:-:S05]  /*0140*/  IMAD.WIDE R8, R11, 0x4, R8 ;  /* 0x000000040b087825 */ /* 0x004fca00078e0208 */
[----:B---3--:R-:W-:Y:S01]  /*0150*/  STG.E desc[UR4][R8.64], R13 ;  /* 0x0000000d08007986 */ /* 0x008fe2000c101904 */
[----:B------:R-:W-:Y:S05]  /*0160*/  EXIT ;  /* 0x000000000000794d */ /* 0x000fea0003800000 */
.L_x_139:
        /* <DEDUP_REMOVED lines=9> */
.L_x_333:


//--------------------- .text._Z11tril_kernelPKfPfiiii --------------------------
	.section	.text._Z11tril_kernelPKfPfiiii,"ax",@progbits
	.align	128
        .global         _Z11tril_kernelPKfPfiiii
        .type           _Z11tril_kernelPKfPfiiii,@function
        .size           _Z11tril_kernelPKfPfiiii,(.L_x_334 - _Z11tril_kernelPKfPfiiii)
        .other          _Z11tril_kernelPKfPfiiii,@"STO_CUDA_ENTRY STV_DEFAULT"
_Z11tril_kernelPKfPfiiii:
.text._Z11tril_kernelPKfPfiiii:
        /* <DEDUP_REMOVED lines=11> */
[----:B------:R-:W-:Y:S01]  /*00b0*/  IABS R10, R2 ;  /* 0x00000002000a7213 */ /* 0x000fe20000000000 */
[----:B------:R-:W0:Y:S01]  /*00c0*/  LDCU UR4, c[0x0][0x39c] ;  /* 0x00007380ff0477ac */ /* 0x000e220008000800 */
[----:B------:R-:W-:Y:S01]  /*00d0*/  IABS R11, R0 ;  /* 0x00000000000b7213 */ /* 0x000fe20000000000 */
[----:B------:R-:W-:Y:S01]  /*00e0*/  BSSY.RECONVERGENT B0, `(.L_x_140) ;  /* 0x000003b000007945 */ /* 0x000fe20003800200 */
[----:B------:R-:W1:Y:S01]  /*00f0*/  I2F.RP R5, R10 ;  /* 0x0000000a00057306 */ /* 0x000e620000209400 */
[----:B------:R-:W-:Y:S02]  /*0100*/  IABS R4, R3 ;  /* 0x0000000300047213 */ /* 0x000fe40000000000 */
[----:B------:R-:W-:Y:S02]  /*0110*/  IABS R12, R2 ;  /* 0x00000002000c7213 */ /* 0x000fe40000000000 */
[----:B------:R-:W-:-:S03]  /*0120*/  ISETP.GE.AND P2, PT, R0, RZ, PT ;  /* 0x000000ff0000720c */ /* 0x000fc60003f46270 */
[----:B------:R-:W2:Y:S08]  /*0130*/  I2F.RP R8, R4 ;  /* 0x0000000400087306 */ /* 0x000eb00000209400 */
[----:B-1----:R-:W1:Y:S08]  /*0140*/  MUFU.RCP R5, R5 ;  /* 0x0000000500057308 */ /* 0x002e700000001000 */
[----:B--2---:R-:W-:Y:S01]  /*0150*/  MUFU.RCP R8, R8 ;  /* 0x0000000800087308 */ /* 0x004fe20000001000 */
[----:B-1----:R-:W-:-:S02]  /*0160*/  VIADD R6, R5, 0xffffffe ;  /* 0x0ffffffe05067836 */ /* 0x002fc40000000000 */
[----:B------:R-:W-:-:S05]  /*0170*/  IMAD.MOV R5, RZ, RZ, -R12 ;  /* 0x000000ffff057224 */ /* 0x000fca00078e0a0c */
[----:B------:R1:W2:Y:S02]  /*0180*/  F2I.FTZ.U32.TRUNC.NTZ R7, R6 ;  /* 0x0000000600077305 */ /* 0x0002a4000021f000 */
[----:B-1----:R-:W-:Y:S02]  /*0190*/  HFMA2 R6, -RZ, RZ, 0, 0 ;  /* 0x00000000ff067431 */ /* 0x002fe400000001ff */
[----:B--2---:R-:W-:-:S04]  /*01a0*/  IMAD.MOV R9, RZ, RZ, -R7 ;  /* 0x000000ffff097224 */ /* 0x004fc800078e0a07 */
[----:B------:R-:W-:-:S04]  /*01b0*/  IMAD R9, R9, R10, RZ ;  /* 0x0000000a09097224 */ /* 0x000fc800078e02ff */
[----:B------:R-:W-:Y:S01]  /*01c0*/  IMAD.HI.U32 R7, R7, R9, R6 ;  /* 0x0000000907077227 */ /* 0x000fe200078e0006 */
[----:B------:R-:W-:-:S05]  /*01d0*/  MOV R6, R11 ;  /* 0x0000000b00067202 */ /* 0x000fca0000000f00 */
[----:B------:R-:W-:-:S04]  /*01e0*/  IMAD.HI.U32 R7, R7, R6, RZ ;  /* 0x0000000607077227 */ /* 0x000fc800078e00ff */
[----:B------:R-:W-:Y:S01]  /*01f0*/  IMAD R5, R7, R5, R6 ;  /* 0x0000000507057224 */ /* 0x000fe200078e0206 */
[----:B------:R-:W-:-:S04]  /*0200*/  IADD3 R6, PT, PT, R8, 0xffffffe, RZ ;  /* 0x0ffffffe08067810 */ /* 0x000fc80007ffe0ff */
[----:B------:R-:W-:Y:S01]  /*0210*/  ISETP.GT.U32.AND P0, PT, R10, R5, PT ;  /* 0x000000050a00720c */ /* 0x000fe20003f04070 */
[----:B------:R1:W2:Y:S02]  /*0220*/  F2I.FTZ.U32.TRUNC.NTZ R7, R6 ;  /* 0x0000000600077305 */ /* 0x0002a4000021f000 */
[----:B-1----:R-:W-:-:S10]  /*0230*/  IMAD.MOV.U32 R6, RZ, RZ, RZ ;  /* 0x000000ffff067224 */ /* 0x002fd400078e00ff */
[----:B------:R-:W-:Y:S01]  /*0240*/  @!P0 IMAD.IADD R5, R5, 0x1, -R10 ;  /* 0x0000000105058824 */ /* 0x000fe200078e0a0a */
[----:B------:R-:W-:-:S04]  /*0250*/  ISETP.NE.AND P0, PT, R2, RZ, PT ;  /* 0x000000ff0200720c */ /* 0x000fc80003f05270 */
[----:B------:R-:W-:-:S13]  /*0260*/  ISETP.GT.U32.AND P1, PT, R10, R5, PT ;  /* 0x000000050a00720c */ /* 0x000fda0003f24070 */
[----:B------:R-:W-:-:S05]  /*0270*/  @!P1 IMAD.IADD R5, R5, 0x1, -R10 ;  /* 0x0000000105059824 */ /* 0x000fca00078e0a0a */
[----:B------:R-:W-:Y:S01]  /*0280*/  MOV R10, R5 ;  /* 0x00000005000a7202 */ /* 0x000fe20000000f00 */
[----:B--2---:R-:W-:-:S03]  /*0290*/  IMAD.MOV R5, RZ, RZ, -R7 ;  /* 0x000000ffff057224 */ /* 0x004fc600078e0a07 */
[----:B------:R-:W-:Y:S01]  /*02a0*/  @!P2 IADD3 R10, PT, PT, -R10, RZ, RZ ;  /* 0x000000ff0a0aa210 */ /* 0x000fe20007ffe1ff */
[----:B------:R-:W-:Y:S01]  /*02b0*/  IMAD R5, R5, R4, RZ ;  /* 0x0000000405057224 */ /* 0x000fe200078e02ff */
[----:B------:R-:W-:-:S03]  /*02c0*/  @!P0 LOP3.LUT R10, RZ, R2, RZ, 0x33, !PT ;  /* 0x00000002ff0a8212 */ /* 0x000fc600078e33ff */
[----:B------:R-:W-:Y:S01]  /*02d0*/  IMAD.HI.U32 R6, R7, R5, R6 ;  /* 0x0000000507067227 */ /* 0x000fe200078e0006 */
[----:B------:R-:W-:-:S04]  /*02e0*/  IABS R2, R10 ;  /* 0x0000000a00027213 */ /* 0x000fc80000000000 */
[----:B------:R-:W-:-:S05]  /*02f0*/  MOV R5, R2 ;  /* 0x0000000200057202 */ /* 0x000fca0000000f00 */
[----:B------:R-:W-:-:S04]  /*0300*/  IMAD.HI.U32 R6, R6, R5, RZ ;  /* 0x0000000506067227 */ /* 0x000fc800078e00ff */
[----:B------:R-:W-:-:S04]  /*0310*/  IMAD.MOV R2, RZ, RZ, -R6 ;  /* 0x000000ffff027224 */ /* 0x000fc800078e0a06 */
[----:B------:R-:W-:Y:S01]  /*0320*/  IMAD R5, R4, R2, R5 ;  /* 0x0000000204057224 */ /* 0x000fe200078e0205 */
[----:B------:R-:W-:-:S04]  /*0330*/  LOP3.LUT R2, R10, R3, RZ, 0x3c, !PT ;  /* 0x000000030a027212 */ /* 0x000fc800078e3cff */
[----:B------:R-:W-:Y:S02]  /*0340*/  ISETP.GT.U32.AND P2, PT, R4, R5, PT ;  /* 0x000000050400720c */ /* 0x000fe40003f44070 */
[----:B------:R-:W-:-:S11]  /*0350*/  ISETP.GE.AND P1, PT, R2, RZ, PT ;  /* 0x000000ff0200720c */ /* 0x000fd60003f26270 */
[-C--:B------:R-:W-:Y:S01]  /*0360*/  @!P2 IADD3 R5, PT, PT, R5, -R4.reuse, RZ ;  /* 0x800000040505a210 */ /* 0x080fe20007ffe0ff */
[----:B------:R-:W-:Y:S01]  /*0370*/  @!P2 VIADD R6, R6, 0x1 ;  /* 0x000000010606a836 */ /* 0x000fe20000000000 */
[----:B------:R-:W-:Y:S02]  /*0380*/  ISETP.NE.AND P2, PT, R3, RZ, PT ;  /* 0x000000ff0300720c */ /* 0x000fe40003f45270 */
[----:B------:R-:W-:Y:S02]  /*0390*/  ISETP.GE.U32.AND P0, PT, R5, R4, PT ;  /* 0x000000040500720c */ /* 0x000fe40003f06070 */
[----:B------:R-:W1:Y:S11]  /*03a0*/  LDC.64 R4, c[0x0][0x388] ;  /* 0x0000e200ff047b82 */ /* 0x000e760000000a00 */
[----:B------:R-:W-:-:S05]  /*03b0*/  @P0 IADD3 R6, PT, PT, R6, 0x1, RZ ;  /* 0x0000000106060810 */ /* 0x000fca0007ffe0ff */
[----:B------:R-:W-:Y:S01]  /*03c0*/  @!P1 IMAD.MOV R6, RZ, RZ, -R6 ;  /* 0x000000ffff069224 */ /* 0x000fe200078e0a06 */
[----:B------:R-:W-:-:S04]  /*03d0*/  @!P2 LOP3.LUT R6, RZ, R3, RZ, 0x33, !PT ;  /* 0x00000003ff06a212 */ /* 0x000fc800078e33ff */
[C---:B------:R-:W-:Y:S01]  /*03e0*/  IADD3 R2, PT, PT, -R6.reuse, RZ, RZ ;  /* 0x000000ff06027210 */ /* 0x040fe20007ffe1ff */
[----:B0-----:R-:W-:Y:S01]  /*03f0*/  VIADD R6, R6, UR4 ;  /* 0x0000000406067c36 */ /* 0x001fe20008000000 */
[----:B------:R-:W0:Y:S01]  /*0400*/  LDCU.64 UR4, c[0x0][0x358] ;  /* 0x00006b00ff0477ac */ /* 0x000e220008000a00 */
[----:B-1----:R-:W-:-:S04]  /*0410*/  IMAD.WIDE R4, R0, 0x4, R4 ;  /* 0x0000000400047825 */ /* 0x002fc800078e0204 */
[----:B------:R-:W-:-:S05]  /*0420*/  IMAD R3, R3, R2, R10 ;  /* 0x0000000203037224 */ /* 0x000fca00078e020a */
[----:B------:R-:W-:Y:S01]  /*0430*/  ISETP.GT.AND P0, PT, R3, R6, PT ;  /* 0x000000060300720c */ /* 0x000fe20003f04270 */
[----:B------:R-:W-:-:S12]  /*0440*/  HFMA2 R3, -RZ, RZ, 0, 0 ;  /* 0x00000000ff037431 */ /* 0x000fd800000001ff */
[----:B0-----:R-:W-:Y:S05]  /*0450*/  @P0 BRA `(.L_x_141) ;  /* 0x00000000000c0947 */ /* 0x001fea0003800000 */
[----:B------:R-:W0:Y:S02]  /*0460*/  LDC.64 R2, c[0x0][0x380] ;  /* 0x0000e000ff027b82 */ /* 0x000e240000000a00 */
[----:B0-----:R-:W-:-:S06]  /*0470*/  IMAD.WIDE R2, R0, 0x4, R2 ;  /* 0x0000000400027825 */ /* 0x001fcc00078e0202 */
[----:B------:R0:W5:Y:S02]  /*0480*/  LDG.E R3, desc[UR4][R2.64] ;  /* 0x0000000402037981 */ /* 0x000164000c1e1900 */
.L_x_141:
[----:B------:R-:W-:Y:S05]  /*0490*/  BSYNC.RECONVERGENT B0 ;  /* 0x0000000000007941 */ /* 0x000fea0003800200 */
.L_x_140:
[----:B-----5:R-:W-:Y:S01]  /*04a0*/  STG.E desc[UR4][R4.64], R3 ;  /* 0x0000000304007986 */ /* 0x020fe2000c101904 */
[----:B------:R-:W-:Y:S05]  /*04b0*/  EXIT ;  /* 0x000000000000794d */ /* 0x000fea0003800000 */
.L_x_142:
        /* <DEDUP_REMOVED lines=12> */
.L_x_334:


//--------------------- .text._Z20cross_entropy_kernelPKfPKxPfii --------------------------
	.section	.text._Z20cross_entropy_kernelPKfPKxPfii,"ax",@progbits
	.align	128
        .global         _Z20cross_entropy_kernelPKfPKxPfii
        .type           _Z20cross_entropy_kernelPKfPKxPfii,@function
        .size           _Z20cross_entropy_kernelPKfPKxPfii,(.L_x_335 - _Z20cross_entropy_kernelPKfPKxPfii)
        .other          _Z20cross_entropy_kernelPKfPKxPfii,@"STO_CUDA_ENTRY STV_DEFAULT"
_Z20cross_entropy_kernelPKfPKxPfii:
.text._Z20cross_entropy_kernelPKfPKxPfii:
        /* <DEDUP_REMOVED lines=9> */
[----:B------:R-:W-:Y:S01]  /*0090*/  MOV R6, 0xff7fffff ;  /* 0xff7fffff00067802 */ /* 0x000fe20000000f00 */
[----:B------:R-:W1:Y:S01]  /*00a0*/  LDCU.64 UR6, c[0x0][0x380] ;  /* 0x00007000ff0677ac */ /* 0x000e620008000a00 */
[----:B------:R-:W2:Y:S01]  /*00b0*/  LDCU.64 UR8, c[0x0][0x358] ;  /* 0x00006b00ff0877ac */ /* 0x000ea20008000a00 */
[----:B0-----:R-:W-:Y:S01]  /*00c0*/  IMAD R4, R0, UR4, RZ ;  /* 0x0000000400047c24 */ /* 0x001fe2000f8e02ff */
[----:B------:R-:W-:-:S03]  /*00d0*/  UISETP.GE.AND UP0, UPT, UR4, 0x1, UPT ;  /* 0x000000010400788c */ /* 0x000fc6000bf06270 */
[----:B------:R-:W-:-:S03]  /*00e0*/  IMAD.WIDE R4, R4, 0x4, RZ ;  /* 0x0000000404047825 */ /* 0x000fc600078e02ff */
[----:B-1----:R-:W-:-:S04]  /*00f0*/  IADD3 R2, P0, PT, R4, UR6, RZ ;  /* 0x0000000604027c10 */ /* 0x002fc8000ff1e0ff */
[----:B------:R-:W-:Y:S01]  /*0100*/  IADD3.X R3, PT, PT, R5, UR7, RZ, P0, !PT ;  /* 0x0000000705037c10 */ /* 0x000fe200087fe4ff */
[----:B--2---:R-:W-:Y:S08]  /*0110*/  BRA.U !UP0, `(.L_x_143) ;  /* 0x00000009080c7547 */ /* 0x004ff0000b800000 */
[----:B------:R-:W-:Y:S01]  /*0120*/  UISETP.GE.U32.AND UP1, UPT, UR4, 0x10, UPT ;  /* 0x000000100400788c */ /* 0x000fe2000bf26070 */
[----:B------:R-:W-:Y:S01]  /*0130*/  HFMA2 R7, -RZ, RZ, 0, 0 ;  /* 0x00000000ff077431 */ /* 0x000fe200000001ff */
[----:B------:R-:W-:Y:S01]  /*0140*/  ULOP3.LUT UR5, UR4, 0xf, URZ, 0xc0, !UPT ;  /* 0x0000000f04057892 */ /* 0x000fe2000f8ec0ff */
[----:B------:R-:W-:-:S03]  /*0150*/  MOV R6, 0xff7fffff ;  /* 0xff7fffff00067802 */ /* 0x000fc60000000f00 */
[----:B------:R-:W-:-:S03]  /*0160*/  UISETP.NE.AND UP0, UPT, UR5, URZ, UPT ;  /* 0x000000ff0500728c */ /* 0x000fc6000bf05270 */
[----:B------:R-:W-:Y:S08]  /*0170*/  BRA.U !UP1, `(.L_x_144) ;  /* 0x0000000109ec7547 */ /* 0x000ff0000b800000 */
[----:B------:R-:W-:Y:S01]  /*0180*/  ULOP3.LUT UR4, UR4, 0x7ffffff0, URZ, 0xc0, !UPT ;  /* 0x7ffffff004047892 */ /* 0x000fe2000f8ec0ff */
[----:B------:R-:W-:Y:S02]  /*0190*/  IADD3 R8, P0, PT, R2, 0x20, RZ ;  /* 0x0000002002087810 */ /* 0x000fe40007f1e0ff */
[----:B------:R-:W-:Y:S01]  /*01a0*/  MOV R6, 0xff7fffff ;  /* 0xff7fffff00067802 */ /* 0x000fe20000000f00 */
[----:B------:R-:W-:Y:S01]  /*01b0*/  UIADD3 UR6, UPT, UPT, -UR4, URZ, URZ ;  /* 0x000000ff04067290 */ /* 0x000fe2000fffe1ff */
[----:B------:R-:W-:Y:S02]  /*01c0*/  IADD3.X R9, PT, PT, RZ, R3, RZ, P0, !PT ;  /* 0x00000003ff097210 */ /* 0x000fe400007fe4ff */
[----:B------:R-:W-:-:S09]  /*01d0*/  MOV R7, UR4 ;  /* 0x0000000400077c02 */ /* 0x000fd20008000f00 */
.L_x_145:
        /* <DEDUP_REMOVED lines=15> */
[----:B--2---:R-:W-:-:S04]  /*02d0*/  FSETP.GT.AND P0, PT, R21, R6, PT ;  /* 0x000000061500720b */ /* 0x004fc80003f04000 */
[----:B------:R-:W-:Y:S02]  /*02e0*/  FSEL R21, R21, R6, P0 ;  /* 0x0000000615157208 */ /* 0x000fe40000000000 */
[----:B------:R0:W2:Y:S01]  /*02f0*/  LDG.E R6, desc[UR8][R8.64+0x1c] ;  /* 0x00001c0808067981 */ /* 0x0000a2000c1e1900 */
[----:B------:R-:W-:Y:S01]  /*0300*/  UIADD3 UR6, UPT, UPT, UR6, 0x10, URZ ;  /* 0x0000001006067890 */ /* 0x000fe2000fffe0ff */
[----:B---3--:R-:W-:-:S03]  /*0310*/  FSETP.GT.AND P0, PT, R20, R21, PT ;  /* 0x000000151400720b */ /* 0x008fc60003f04000 */
[----:B------:R-:W-:Y:S01]  /*0320*/  UISETP.NE.AND UP1, UPT, UR6, URZ, UPT ;  /* 0x000000ff0600728c */ /* 0x000fe2000bf25270 */
[----:B------:R-:W-:-:S04]  /*0330*/  FSEL R20, R20, R21, P0 ;  /* 0x0000001514147208 */ /* 0x000fc80000000000 */
[CC--:B----4-:R-:W-:Y:S02]  /*0340*/  FSETP.GT.AND P0, PT, R23.reuse, R20.reuse, PT ;  /* 0x000000141700720b */ /* 0x0d0fe40003f04000 */
[----:B0-----:R-:W-:Y:S02]  /*0350*/  IADD3 R8, P1, PT, R8, 0x40, RZ ;  /* 0x0000004008087810 */ /* 0x001fe40007f3e0ff */
[----:B------:R-:W-:Y:S02]  /*0360*/  FSEL R20, R23, R20, P0 ;  /* 0x0000001417147208 */ /* 0x000fe40000000000 */
[----:B------:R-:W-:Y:S02]  /*0370*/  IADD3.X R9, PT, PT, RZ, R9, RZ, P1, !PT ;  /* 0x00000009ff097210 */ /* 0x000fe40000ffe4ff */
        /* <DEDUP_REMOVED lines=24> */
[----:B--2---:R-:W-:-:S04]  /*0500*/  FSETP.GT.AND P0, PT, R6, R11, PT ;  /* 0x0000000b0600720b */ /* 0x004fc80003f04000 */
[----:B------:R-:W-:Y:S01]  /*0510*/  FSEL R6, R6, R11, P0 ;  /* 0x0000000b06067208 */ /* 0x000fe20000000000 */
[----:B------:R-:W-:Y:S08]  /*0520*/  BRA.U UP1, `(.L_x_145) ;  /* 0xfffffffd012c7547 */ /* 0x000ff0000b83ffff */
.L_x_144:
[----:B------:R-:W-:Y:S05]  /*0530*/  BRA.U !UP0, `(.L_x_143) ;  /* 0x0000000508047547 */ /* 0x000fea000b800000 */
[----:B------:R-:W0:Y:S01]  /*0540*/  LDCU UR4, c[0x0][0x39c] ;  /* 0x00007380ff0477ac */ /* 0x000e220008000800 */
[----:B------:R-:W-:Y:S02]  /*0550*/  UISETP.GE.U32.AND UP0, UPT, UR5, 0x8, UPT ;  /* 0x000000080500788c */ /* 0x000fe4000bf06070 */
[----:B0-----:R-:W-:-:S04]  /*0560*/  ULOP3.LUT UR6, UR4, 0x7, URZ, 0xc0, !UPT ;  /* 0x0000000704067892 */ /* 0x001fc8000f8ec0ff */
[----:B------:R-:W-:-:S03]  /*0570*/  UISETP.NE.AND UP1, UPT, UR6, URZ, UPT ;  /* 0x000000ff0600728c */ /* 0x000fc6000bf25270 */
[----:B------:R-:W-:Y:S08]  /*0580*/  BRA.U !UP0, `(.L_x_146) ;  /* 0x0000000108687547 */ /* 0x000ff0000b800000 */
[----:B------:R-:W-:-:S05]  /*0590*/  IMAD.WIDE.U32 R8, R7, 0x4, R2 ;  /* 0x0000000407087825 */ /* 0x000fca00078e0002 */
        /* <DEDUP_REMOVED lines=8> */
[----:B------:R-:W-:-:S02]  /*0620*/  IADD3 R7, PT, PT, R7, 0x8, RZ ;  /* 0x0000000807077810 */ /* 0x000fc40007ffe0ff */
        /* <DEDUP_REMOVED lines=16> */
.L_x_146:
[----:B------:R-:W-:Y:S05]  /*0730*/  BRA.U !UP1, `(.L_x_143) ;  /* 0x0000000109847547 */ /* 0x000fea000b800000 */
[----:B------:R-:W-:Y:S02]  /*0740*/  UISETP.GE.U32.AND UP0, UPT, UR6, 0x4, UPT ;  /* 0x000000040600788c */ /* 0x000fe4000bf06070 */
[----:B------:R-:W-:-:S04]  /*0750*/  ULOP3.LUT UR4, UR4, 0x3, URZ, 0xc0, !UPT ;  /* 0x0000000304047892 */ /* 0x000fc8000f8ec0ff */
[----:B------:R-:W-:-:S03]  /*0760*/  UISETP.NE.AND UP1, UPT, UR4, URZ, UPT ;  /* 0x000000ff0400728c */ /* 0x000fc6000bf25270 */
[----:B------:R-:W-:Y:S08]  /*0770*/  BRA.U !UP0, `(.L_x_147) ;  /* 0x0000000108387547 */ /* 0x000ff0000b800000 */
[----:B------:R-:W-:-:S05]  /*0780*/  IMAD.WIDE.U32 R8, R7, 0x4, R2 ;  /* 0x0000000407087825 */ /* 0x000fca00078e0002 */
[----:B------:R-:W2:Y:S04]  /*0790*/  LDG.E R11, desc[UR8][R8.64] ;  /* 0x00000008080b7981 */ /* 0x000ea8000c1e1900 */
[----:B------:R-:W3:Y:S04]  /*07a0*/  LDG.E R13, desc[UR8][R8.64+0x4] ;  /* 0x00000408080d7981 */ /* 0x000ee8000c1e1900 */
[----:B------:R-:W4:Y:S04]  /*07b0*/  LDG.E R15, desc[UR8][R8.64+0x8] ;  /* 0x00000808080f7981 */ /* 0x000f28000c1e1900 */
        /* <DEDUP_REMOVED lines=10> */
.L_x_147:
[----:B------:R-:W-:Y:S05]  /*0860*/  BRA.U !UP1, `(.L_x_143) ;  /* 0x0000000109387547 */ /* 0x000fea000b800000 */
[----:B------:R-:W0:Y:S01]  /*0870*/  LDCU.64 UR6, c[0x0][0x380] ;  /* 0x00007000ff0677ac */ /* 0x000e220008000a00 */
[----:B------:R-:W-:Y:S01]  /*0880*/  IMAD.WIDE.U32 R4, R7, 0x4, R4 ;  /* 0x0000000407047825 */ /* 0x000fe200078e0004 */
[----:B------:R-:W-:Y:S02]  /*0890*/  UIADD3 UR4, UPT, UPT, -UR4, URZ, URZ ;  /* 0x000000ff04047290 */ /* 0x000fe4000fffe1ff */
[----:B0-----:R-:W-:-:S04]  /*08a0*/  IADD3 R4, P0, PT, R4, UR6, RZ ;  /* 0x0000000604047c10 */ /* 0x001fc8000ff1e0ff */
[----:B------:R-:W-:-:S09]  /*08b0*/  IADD3.X R7, PT, PT, R5, UR7, RZ, P0, !PT ;  /* 0x0000000705077c10 */ /* 0x000fd200087fe4ff */
.L_x_148:
[----:B------:R-:W-:-:S06]  /*08c0*/  MOV R5, R7 ;  /* 0x0000000700057202 */ /* 0x000fcc0000000f00 */
[----:B------:R0:W2:Y:S01]  /*08d0*/  LDG.E R5, desc[UR8][R4.64] ;  /* 0x0000000804057981 */ /* 0x0000a2000c1e1900 */
[----:B------:R-:W-:-:S04]  /*08e0*/  UIADD3 UR4, UPT, UPT, UR4, 0x1, URZ ;  /* 0x0000000104047890 */ /* 0x000fc8000fffe0ff */
[----:B------:R-:W-:Y:S01]  /*08f0*/  UISETP.NE.AND UP0, UPT, UR4, URZ, UPT ;  /* 0x000000ff0400728c */ /* 0x000fe2000bf05270 */
[----:B0-----:R-:W-:-:S04]  /*0900*/  IADD3 R4, P1, PT, R4, 0x4, RZ ;  /* 0x0000000404047810 */ /* 0x001fc80007f3e0ff */
[----:B------:R-:W-:Y:S02]  /*0910*/  IADD3.X R7, PT, PT, RZ, R7, RZ, P1, !PT ;  /* 0x00000007ff077210 */ /* 0x000fe40000ffe4ff */
[----:B--2---:R-:W-:-:S04]  /*0920*/  FSETP.GT.AND P0, PT, R5, R6, PT ;  /* 0x000000060500720b */ /* 0x004fc80003f04000 */
[----:B------:R-:W-:Y:S01]  /*0930*/  FSEL R6, R5, R6, P0 ;  /* 0x0000000605067208 */ /* 0x000fe20000000000 */
[----:B------:R-:W-:Y:S08]  /*0940*/  BRA.U UP0, `(.L_x_148) ;  /* 0xfffffffd00dc7547 */ /* 0x000ff0000b83ffff */
.L_x_143:
[----:B------:R-:W0:Y:S01]  /*0950*/  LDCU UR4, c[0x0][0x39c] ;  /* 0x00007380ff0477ac */ /* 0x000e220008000800 */
[----:B------:R-:W-:Y:S01]  /*0960*/  HFMA2 R12, -RZ, RZ, 0, 0 ;  /* 0x00000000ff0c7431 */ /* 0x000fe200000001ff */
[----:B0-----:R-:W-:-:S09]  /*0970*/  UISETP.GE.AND UP0, UPT, UR4, 0x1, UPT ;  /* 0x000000010400788c */ /* 0x001fd2000bf06270 */
[----:B------:R-:W-:Y:S05]  /*0980*/  BRA.U !UP0, `(.L_x_149) ;  /* 0x0000000908fc7547 */ /* 0x000fea000b800000 */
[----:B------:R-:W-:Y:S01]  /*0990*/  UISETP.GE.U32.AND UP1, UPT, UR4, 0x8, UPT ;  /* 0x000000080400788c */ /* 0x000fe2000bf26070 */
[----:B------:R-:W-:Y:S01]  /*09a0*/  MOV R12, RZ ;  /* 0x000000ff000c7202 */ /* 0x000fe20000000f00 */
[----:B------:R-:W-:Y:S01]  /*09b0*/  ULOP3.LUT UR7, UR4, 0x7, URZ, 0xc0, !UPT ;  /* 0x0000000704077892 */ /* 0x000fe2000f8ec0ff */
[----:B------:R-:W-:-:S03]  /*09c0*/  MOV R7, RZ ;  /* 0x000000ff00077202 */ /* 0x000fc60000000f00 */
[----:B------:R-:W-:-:S03]  /*09d0*/  UISETP.NE.AND UP0, UPT, UR7, URZ, UPT ;  /* 0x000000ff0700728c */ /* 0x000fc6000bf05270 */
[----:B------:R-:W-:Y:S08]  /*09e0*/  BRA.U !UP1, `(.L_x_150) ;  /* 0x0000000509747547 */ /* 0x000ff0000b800000 */
[----:B------:R-:W-:Y:S01]  /*09f0*/  ULOP3.LUT UR5, UR4, 0x7ffffff8, URZ, 0xc0, !UPT ;  /* 0x7ffffff804057892 */ /* 0x000fe2000f8ec0ff */
[----:B------:R-:W-:Y:S02]  /*0a00*/  IADD3 R4, P0, PT, R2, 0x10, RZ ;  /* 0x0000001002047810 */ /* 0x000fe40007f1e0ff */
[----:B------:R-:W-:Y:S01]  /*0a10*/  MOV R12, RZ ;  /* 0x000000ff000c7202 */ /* 0x000fe20000000f00 */
[----:B------:R-:W-:Y:S01]  /*0a20*/  UIADD3 UR6, UPT, UPT, -UR5, URZ, URZ ;  /* 0x000000ff05067290 */ /* 0x000fe2000fffe1ff */
[----:B------:R-:W-:Y:S02]  /*0a30*/  IADD3.X R5, PT, PT, RZ, R3, RZ, P0, !PT ;  /* 0x00000003ff057210 */ /* 0x000fe400007fe4ff */
[----:B------:R-:W-:-:S09]  /*0a40*/  MOV R7, UR5 ;  /* 0x0000000500077c02 */ /* 0x000fd20008000f00 */
.L_x_151:
        /* <DEDUP_REMOVED lines=8> */
[----:B------:R-:W-:Y:S01]  /*0ad0*/  HFMA2 R10, -RZ, RZ, 0.96630859375, -0.0022525787353515625 ;  /* 0x3bbb989dff0a7431 */ /* 0x000fe200000001ff */
[----:B------:R-:W-:Y:S01]  /*0ae0*/  MOV R8, 0x437c0000 ;  /* 0x437c000000087802 */ /* 0x000fe20000000f00 */
[----:B------:R-:W-:-:S04]  /*0af0*/  UIADD3 UR6, UPT, UPT, UR6, 0x8, URZ ;  /* 0x0000000806067890 */ /* 0x000fc8000fffe0ff */
[----:B------:R-:W-:Y:S01]  /*0b00*/  UISETP.NE.AND UP1, UPT, UR6, URZ, UPT ;  /* 0x000000ff0600728c */ /* 0x000fe2000bf25270 */
[----:B0-----:R-:W-:-:S04]  /*0b10*/  IADD3 R4, P0, PT, R4, 0x20, RZ ;  /* 0x0000002004047810 */ /* 0x001fc80007f1e0ff */
[----:B------:R-:W-:Y:S01]  /*0b20*/  IADD3.X R5, PT, PT, RZ, R5, RZ, P0, !PT ;  /* 0x00000005ff057210 */ /* 0x000fe200007fe4ff */
[----:B--2---:R-:W-:-:S04]  /*0b30*/  FADD R9, R9, -R6 ;  /* 0x8000000609097221 */ /* 0x004fc80000000000 */
[----:B------:R-:W-:Y:S01]  /*0b40*/  FFMA.SAT R13, R9, R10, 0.5 ;  /* 0x3f000000090d7423 */ /* 0x000fe2000000200a */
[----:B---3--:R-:W-:-:S03]  /*0b50*/  FADD R27, R27, -R6 ;  /* 0x800000061b1b7221 */ /* 0x008fc60000000000 */
[----:B------:R-:W-:Y:S01]  /*0b60*/  FFMA.RM R13, R13, R8, 12582913 ;  /* 0x4b4000010d0d7423 */ /* 0x000fe20000004008 */
[----:B----4-:R-:W-:-:S03]  /*0b70*/  FADD R23, R23, -R6 ;  /* 0x8000000617177221 */ /* 0x010fc60000000000 */
[C---:B------:R-:W-:Y:S01]  /*0b80*/  FADD R14, R13.reuse, -12583039 ;  /* 0xcb40007f0d0e7421 */ /* 0x040fe20000000000 */
[----:B------:R-:W-:Y:S01]  /*0b90*/  SHF.L.U32 R13, R13, 0x17, RZ ;  /* 0x000000170d0d7819 */ /* 0x000fe200000006ff */
[----:B-----5:R-:W-:Y:S02]  /*0ba0*/  FADD R25, R11, -R6 ;  /* 0x800000060b197221 */ /* 0x020fe40000000000 */
[----:B------:R-:W-:Y:S01]  /*0bb0*/  FFMA R14, R9, 1.4426950216293334961, -R14 ;  /* 0x3fb8aa3b090e7823 */ /* 0x000fe2000000080e */
[----:B------:R-:W-:Y:S01]  /*0bc0*/  FADD R21, R21, -R6 ;  /* 0x8000000615157221 */ /* 0x000fe20000000000 */
[-C--:B------:R-:W-:Y:S02]  /*0bd0*/  FFMA.SAT R11, R25, R10.reuse, 0.5 ;  /* 0x3f000000190b7423 */ /* 0x080fe4000000200a */
[----:B------:R-:W-:Y:S01]  /*0be0*/  FFMA R14, R9, 1.925963033500011079e-08, R14 ;  /* 0x32a57060090e7823 */ /* 0x000fe2000000000e */
[----:B------:R-:W-:Y:S01]  /*0bf0*/  FFMA.SAT R9, R27, R10, 0.5 ;  /* 0x3f0000001b097423 */ /* 0x000fe2000000200a */
[----:B------:R-:W-:-:S03]  /*0c00*/  FFMA.RM R11, R11, R8, 12582913 ;  /* 0x4b4000010b0b7423 */ /* 0x000fc60000004008 */
[----:B------:R-:W-:Y:S01]  /*0c10*/  FFMA.RM R9, R9, R8, 12582913 ;  /* 0x4b40000109097423 */ /* 0x000fe20000004008 */
[----:B------:R-:W0:Y:S01]  /*0c20*/  MUFU.EX2 R14, R14 ;  /* 0x0000000e000e7308 */ /* 0x000e220000000800 */
[----:B------:R-:W-:Y:S02]  /*0c30*/  FADD R15, R15, -R6 ;  /* 0x800000060f0f7221 */ /* 0x000fe40000000000 */
[----:B------:R-:W-:Y:S02]  /*0c40*/  FADD R16, R9, -12583039 ;  /* 0xcb40007f09107421 */ /* 0x000fe40000000000 */
[----:B------:R-:W-:Y:S02]  /*0c50*/  FFMA.SAT R29, R15, R10, 0.5 ;  /* 0x3f0000000f1d7423 */ /* 0x000fe4000000200a */
[----:B------:R-:W-:-:S04]  /*0c60*/  FFMA R16, R27, 1.4426950216293334961, -R16 ;  /* 0x3fb8aa3b1b107823 */ /* 0x000fc80000000810 */
[----:B------:R-:W-:Y:S01]  /*0c70*/  FFMA R20, R27, 1.925963033500011079e-08, R16 ;  /* 0x32a570601b147823 */ /* 0x000fe20000000010 */
[----:B------:R-:W-:Y:S01]  /*0c80*/  FADD R27, R19, -R6 ;  /* 0x80000006131b7221 */ /* 0x000fe20000000000 */
[----:B------:R-:W-:Y:S01]  /*0c90*/  FFMA.SAT R19, R21, R10, 0.5 ;  /* 0x3f00000015137423 */ /* 0x000fe2000000200a */
[C---:B------:R-:W-:Y:S01]  /*0ca0*/  FADD R16, R11.reuse, -12583039 ;  /* 0xcb40007f0b107421 */ /* 0x040fe20000000000 */
[----:B------:R-:W-:Y:S01]  /*0cb0*/  SHF.L.U32 R11, R11, 0x17, RZ ;  /* 0x000000170b0b7819 */ /* 0x000fe200000006ff */
[----:B0-----:R-:W-:Y:S01]  /*0cc0*/  FFMA R12, R13, R14, R12 ;  /* 0x0000000e0d0c7223 */ /* 0x001fe2000000000c */
[----:B------:R-:W-:Y:S01]  /*0cd0*/  FFMA.SAT R13, R23, R10, 0.5 ;  /* 0x3f000000170d7423 */ /* 0x000fe2000000200a */
[----:B------:R-:W-:-:S03]  /*0ce0*/  FFMA R16, R25, 1.4426950216293334961, -R16 ;  /* 0x3fb8aa3b19107823 */ /* 0x000fc60000000810 */
[----:B------:R-:W-:Y:S01]  /*0cf0*/  FFMA.RM R13, R13, R8, 12582913 ;  /* 0x4b4000010d0d7423 */ /* 0x000fe20000004008 */
[----:B------:R-:W-:-:S03]  /*0d00*/  FFMA R25, R25, 1.925963033500011079e-08, R16 ;  /* 0x32a5706019197823 */ /* 0x000fc60000000010 */
[----:B------:R-:W-:-:S04]  /*0d10*/  FADD R14, R13, -12583039 ;  /* 0xcb40007f0d0e7421 */ /* 0x000fc80000000000 */
[----:B------:R-:W-:-:S04]  /*0d20*/  FFMA R14, R23, 1.4426950216293334961, -R14 ;  /* 0x3fb8aa3b170e7823 */ /* 0x000fc8000000080e */
[----:B------:R-:W-:Y:S01]  /*0d30*/  FFMA R18, R23, 1.925963033500011079e-08, R14 ;  /* 0x32a5706017127823 */ /* 0x000fe2000000000e */
[----:B------:R-:W-:Y:S01]  /*0d40*/  FFMA.RM R14, R19, R8, 12582913 ;  /* 0x4b400001130e7423 */ /* 0x000fe20000004008 */
[----:B------:R-:W-:Y:S01]  /*0d50*/  FFMA.SAT R23, R27, R10, 0.5 ;  /* 0x3f0000001b177423 */ /* 0x000fe2000000200a */
[----:B------:R-:W0:Y:S02]  /*0d60*/  MUFU.EX2 R19, R20 ;  /* 0x0000001400137308 */ /* 0x000e240000000800 */
[C---:B------:R-:W-:Y:S01]  /*0d70*/  FADD R22, R14.reuse, -12583039 ;  /* 0xcb40007f0e167421 */ /* 0x040fe20000000000 */
[----:B------:R-:W-:Y:S01]  /*0d80*/  FFMA.RM R16, R23, R8, 12582913 ;  /* 0x4b40000117107423 */ /* 0x000fe20000004008 */
[----:B------:R-:W-:Y:S02]  /*0d90*/  SHF.L.U32 R14, R14, 0x17, RZ ;  /* 0x000000170e0e7819 */ /* 0x000fe400000006ff */
[C---:B------:R-:W-:Y:S01]  /*0da0*/  FFMA R22, R21.reuse, 1.4426950216293334961, -R22 ;  /* 0x3fb8aa3b15167823 */ /* 0x040fe20000000816 */
[----:B------:R-:W-:Y:S01]  /*0db0*/  FADD R24, R16, -12583039 ;  /* 0xcb40007f10187421 */ /* 0x000fe20000000000 */
[----:B------:R-:W1:Y:S02]  /*0dc0*/  MUFU.EX2 R18, R18 ;  /* 0x0000001200127308 */ /* 0x000e640000000800 */
[----:B------:R-:W-:Y:S01]  /*0dd0*/  FFMA R22, R21, 1.925963033500011079e-08, R22 ;  /* 0x32a5706015167823 */ /* 0x000fe20000000016 */
[----:B------:R-:W-:Y:S01]  /*0de0*/  FADD R21, R17, -R6 ;  /* 0x8000000611157221 */ /* 0x000fe20000000000 */
[----:B------:R-:W-:-:S03]  /*0df0*/  FFMA R24, R27, 1.4426950216293334961, -R24 ;  /* 0x3fb8aa3b1b187823 */ /* 0x000fc60000000818 */
[----:B------:R-:W-:Y:S01]  /*0e00*/  FFMA.SAT R23, R21, R10, 0.5 ;  /* 0x3f00000015177423 */ /* 0x000fe2000000200a */
[----:B------:R-:W-:Y:S01]  /*0e10*/  FFMA R27, R27, 1.925963033500011079e-08, R24 ;  /* 0x32a570601b1b7823 */ /* 0x000fe20000000018 */
[----:B------:R-:W2:Y:S02]  /*0e20*/  MUFU.EX2 R17, R25 ;  /* 0x0000001900117308 */ /* 0x000ea40000000800 */
[-C--:B------:R-:W-:Y:S01]  /*0e30*/  FFMA.RM R10, R23, R8.reuse, 12582913 ;  /* 0x4b400001170a7423 */ /* 0x080fe20000004008 */
[----:B------:R-:W-:Y:S01]  /*0e40*/  FFMA.RM R8, R29, R8, 12582913 ;  /* 0x4b4000011d087423 */ /* 0x000fe20000004008 */
[----:B------:R-:W-:Y:S02]  /*0e50*/  SHF.L.U32 R23, R9, 0x17, RZ ;  /* 0x0000001709177819 */ /* 0x000fe400000006ff */
[----:B------:R-:W-:Y:S01]  /*0e60*/  FADD R24, R10, -12583039 ;  /* 0xcb40007f0a187421 */ /* 0x000fe20000000000 */
[----:B------:R-:W-:Y:S01]  /*0e70*/  FADD R26, R8, -12583039 ;  /* 0xcb40007f081a7421 */ /* 0x000fe20000000000 */
[----:B------:R-:W3:Y:S01]  /*0e80*/  MUFU.EX2 R20, R22 ;  /* 0x0000001600147308 */ /* 0x000ee20000000800 */
[----:B0-----:R-:W-:Y:S01]  /*0e90*/  FFMA R19, R23, R19, R12 ;  /* 0x0000001317137223 */ /* 0x001fe2000000000c */
[----:B------:R-:W-:Y:S01]  /*0ea0*/  FFMA R24, R21, 1.4426950216293334961, -R24 ;  /* 0x3fb8aa3b15187823 */ /* 0x000fe20000000818 */
[----:B------:R-:W-:Y:S01]  /*0eb0*/  FFMA R26, R15, 1.4426950216293334961, -R26 ;  /* 0x3fb8aa3b0f1a7823 */ /* 0x000fe2000000081a */
[----:B------:R-:W-:-:S02]  /*0ec0*/  SHF.L.U32 R10, R10, 0x17, RZ ;  /* 0x000000170a0a7819 */ /* 0x000fc400000006ff */
[----:B------:R-:W-:Y:S01]  /*0ed0*/  FFMA R12, R21, 1.925963033500011079e-08, R24 ;  /* 0x32a57060150c7823 */ /* 0x000fe20000000018 */
[----:B------:R-:W-:Y:S01]  /*0ee0*/  SHF.L.U32 R24, R13, 0x17, RZ ;  /* 0x000000170d187819 */ /* 0x000fe200000006ff */
[----:B------:R-:W0:Y:S01]  /*0ef0*/  MUFU.EX2 R9, R27 ;  /* 0x0000001b00097308 */ /* 0x000e220000000800 */
[----:B------:R-:W-:Y:S01]  /*0f00*/  FFMA R26, R15, 1.925963033500011079e-08, R26 ;  /* 0x32a570600f1a7823 */ /* 0x000fe2000000001a */
[----:B------:R-:W-:Y:S02]  /*0f10*/  SHF.L.U32 R13, R16, 0x17, RZ ;  /* 0x00000017100d7819 */ /* 0x000fe400000006ff */
[----:B-1----:R-:W-:-:S04]  /*0f20*/  FFMA R18, R24, R18, R19 ;  /* 0x0000001218127223 */ /* 0x002fc80000000013 */
[----:B------:R-:W1:Y:S01]  /*0f30*/  MUFU.EX2 R12, R12 ;  /* 0x0000000c000c7308 */ /* 0x000e620000000800 */
[----:B--2---:R-:W-:-:S04]  /*0f40*/  FFMA R11, R11, R17, R18 ;  /* 0x000000110b0b7223 */ /* 0x004fc80000000012 */
[----:B---3--:R-:W-:-:S03]  /*0f50*/  FFMA R14, R14, R20, R11 ;  /* 0x000000140e0e7223 */ /* 0x008fc6000000000b */
[----:B------:R-:W2:Y:S01]  /*0f60*/  MUFU.EX2 R26, R26 ;  /* 0x0000001a001a7308 */ /* 0x000ea20000000800 */
[----:B0-----:R-:W-:-:S04]  /*0f70*/  FFMA R9, R13, R9, R14 ;  /* 0x000000090d097223 */ /* 0x001fc8000000000e */
[----:B-1----:R-:W-:Y:S01]  /*0f80*/  FFMA R12, R10, R12, R9 ;  /* 0x0000000c0a0c7223 */ /* 0x002fe20000000009 */
[----:B------:R-:W-:-:S05]  /*0f90*/  SHF.L.U32 R9, R8, 0x17, RZ ;  /* 0x0000001708097819 */ /* 0x000fca00000006ff */
[----:B--2---:R-:W-:Y:S01]  /*0fa0*/  FFMA R12, R9, R26, R12 ;  /* 0x0000001a090c7223 */ /* 0x004fe2000000000c */
[----:B------:R-:W-:Y:S06]  /*0fb0*/  BRA.U UP1, `(.L_x_151) ;  /* 0xfffffff901a47547 */ /* 0x000fec000b83ffff */
.L_x_150:
        /* <DEDUP_REMOVED lines=9> */
[----:B------:R0:W5:Y:S01]  /*1050*/  LDG.E R19, desc[UR8][R14.64+0xc] ;  /* 0x00000c080e137981 */ /* 0x000162000c1e1900 */
[----:B------:R-:W-:Y:S01]  /*1060*/  HFMA2 R18, -RZ, RZ, 0.96630859375, -0.0022525787353515625 ;  /* 0x3bbb989dff127431 */ /* 0x000fe200000001ff */
[----:B------:R-:W-:-:S02]  /*1070*/  MOV R10, 0x437c0000 ;  /* 0x437c0000000a7802 */ /* 0x000fc40000000f00 */
[----:B------:R-:W-:Y:S01]  /*1080*/  IADD3 R7, PT, PT, R7, 0x4, RZ ;  /* 0x0000000407077810 */ /* 0x000fe20007ffe0ff */
[----:B--2---:R-:W-:-:S04]  /*1090*/  FADD R9, R5, -R6 ;  /* 0x8000000605097221 */ /* 0x004fc80000000000 */
[----:B------:R-:W-:Y:S01]  /*10a0*/  FFMA.SAT R5, R9, R18, 0.5 ;  /* 0x3f00000009057423 */ /* 0x000fe20000002012 */
[----:B---3--:R-:W-:-:S03]  /*10b0*/  FADD R13, R11, -R6 ;  /* 0x800000060b0d7221 */ /* 0x008fc60000000000 */
[----:B------:R-:W-:Y:S01]  /*10c0*/  FFMA.RM R4, R5, R10, 12582913 ;  /* 0x4b40000105047423 */ /* 0x000fe2000000400a */
[----:B------:R-:W-:Y:S01]  /*10d0*/  FFMA.SAT R5, R13, R18, 0.5 ;  /* 0x3f0000000d057423 */ /* 0x000fe20000002012 */
[--C-:B----4-:R-:W-:Y:S02]  /*10e0*/  FADD R8, R17, -R6.reuse ;  /* 0x8000000611087221 */ /* 0x110fe40000000000 */
[----:B------:R-:W-:Y:S01]  /*10f0*/  FADD R16, R4, -12583039 ;  /* 0xcb40007f04107421 */ /* 0x000fe20000000000 */
[----:B------:R-:W-:Y:S01]  /*1100*/  FFMA.RM R5, R5, R10, 12582913 ;  /* 0x4b40000105057423 */ /* 0x000fe2000000400a */
[-C--:B0-----:R-:W-:Y:S01]  /*1110*/  FFMA.SAT R15, R8, R18.reuse, 0.5 ;  /* 0x3f000000080f7423 */ /* 0x081fe20000002012 */
[----:B-----5:R-:W-:Y:S01]  /*1120*/  FADD R19, R19, -R6 ;  /* 0x8000000613137221 */ /* 0x020fe20000000000 */
[----:B------:R-:W-:Y:S01]  /*1130*/  FFMA R16, R9, 1.4426950216293334961, -R16 ;  /* 0x3fb8aa3b09107823 */ /* 0x000fe20000000810 */
[----:B------:R-:W-:Y:S02]  /*1140*/  FADD R14, R5, -12583039 ;  /* 0xcb40007f050e7421 */ /* 0x000fe40000000000 */
[----:B------:R-:W-:Y:S01]  /*1150*/  FFMA.SAT R17, R19, R18, 0.5 ;  /* 0x3f00000013117423 */ /* 0x000fe20000002012 */
[----:B------:R-:W-:Y:S01]  /*1160*/  FFMA R11, R9, 1.925963033500011079e-08, R16 ;  /* 0x32a57060090b7823 */ /* 0x000fe20000000010 */
[-C--:B------:R-:W-:Y:S01]  /*1170*/  FFMA.RM R9, R15, R10.reuse, 12582913 ;  /* 0x4b4000010f097423 */ /* 0x080fe2000000400a */
[----:B------:R-:W-:Y:S01]  /*1180*/  FFMA R14, R13, 1.4426950216293334961, -R14 ;  /* 0x3fb8aa3b0d0e7823 */ /* 0x000fe2000000080e */
[----:B------:R-:W-:-:S02]  /*1190*/  FFMA.RM R17, R17, R10, 12582913 ;  /* 0x4b40000111117423 */ /* 0x000fc4000000400a */
[----:B------:R-:W-:Y:S01]  /*11a0*/  FADD R15, R9, -12583039 ;  /* 0xcb40007f090f7421 */ /* 0x000fe20000000000 */
[----:B------:R-:W-:Y:S01]  /*11b0*/  FFMA R14, R13, 1.925963033500011079e-08, R14 ;  /* 0x32a570600d0e7823 */ /* 0x000fe2000000000e */
[----:B------:R-:W-:Y:S01]  /*11c0*/  FADD R10, R17, -12583039 ;  /* 0xcb40007f110a7421 */ /* 0x000fe20000000000 */
[----:B------:R-:W0:Y:S01]  /*11d0*/  MUFU.EX2 R11, R11 ;  /* 0x0000000b000b7308 */ /* 0x000e220000000800 */
[----:B------:R-:W-:Y:S01]  /*11e0*/  FFMA R15, R8, 1.4426950216293334961, -R15 ;  /* 0x3fb8aa3b080f7823 */ /* 0x000fe2000000080f */
[----:B------:R-:W-:Y:S01]  /*11f0*/  SHF.L.U32 R13, R4, 0x17, RZ ;  /* 0x00000017040d7819 */ /* 0x000fe200000006ff */
[----:B------:R-:W-:Y:S01]  /*1200*/  FFMA R10, R19, 1.4426950216293334961, -R10 ;  /* 0x3fb8aa3b130a7823 */ /* 0x000fe2000000080a */
[----:B------:R-:W-:Y:S01]  /*1210*/  SHF.L.U32 R4, R5, 0x17, RZ ;  /* 0x0000001705047819 */ /* 0x000fe200000006ff */
[----:B------:R-:W-:Y:S01]  /*1220*/  FFMA R15, R8, 1.925963033500011079e-08, R15 ;  /* 0x32a57060080f7823 */ /* 0x000fe2000000000f */
[----:B------:R-:W-:Y:S01]  /*1230*/  SHF.L.U32 R9, R9, 0x17, RZ ;  /* 0x0000001709097819 */ /* 0x000fe200000006ff */
[----:B------:R-:W-:Y:S01]  /*1240*/  FFMA R10, R19, 1.925963033500011079e-08, R10 ;  /* 0x32a57060130a7823 */ /* 0x000fe2000000000a */
[----:B------:R-:W1:Y:S01]  /*1250*/  MUFU.EX2 R14, R14 ;  /* 0x0000000e000e7308 */ /* 0x000e620000000800 */
[----:B------:R-:W-:-:S07]  /*1260*/  SHF.L.U32 R17, R17, 0x17, RZ ;  /* 0x0000001711117819 */ /* 0x000fce00000006ff */
[----:B------:R-:W2:Y:S01]  /*1270*/  MUFU.EX2 R15, R15 ;  /* 0x0000000f000f7308 */ /* 0x000ea20000000800 */
[----:B0-----:R-:W-:-:S07]  /*1280*/  FFMA R11, R13, R11, R12 ;  /* 0x0000000b0d0b7223 */ /* 0x001fce000000000c */
[----:B------:R-:W0:Y:S01]  /*1290*/  MUFU.EX2 R10, R10 ;  /* 0x0000000a000a7308 */ /* 0x000e220000000800 */
[----:B-1----:R-:W-:-:S04]  /*12a0*/  FFMA R4, R4, R14, R11 ;  /* 0x0000000e04047223 */ /* 0x002fc8000000000b */
[----:B--2---:R-:W-:-:S04]  /*12b0*/  FFMA R4, R9, R15, R4 ;  /* 0x0000000f09047223 */ /* 0x004fc80000000004 */
[----:B0-----:R-:W-:-:S07]  /*12c0*/  FFMA R12, R17, R10, R4 ;  /* 0x0000000a110c7223 */ /* 0x001fce0000000004 */
.L_x_152:
[----:B------:R-:W-:Y:S05]  /*12d0*/  BRA.U !UP1, `(.L_x_149) ;  /* 0x0000000109a87547 */ /* 0x000fea000b800000 */
[----:B------:R-:W-:Y:S02]  /*12e0*/  UISETP.NE.AND UP0, UPT, UR5, 0x1, UPT ;  /* 0x000000010500788c */ /* 0x000fe4000bf05270 */
[----:B------:R-:W-:-:S04]  /*12f0*/  ULOP3.LUT UR4, UR4, 0x1, URZ, 0xc0, !UPT ;  /* 0x0000000104047892 */ /* 0x000fc8000f8ec0ff */
[----:B------:R-:W-:-:S03]  /*1300*/  UISETP.NE.U32.AND UP1, UPT, UR4, 0x1, UPT ;  /* 0x000000010400788c */ /* 0x000fc6000bf25070 */
[----:B------:R-:W-:Y:S08]  /*1310*/  BRA.U !UP0, `(.L_x_153) ;  /* 0x0000000108607547 */ /* 0x000ff0000b800000 */
[----:B------:R-:W-:-:S05]  /*1320*/  IMAD.WIDE.U32 R4, R7, 0x4, R2 ;  /* 0x0000000407047825 */ /* 0x000fca00078e0002 */
[----:B------:R-:W2:Y:S04]  /*1330*/  LDG.E R9, desc[UR8][R4.64] ;  /* 0x0000000804097981 */ /* 0x000ea8000c1e1900 */
[----:B------:R-:W3:Y:S01]  /*1340*/  LDG.E R13, desc[UR8][R4.64+0x4] ;  /* 0x00000408040d7981 */ /* 0x000ee2000c1e1900 */
[----:B------:R-:W-:Y:S01]  /*1350*/  HFMA2 R8, -RZ, RZ, 0.96630859375, -0.0022525787353515625 ;  /* 0x3bbb989dff087431 */ /* 0x000fe200000001ff */
[----:B------:R-:W-:Y:S02]  /*1360*/  MOV R11, 0x437c0000 ;  /* 0x437c0000000b7802 */ /* 0x000fe40000000f00 */
[----:B------:R-:W-:Y:S01]  /*1370*/  IADD3 R7, PT, PT, R7, 0x2, RZ ;  /* 0x0000000207077810 */ /* 0x000fe20007ffe0ff */
[----:B--2---:R-:W-:-:S04]  /*1380*/  FADD R9, R9, -R6 ;  /* 0x8000000609097221 */ /* 0x004fc80000000000 */
[----:B------:R-:W-:Y:S01]  /*1390*/  FFMA.SAT R10, R9, R8, 0.5 ;  /* 0x3f000000090a7423 */ /* 0x000fe20000002008 */
[----:B---3--:R-:W-:-:S03]  /*13a0*/  FADD R13, R13, -R6 ;  /* 0x800000060d0d7221 */ /* 0x008fc60000000000 */
[----:B------:R-:W-:Y:S01]  /*13b0*/  FFMA.RM R10, R10, R11, 12582913 ;  /* 0x4b4000010a0a7423 */ /* 0x000fe2000000400b */
[----:B------:R-:W-:-:S03]  /*13c0*/  FFMA.SAT R14, R13, R8, 0.5 ;  /* 0x3f0000000d0e7423 */ /* 0x000fc60000002008 */
[----:B------:R-:W-:Y:S01]  /*13d0*/  FADD R8, R10, -12583039 ;  /* 0xcb40007f0a087421 */ /* 0x000fe20000000000 */
[----:B------:R-:W-:Y:S01]  /*13e0*/  FFMA.RM R14, R14, R11, 12582913 ;  /* 0x4b4000010e0e7423 */ /* 0x000fe2000000400b */
[----:B------:R-:W-:Y:S02]  /*13f0*/  SHF.L.U32 R5, R10, 0x17, RZ ;  /* 0x000000170a057819 */ /* 0x000fe400000006ff */
[C---:B------:R-:W-:Y:S01]  /*1400*/  FFMA R8, R9.reuse, 1.4426950216293334961, -R8 ;  /* 0x3fb8aa3b09087823 */ /* 0x040fe20000000808 */
[C---:B------:R-:W-:Y:S01]  /*1410*/  FADD R4, R14.reuse, -12583039 ;  /* 0xcb40007f0e047421 */ /* 0x040fe20000000000 */
[----:B------:R-:W-:Y:S02]  /*1420*/  SHF.L.U32 R14, R14, 0x17, RZ ;  /* 0x000000170e0e7819 */ /* 0x000fe400000006ff */
[----:B------:R-:W-:Y:S01]  /*1430*/  FFMA R8, R9, 1.925963033500011079e-08, R8 ;  /* 0x32a5706009087823 */ /* 0x000fe20000000008 */
[----:B------:R-:W-:-:S04]  /*1440*/  FFMA R4, R13, 1.4426950216293334961, -R4 ;  /* 0x3fb8aa3b0d047823 */ /* 0x000fc80000000804 */
[----:B------:R-:W-:Y:S01]  /*1450*/  FFMA R4, R13, 1.925963033500011079e-08, R4 ;  /* 0x32a570600d047823 */ /* 0x000fe20000000004 */
[----:B------:R-:W0:Y:S08]  /*1460*/  MUFU.EX2 R8, R8 ;  /* 0x0000000800087308 */ /* 0x000e300000000800 */
[----:B------:R-:W1:Y:S01]  /*1470*/  MUFU.EX2 R4, R4 ;  /* 0x0000000400047308 */ /* 0x000e620000000800 */
[----:B0-----:R-:W-:-:S04]  /*1480*/  FFMA R5, R5, R8, R12 ;  /* 0x0000000805057223 */ /* 0x001fc8000000000c */
[----:B-1----:R-:W-:-:S07]  /*1490*/  FFMA R12, R14, R4, R5 ;  /* 0x000000040e0c7223 */ /* 0x002fce0000000005 */
.L_x_153:
[----:B------:R-:W-:Y:S05]  /*14a0*/  BRA.U UP1, `(.L_x_149) ;  /* 0x0000000101347547 */ /* 0x000fea000b800000 */
[----:B------:R-:W-:-:S06]  /*14b0*/  IMAD.WIDE.U32 R4, R7, 0x4, R2 ;  /* 0x0000000407047825 */ /* 0x000fcc00078e0002 */
[----:B------:R-:W2:Y:S01]  /*14c0*/  LDG.E R5, desc[UR8][R4.64] ;  /* 0x0000000804057981 */ /* 0x000ea2000c1e1900 */
[----:B------:R-:W-:Y:S01]  /*14d0*/  HFMA2 R8, -RZ, RZ, 0.96630859375, -0.0022525787353515625 ;  /* 0x3bbb989dff087431 */ /* 0x000fe200000001ff */
[----:B------:R-:W-:Y:S01]  /*14e0*/  MOV R9, 0x437c0000 ;  /* 0x437c000000097802 */ /* 0x000fe20000000f00 */
[----:B--2---:R-:W-:-:S04]  /*14f0*/  FADD R7, R5, -R6 ;  /* 0x8000000605077221 */ /* 0x004fc80000000000 */
[----:B------:R-:W-:-:S04]  /*1500*/  FFMA.SAT R8, R7, R8, 0.5 ;  /* 0x3f00000007087423 */ /* 0x000fc80000002008 */
[----:B------:R-:W-:-:S04]  /*1510*/  FFMA.RM R8, R8, R9, 12582913 ;  /* 0x4b40000108087423 */ /* 0x000fc80000004009 */
[----:B------:R-:W-:-:S04]  /*1520*/  FADD R10, R8, -12583039 ;  /* 0xcb40007f080a7421 */ /* 0x000fc80000000000 */
[----:B------:R-:W-:-:S04]  /*1530*/  FFMA R10, R7, 1.4426950216293334961, -R10 ;  /* 0x3fb8aa3b070a7823 */ /* 0x000fc8000000080a */
[----:B------:R-:W-:Y:S01]  /*1540*/  FFMA R10, R7, 1.925963033500011079e-08, R10 ;  /* 0x32a57060070a7823 */ /* 0x000fe2000000000a */
[----:B------:R-:W-:-:S05]  /*1550*/  SHF.L.U32 R7, R8, 0x17, RZ ;  /* 0x0000001708077819 */ /* 0x000fca00000006ff */
[----:B------:R-:W0:Y:S02]  /*1560*/  MUFU.EX2 R10, R10 ;  /* 0x0000000a000a7308 */ /* 0x000e240000000800 */
[----:B0-----:R-:W-:-:S07]  /*1570*/  FFMA R12, R7, R10, R12 ;  /* 0x0000000a070c7223 */ /* 0x001fce000000000c */
.L_x_149:
[----:B------:R-:W0:Y:S02]  /*1580*/  LDC.64 R4, c[0x0][0x388] ;  /* 0x0000e200ff047b82 */ /* 0x000e240000000a00 */
[----:B0-----:R-:W-:-:S06]  /*1590*/  IMAD.WIDE R4, R0, 0x8, R4 ;  /* 0x0000000800047825 */ /* 0x001fcc00078e0204 */
[----:B------:R0:W2:Y:S02]  /*15a0*/  LDG.E R5, desc[UR8][R4.64] ;  /* 0x0000000804057981 */ /* 0x0000a4000c1e1900 */
[----:B0-----:R-:W-:Y:S02]  /*15b0*/  MOV R4, 0x3e055027 ;  /* 0x3e05502700047802 */ /* 0x001fe40000000f00 */
[----:B--2---:R-:W-:-:S04]  /*15c0*/  SHF.R.S64 R7, RZ, 0x1e, R5 ;  /* 0x0000001eff077819 */ /* 0x004fc80000001005 */
[----:B------:R-:W-:-:S04]  /*15d0*/  IADD3 R2, P0, PT, R7, R2, RZ ;  /* 0x0000000207027210 */ /* 0x000fc80007f1e0ff */
[----:B------:R-:W-:-:S05]  /*15e0*/  LEA.HI.X.SX32 R3, R5, R3, 0x2, P0 ;  /* 0x0000000305037211 */ /* 0x000fca00000f16ff */
[----:B------:R0:W2:Y:S01]  /*15f0*/  LDG.E R2, desc[UR8][R2.64] ;  /* 0x0000000802027981 */ /* 0x0000a2000c1e1900 */
[----:B------:R-:W-:-:S04]  /*1600*/  FSETP.GEU.AND P0, PT, R12, 1.175494350822287508e-38, PT ;  /* 0x008000000c00780b */ /* 0x000fc80003f0e000 */
[----:B0-----:R-:W-:-:S09]  /*1610*/  FSEL R3, RZ, -23, P0 ;  /* 0xc1b80000ff037808 */ /* 0x001fd20000000000 */
[----:B------:R-:W-:-:S05]  /*1620*/  @!P0 FMUL R12, R12, 8388608 ;  /* 0x4b0000000c0c8820 */ /* 0x000fca0000400000 */
[C---:B------:R-:W-:Y:S02]  /*1630*/  IADD3 R7, PT, PT, R12.reuse, -0x3f2aaaab, RZ ;  /* 0xc0d555550c077810 */ /* 0x040fe40007ffe0ff */
[----:B------:R-:W-:Y:S02]  /*1640*/  ISETP.GT.U32.AND P0, PT, R12, 0x7f7fffff, PT ;  /* 0x7f7fffff0c00780c */ /* 0x000fe40003f04070 */
[----:B------:R-:W-:-:S04]  /*1650*/  LOP3.LUT R7, R7, 0xff800000, RZ, 0xc0, !PT ;  /* 0xff80000007077812 */ /* 0x000fc800078ec0ff */
[----:B------:R-:W-:-:S05]  /*1660*/  IADD3 R8, PT, PT, R12, -R7, RZ ;  /* 0x800000070c087210 */ /* 0x000fca0007ffe0ff */
[----:B------:R-:W-:Y:S01]  /*1670*/  FADD R9, R8, -1 ;  /* 0xbf80000008097421 */ /* 0x000fe20000000000 */
[----:B------:R-:W-:Y:S02]  /*1680*/  I2FP.F32.S32 R8, R7 ;  /* 0x0000000700087245 */ /* 0x000fe40000201400 */
[----:B------:R-:W-:Y:S01]  /*1690*/  MOV R7, 0x7f800000 ;  /* 0x7f80000000077802 */ /* 0x000fe20000000f00 */
[C---:B------:R-:W-:Y:S02]  /*16a0*/  FFMA R4, R9.reuse, -R4, 0.14084610342979431152 ;  /* 0x3e1039f609047423 */ /* 0x040fe40000000804 */
[----:B------:R-:W-:Y:S02]  /*16b0*/  FFMA R3, R8, 1.1920928955078125e-07, R3 ;  /* 0x3400000008037823 */ /* 0x000fe40000000003 */
[----:B------:R-:W-:-:S04]  /*16c0*/  FFMA R4, R9, R4, -0.12148627638816833496 ;  /* 0xbdf8cdcc09047423 */ /* 0x000fc80000000004 */
[----:B------:R-:W-:-:S04]  /*16d0*/  FFMA R4, R9, R4, 0.13980610668659210205 ;  /* 0x3e0f295509047423 */ /* 0x000fc80000000004 */
[----:B------:R-:W-:-:S04]  /*16e0*/  FFMA R4, R9, R4, -0.16684235632419586182 ;  /* 0xbe2ad8b909047423 */ /* 0x000fc80000000004 */
[----:B------:R-:W-:-:S04]  /*16f0*/  FFMA R4, R9, R4, 0.20012299716472625732 ;  /* 0x3e4ced0b09047423 */ /* 0x000fc80000000004 */
[----:B------:R-:W-:-:S04]  /*1700*/  FFMA R4, R9, R4, -0.24999669194221496582 ;  /* 0xbe7fff2209047423 */ /* 0x000fc80000000004 */
[----:B------:R-:W-:-:S04]  /*1710*/  FFMA R4, R9, R4, 0.33333182334899902344 ;  /* 0x3eaaaa7809047423 */ /* 0x000fc80000000004 */
[----:B------:R-:W-:-:S04]  /*1720*/  FFMA R4, R9, R4, -0.5 ;  /* 0xbf00000009047423 */ /* 0x000fc80000000004 */
[C---:B------:R-:W-:Y:S02]  /*1730*/  FMUL R10, R9.reuse, R4 ;  /* 0x00000004090a7220 */ /* 0x040fe40000400000 */
[----:B------:R-:W0:Y:S02]  /*1740*/  LDC.64 R4, c[0x0][0x390] ;  /* 0x0000e400ff047b82 */ /* 0x000e240000000a00 */
[----:B------:R-:W-:-:S04]  /*1750*/  FFMA R10, R9, R10, R9 ;  /* 0x0000000a090a7223 */ /* 0x000fc80000000009 */
[----:B------:R-:W-:Y:S01]  /*1760*/  FFMA R3, R3, 0.69314718246459960938, R10 ;  /* 0x3f31721803037823 */ /* 0x000fe2000000000a */
[C---:B------:R-:W-:Y:S01]  /*1770*/  @P0 FFMA R3, R12.reuse, R7, +INF ;  /* 0x7f8000000c030423 */ /* 0x040fe20000000007 */
[----:B------:R-:W-:-:S04]  /*1780*/  FSETP.NEU.AND P0, PT, R12, RZ, PT ;  /* 0x000000ff0c00720b */ /* 0x000fc80003f0d000 */
[----:B------:R-:W-:-:S05]  /*1790*/  FSEL R3, R3, -INF , P0 ;  /* 0xff80000003037808 */ /* 0x000fca0000000000 */
[----:B------:R-:W-:Y:S01]  /*17a0*/  FADD R3, R3, R6 ;  /* 0x0000000603037221 */ /* 0x000fe20000000000 */
[----:B0-----:R-:W-:-:S04]  /*17b0*/  IMAD.WIDE R4, R0, 0x4, R4 ;  /* 0x0000000400047825 */ /* 0x001fc800078e0204 */
[----:B--2---:R-:W-:-:S05]  /*17c0*/  FADD R3, R3, -R2 ;  /* 0x8000000203037221 */ /* 0x004fca0000000000 */
[----:B------:R-:W-:Y:S01]  /*17d0*/  STG.E desc[UR8][R4.64], R3 ;  /* 0x0000000304007986 */ /* 0x000fe2000c101908 */
[----:B------:R-:W-:Y:S05]  /*17e0*/  EXIT ;  /* 0x000000000000794d */ /* 0x000fea0003800000 */
.L_x_154:
        /* <DEDUP_REMOVED lines=9> */
.L_x_335:


//--------------------- .text._Z16embedding_kernelPKfPKxPfiii --------------------------
	.section	.text._Z16embedding_kernelPKfPKxPfiii,"ax",@progbits
	.align	128
        .global         _Z16embedding_kernelPKfPKxPfiii
        .type           _Z16embedding_kernelPKfPKxPfiii,@function
        .size           _Z16embedding_kernelPKfPKxPfiii,(.L_x_336 - _Z16embedding_kernelPKfPKxPfiii)
        .other          _Z16embedding_kernelPKfPKxPfiii,@"STO_CUDA_ENTRY STV_DEFAULT"
_Z16embedding_kernelPKfPKxPfiii:
.text._Z16embedding_kernelPKfPKxPfiii:
        /* <DEDUP_REMOVED lines=9> */
[----:B------:R-:W-:Y:S01]  /*0090*/  IABS R9, R3 ;  /* 0x0000000300097213 */ /* 0x000fe20000000000 */
[----:B------:R-:W0:Y:S01]  /*00a0*/  LDCU.64 UR4, c[0x0][0x358] ;  /* 0x00006b00ff0477ac */ /* 0x000e220008000a00 */
[----:B------:R-:W-:Y:S02]  /*00b0*/  IABS R8, R0 ;  /* 0x0000000000087213 */ /* 0x000fe40000000000 */
[----:B------:R-:W1:Y:S01]  /*00c0*/  I2F.RP R2, R9 ;  /* 0x0000000900027306 */ /* 0x000e620000209400 */
[----:B------:R-:W2:Y:S07]  /*00d0*/  LDCU UR6, c[0x0][0x3a0] ;  /* 0x00007400ff0677ac */ /* 0x000eae0008000800 */
[----:B-1----:R-:W1:Y:S02]  /*00e0*/  MUFU.RCP R2, R2 ;  /* 0x0000000200027308 */ /* 0x002e640000001000 */
[----:B-1----:R-:W-:-:S06]  /*00f0*/  VIADD R4, R2, 0xffffffe ;  /* 0x0ffffffe02047836 */ /* 0x002fcc0000000000 */
[----:B------:R1:W3:Y:S02]  /*0100*/  F2I.FTZ.U32.TRUNC.NTZ R5, R4 ;  /* 0x0000000400057305 */ /* 0x0002e4000021f000 */
[----:B-1----:R-:W-:Y:S02]  /*0110*/  HFMA2 R4, -RZ, RZ, 0, 0 ;  /* 0x00000000ff047431 */ /* 0x002fe400000001ff */
[----:B---3--:R-:W-:-:S04]  /*0120*/  IMAD.MOV R6, RZ, RZ, -R5 ;  /* 0x000000ffff067224 */ /* 0x008fc800078e0a05 */
[----:B------:R-:W-:-:S04]  /*0130*/  IMAD R7, R6, R9, RZ ;  /* 0x0000000906077224 */ /* 0x000fc800078e02ff */
[----:B------:R-:W-:Y:S01]  /*0140*/  IMAD.HI.U32 R5, R5, R7, R4 ;  /* 0x0000000705057227 */ /* 0x000fe200078e0004 */
[----:B------:R-:W-:-:S04]  /*0150*/  LOP3.LUT R7, R0, R3, RZ, 0x3c, !PT ;  /* 0x0000000300077212 */ /* 0x000fc800078e3cff */
[----:B------:R-:W-:Y:S01]  /*0160*/  ISETP.GE.AND P0, PT, R7, RZ, PT ;  /* 0x000000ff0700720c */ /* 0x000fe20003f06270 */
[----:B------:R-:W-:Y:S01]  /*0170*/  IMAD.HI.U32 R6, R5, R8, RZ ;  /* 0x0000000805067227 */ /* 0x000fe200078e00ff */
[----:B------:R-:W-:Y:S01]  /*0180*/  LOP3.LUT R7, RZ, R3, RZ, 0x33, !PT ;  /* 0x00000003ff077212 */ /* 0x000fe200078e33ff */
[----:B------:R-:W1:Y:S02]  /*0190*/  LDC.64 R4, c[0x0][0x388] ;  /* 0x0000e200ff047b82 */ /* 0x000e640000000a00 */
[----:B------:R-:W-:-:S04]  /*01a0*/  IMAD.MOV R2, RZ, RZ, -R6 ;  /* 0x000000ffff027224 */ /* 0x000fc800078e0a06 */
[----:B------:R-:W-:-:S05]  /*01b0*/  IMAD R2, R9, R2, R8 ;  /* 0x0000000209027224 */ /* 0x000fca00078e0208 */
[----:B------:R-:W-:-:S13]  /*01c0*/  ISETP.GT.U32.AND P2, PT, R9, R2, PT ;  /* 0x000000020900720c */ /* 0x000fda0003f44070 */
[----:B------:R-:W-:Y:S01]  /*01d0*/  @!P2 IMAD.IADD R2, R2, 0x1, -R9 ;  /* 0x000000010202a824 */ /* 0x000fe200078e0a09 */
[----:B------:R-:W-:-:S04]  /*01e0*/  @!P2 IADD3 R6, PT, PT, R6, 0x1, RZ ;  /* 0x000000010606a810 */ /* 0x000fc80007ffe0ff */
[----:B------:R-:W-:-:S13]  /*01f0*/  ISETP.GE.U32.AND P1, PT, R2, R9, PT ;  /* 0x000000090200720c */ /* 0x000fda0003f26070 */
[----:B------:R-:W-:Y:S01]  /*0200*/  @P1 VIADD R6, R6, 0x1 ;  /* 0x0000000106061836 */ /* 0x000fe20000000000 */
[----:B------:R-:W-:-:S04]  /*0210*/  ISETP.NE.AND P1, PT, R3, RZ, PT ;  /* 0x000000ff0300720c */ /* 0x000fc80003f25270 */
[----:B------:R-:W-:-:S04]  /*0220*/  @!P0 IADD3 R6, PT, PT, -R6, RZ, RZ ;  /* 0x000000ff06068210 */ /* 0x000fc80007ffe1ff */
[----:B------:R-:W-:-:S05]  /*0230*/  SEL R11, R7, R6, !P1 ;  /* 0x00000006070b7207 */ /* 0x000fca0004800000 */
[----:B-1----:R-:W-:-:S05]  /*0240*/  IMAD.WIDE R4, R11, 0x8, R4 ;  /* 0x000000080b047825 */ /* 0x002fca00078e0204 */
[----:B0-----:R-:W2:Y:S02]  /*0250*/  LDG.E R6, desc[UR4][R4.64] ;  /* 0x0000000404067981 */ /* 0x001ea4000c1e1900 */
[----:B--2---:R-:W-:-:S04]  /*0260*/  ISETP.GE.AND P0, PT, R6, UR6, PT ;  /* 0x0000000606007c0c */ /* 0x004fc8000bf06270 */
[----:B------:R-:W-:-:S13]  /*0270*/  ISETP.LT.OR P0, PT, R6, RZ, P0 ;  /* 0x000000ff0600720c */ /* 0x000fda0000701670 */
[----:B------:R-:W-:Y:S05]  /*0280*/  @P0 EXIT ;  /* 0x000000000000094d */ /* 0x000fea0003800000 */
[----:B------:R-:W-:Y:S01]  /*0290*/  ISETP.GE.AND P2, PT, R0, RZ, PT ;  /* 0x000000ff0000720c */ /* 0x000fe20003f46270 */
[----:B------:R-:W0:Y:S01]  /*02a0*/  LDC.64 R4, c[0x0][0x380] ;  /* 0x0000e000ff047b82 */ /* 0x000e220000000a00 */
[----:B------:R-:W-:Y:S01]  /*02b0*/  ISETP.GT.U32.AND P0, PT, R9, R2, PT ;  /* 0x000000020900720c */ /* 0x000fe20003f04070 */
[----:B------:R-:W-:-:S05]  /*02c0*/  IMAD.IADD R9, R2, 0x1, -R9 ;  /* 0x0000000102097824 */ /* 0x000fca00078e0a09 */
[----:B------:R-:W-:-:S05]  /*02d0*/  SEL R2, R9, R2, !P0 ;  /* 0x0000000209027207 */ /* 0x000fca0004000000 */
[----:B------:R-:W-:-:S04]  /*02e0*/  @!P2 IADD3 R2, PT, PT, -R2, RZ, RZ ;  /* 0x000000ff0202a210 */ /* 0x000fc80007ffe1ff */
[----:B------:R-:W-:-:S05]  /*02f0*/  SEL R2, R7, R2, !P1 ;  /* 0x0000000207027207 */ /* 0x000fca0004800000 */
[----:B------:R-:W-:-:S04]  /*0300*/  IMAD R7, R6, R3, R2 ;  /* 0x0000000306077224 */ /* 0x000fc800078e0202 */
[----:B0-----:R-:W-:Y:S02]  /*0310*/  IMAD.WIDE R4, R7, 0x4, R4 ;  /* 0x0000000407047825 */ /* 0x001fe400078e0204 */
[----:B------:R-:W0:Y:S04]  /*0320*/  LDC.64 R6, c[0x0][0x390] ;  /* 0x0000e400ff067b82 */ /* 0x000e280000000a00 */
[----:B------:R-:W2:Y:S01]  /*0330*/  LDG.E R5, desc[UR4][R4.64] ;  /* 0x0000000404057981 */ /* 0x000ea2000c1e1900 */
[----:B------:R-:W-:-:S04]  /*0340*/  IMAD R3, R11, R3, R2 ;  /* 0x000000030b037224 */ /* 0x000fc800078e0202 */
[----:B0-----:R-:W-:-:S05]  /*0350*/  IMAD.WIDE R2, R3, 0x4, R6 ;  /* 0x0000000403027825 */ /* 0x001fca00078e0206 */
[----:B--2---:R-:W-:Y:S01]  /*0360*/  STG.E desc[UR4][R2.64], R5 ;  /* 0x0000000502007986 */ /* 0x004fe2000c101904 */
[----:B------:R-:W-:Y:S05]  /*0370*/  EXIT ;  /* 0x000000000000794d */ /* 0x000fea0003800000 */
.L_x_155:
        /* <DEDUP_REMOVED lines=16> */
.L_x_336:


//--------------------- .text._Z14softmax_kernelPKfPfiii --------------------------
	.section	.text._Z14softmax_kernelPKfPfiii,"ax",@progbits
	.align	128
        .global         _Z14softmax_kernelPKfPfiii
        .type           _Z14softmax_kernelPKfPfiii,@function
        .size           _Z14softmax_kernelPKfPfiii,(.L_x_311 - _Z14softmax_kernelPKfPfiii)
        .other          _Z14softmax_kernelPKfPfiii,@"STO_CUDA_ENTRY STV_DEFAULT"
_Z14softmax_kernelPKfPfiii:
.text._Z14softmax_kernelPKfPfiii:
[----:B------:R-:W-:Y:S01]  /*0000*/  LDC R1, c[0x0][0x37c] ;  /* 0x0000df00ff017b82 */ /* 0x000fe20000000800 */
[----:B------:R-:W0:Y:S07]  /*0010*/  S2R R2, SR_TID.X ;  /* 0x0000000000027919 */ /* 0x000e2e0000002100 */
[----:B------:R-:W0:Y:S01]  /*0020*/  S2UR UR4, SR_CTAID.X ;  /* 0x00000000000479c3 */ /* 0x000e220000002500 */
[----:B------:R-:W1:Y:S01]  /*0030*/  LDCU UR6, c[0x0][0x398] ;  /* 0x00007300ff0677ac */ /* 0x000e620008000800 */
[----:B------:R-:W2:Y:S06]  /*0040*/  LDCU UR5, c[0x0][0x390] ;  /* 0x00007200ff0577ac */ /* 0x000eac0008000800 */
[----:B------:R-:W0:Y:S01]  /*0050*/  LDC R5, c[0x0][0x360] ;  /* 0x0000d800ff057b82 */ /* 0x000e220000000800 */
[----:B-1----:R-:W-:Y:S01]  /*0060*/  MOV R0, UR6 ;  /* 0x0000000600007c02 */ /* 0x002fe20008000f00 */
[----:B0-----:R-:W-:-:S04]  /*0070*/  IMAD R5, R5, UR4, R2 ;  /* 0x0000000405057c24 */ /* 0x001fc8000f8e0202 */
[----:B--2---:R-:W-:-:S05]  /*0080*/  IMAD R2, R0, UR5, RZ ;  /* 0x0000000500027c24 */ /* 0x004fca000f8e02ff */
[----:B------:R-:W-:-:S13]  /*0090*/  ISETP.GE.AND P0, PT, R5, R2, PT ;  /* 0x000000020500720c */ /* 0x000fda0003f06270 */
[----:B------:R-:W-:Y:S05]  /*00a0*/  @P0 EXIT ;  /* 0x000000000000094d */ /* 0x000fea0003800000 */
[----:B------:R-:W-:Y:S01]  /*00b0*/  IABS R6, R0 ;  /* 0x0000000000067213 */ /* 0x000fe20000000000 */
[----:B------:R-:W0:Y:S01]  /*00c0*/  LDCU UR5, c[0x0][0x394] ;  /* 0x00007280ff0577ac */ /* 0x000e220008000800 */
[----:B------:R-:W-:Y:S02]  /*00d0*/  IABS R8, R5 ;  /* 0x0000000500087213 */ /* 0x000fe40000000000 */
[----:B------:R-:W1:Y:S01]  /*00e0*/  I2F.RP R4, R6 ;  /* 0x0000000600047306 */ /* 0x000e620000209400 */
[----:B------:R-:W2:Y:S07]  /*00f0*/  LDCU.64 UR8, c[0x0][0x358] ;  /* 0x00006b00ff0877ac */ /* 0x000eae0008000a00 */
[----:B-1----:R-:W1:Y:S01]  /*0100*/  MUFU.RCP R4, R4 ;  /* 0x0000000400047308 */ /* 0x002e620000001000 */
[----:B0-----:R-:W-:Y:S01]  /*0110*/  UISETP.GE.AND UP0, UPT, UR5, 0x1, UPT ;  /* 0x000000010500788c */ /* 0x001fe2000bf06270 */
[----:B-1----:R-:W-:-:S02]  /*0120*/  IADD3 R2, PT, PT, R4, 0xffffffe, RZ ;  /* 0x0ffffffe04027810 */ /* 0x002fc40007ffe0ff */
[----:B------:R-:W-:-:S04]  /*0130*/  MOV R4, 0xff7fffff ;  /* 0xff7fffff00047802 */ /* 0x000fc80000000f00 */
[----:B------:R0:W1:Y:S02]  /*0140*/  F2I.FTZ.U32.TRUNC.NTZ R3, R2 ;  /* 0x0000000200037305 */ /* 0x000064000021f000 */
[----:B0-----:R-:W-:Y:S01]  /*0150*/  HFMA2 R2, -RZ, RZ, 0, 0 ;  /* 0x00000000ff027431 */ /* 0x001fe200000001ff */
[----:B-1----:R-:W-:-:S05]  /*0160*/  IADD3 R7, PT, PT, RZ, -R3, RZ ;  /* 0x80000003ff077210 */ /* 0x002fca0007ffe0ff */
[----:B------:R-:W-:-:S04]  /*0170*/  IMAD R7, R7, R6, RZ ;  /* 0x0000000607077224 */ /* 0x000fc800078e02ff */
[----:B------:R-:W-:Y:S01]  /*0180*/  IMAD.HI.U32 R3, R3, R7, R2 ;  /* 0x0000000703037227 */ /* 0x000fe200078e0002 */
[----:B------:R-:W-:-:S05]  /*0190*/  MOV R7, R8 ;  /* 0x0000000800077202 */ /* 0x000fca0000000f00 */
        /* <DEDUP_REMOVED lines=9> */
[----:B------:R-:W-:-:S07]  /*0230*/  ISETP.GE.AND P2, PT, R3, RZ, PT ;  /* 0x000000ff0300720c */ /* 0x000fce0003f46270 */
[----:B------:R-:W-:-:S06]  /*0240*/  @P0 IADD3 R2, PT, PT, R2, 0x1, RZ ;  /* 0x0000000102020810 */ /* 0x000fcc0007ffe0ff */
[----:B------:R-:W-:Y:S02]  /*0250*/  @!P2 IADD3 R2, PT, PT, -R2, RZ, RZ ;  /* 0x000000ff0202a210 */ /* 0x000fe40007ffe1ff */
[----:B------:R-:W-:-:S04]  /*0260*/  @!P1 LOP3.LUT R2, RZ, R0, RZ, 0x33, !PT ;  /* 0x00000000ff029212 */ /* 0x000fc800078e33ff */
[----:B------:R-:W-:-:S05]  /*0270*/  IADD3 R3, PT, PT, -R2, RZ, RZ ;  /* 0x000000ff02037210 */ /* 0x000fca0007ffe1ff */
[C---:B------:R-:W-:Y:S02]  /*0280*/  IMAD R3, R0.reuse, R3, R5 ;  /* 0x0000000300037224 */ /* 0x040fe400078e0205 */
[----:B------:R-:W-:-:S04]  /*0290*/  IMAD R5, R0, UR5, RZ ;  /* 0x0000000500057c24 */ /* 0x000fc8000f8e02ff */
[----:B------:R-:W-:Y:S01]  /*02a0*/  IMAD R5, R2, R5, R3 ;  /* 0x0000000502057224 */ /* 0x000fe200078e0203 */
[----:B--2---:R-:W-:Y:S06]  /*02b0*/  BRA.U !UP0, `(.L_x_156) ;  /* 0x0000000908787547 */ /* 0x004fec000b800000 */
[----:B------:R-:W-:Y:S01]  /*02c0*/  UISETP.GE.U32.AND UP1, UPT, UR5, 0x10, UPT ;  /* 0x000000100500788c */ /* 0x000fe2000bf26070 */
[----:B------:R-:W-:Y:S01]  /*02d0*/  MOV R4, 0xff7fffff ;  /* 0xff7fffff00047802 */ /* 0x000fe20000000f00 */
[----:B------:R-:W-:Y:S01]  /*02e0*/  ULOP3.LUT UR6, UR5, 0xf, URZ, 0xc0, !UPT ;  /* 0x0000000f05067892 */ /* 0x000fe2000f8ec0ff */
[----:B------:R-:W-:-:S03]  /*02f0*/  UMOV UR4, URZ ;  /* 0x000000ff00047c82 */ /* 0x000fc60008000000 */
[----:B------:R-:W-:-:S03]  /*0300*/  UISETP.NE.AND UP0, UPT, UR6, URZ, UPT ;  /* 0x000000ff0600728c */ /* 0x000fc6000bf05270 */
[----:B------:R-:W-:Y:S08]  /*0310*/  BRA.U !UP1, `(.L_x_157) ;  /* 0x0000000509287547 */ /* 0x000ff0000b800000 */
[----:B------:R-:W-:Y:S01]  /*0320*/  ULOP3.LUT UR4, UR5, 0x7ffffff0, URZ, 0xc0, !UPT ;  /* 0x7ffffff005047892 */ /* 0x000fe2000f8ec0ff */
[----:B------:R-:W-:Y:S02]  /*0330*/  MOV R4, 0xff7fffff ;  /* 0xff7fffff00047802 */ /* 0x000fe40000000f00 */
[----:B------:R-:W-:Y:S01]  /*0340*/  MOV R7, R5 ;  /* 0x0000000500077202 */ /* 0x000fe20000000f00 */
[----:B------:R-:W-:-:S12]  /*0350*/  UIADD3 UR5, UPT, UPT, -UR4, URZ, URZ ;  /* 0x000000ff04057290 */ /* 0x000fd8000fffe1ff */
.L_x_158:
[----:B------:R-:W0:Y:S08]  /*0360*/  LDC.64 R12, c[0x0][0x380] ;  /* 0x0000e000ff0c7b82 */ /* 0x000e300000000a00 */
[----:B------:R-:W1:Y:S01]  /*0370*/  LDC R0, c[0x0][0x398] ;  /* 0x0000e600ff007b82 */ /* 0x000e620000000800 */
[----:B0-----:R-:W-:-:S05]  /*0380*/  IMAD.WIDE R12, R7, 0x4, R12 ;  /* 0x00000004070c7825 */ /* 0x001fca00078e020c */
[----:B------:R-:W2:Y:S01]  /*0390*/  LDG.E R9, desc[UR8][R12.64] ;  /* 0x000000080c097981 */ /* 0x000ea2000c1e1900 */
[----:B-1----:R-:W-:-:S05]  /*03a0*/  IMAD.WIDE R14, R0, 0x4, R12 ;  /* 0x00000004000e7825 */ /* 0x002fca00078e020c */
[----:B------:R-:W3:Y:S01]  /*03b0*/  LDG.E R6, desc[UR8][R14.64] ;  /* 0x000000080e067981 */ /* 0x000ee2000c1e1900 */
[----:B------:R-:W-:-:S05]  /*03c0*/  IMAD.WIDE R16, R0, 0x4, R14 ;  /* 0x0000000400107825 */ /* 0x000fca00078e020e */
[----:B------:R-:W4:Y:S01]  /*03d0*/  LDG.E R8, desc[UR8][R16.64] ;  /* 0x0000000810087981 */ /* 0x000f22000c1e1900 */
[----:B------:R-:W-:-:S05]  /*03e0*/  IMAD.WIDE R18, R0, 0x4, R16 ;  /* 0x0000000400127825 */ /* 0x000fca00078e0210 */
[----:B------:R0:W5:Y:S02]  /*03f0*/  LDG.E R10, desc[UR8][R18.64] ;  /* 0x00000008120a7981 */ /* 0x000164000c1e1900 */
[----:B0-----:R-:W-:-:S05]  /*0400*/  IMAD.WIDE R18, R0, 0x4, R18 ;  /* 0x0000000400127825 */ /* 0x001fca00078e0212 */
[----:B------:R-:W5:Y:S01]  /*0410*/  LDG.E R11, desc[UR8][R18.64] ;  /* 0x00000008120b7981 */ /* 0x000f62000c1e1900 */
[----:B------:R-:W-:-:S05]  /*0420*/  IMAD.WIDE R16, R0, 0x4, R18 ;  /* 0x0000000400107825 */ /* 0x000fca00078e0212 */
[----:B------:R-:W5:Y:S01]  /*0430*/  LDG.E R27, desc[UR8][R16.64] ;  /* 0x00000008101b7981 */ /* 0x000f62000c1e1900 */
[----:B------:R-:W-:-:S05]  /*0440*/  IMAD.WIDE R20, R0, 0x4, R16 ;  /* 0x0000000400147825 */ /* 0x000fca00078e0210 */
[----:B------:R0:W5:Y:S02]  /*0450*/  LDG.E R26, desc[UR8][R20.64] ;  /* 0x00000008141a7981 */ /* 0x000164000c1e1900 */
[----:B0-----:R-:W-:-:S05]  /*0460*/  IMAD.WIDE R20, R0, 0x4, R20 ;  /* 0x0000000400147825 */ /* 0x001fca00078e0214 */
[----:B------:R0:W5:Y:S01]  /*0470*/  LDG.E R13, desc[UR8][R20.64] ;  /* 0x00000008140d7981 */ /* 0x000162000c1e1900 */
[----:B------:R-:W-:-:S05]  /*0480*/  IMAD.WIDE R22, R0, 0x4, R20 ;  /* 0x0000000400167825 */ /* 0x000fca00078e0214 */
[----:B------:R1:W5:Y:S01]  /*0490*/  LDG.E R12, desc[UR8][R22.64] ;  /* 0x00000008160c7981 */ /* 0x000362000c1e1900 */
[----:B------:R-:W-:-:S05]  /*04a0*/  IMAD.WIDE R24, R0, 0x4, R22 ;  /* 0x0000000400187825 */ /* 0x000fca00078e0216 */
[----:B------:R1:W5:Y:S01]  /*04b0*/  LDG.E R28, desc[UR8][R24.64] ;  /* 0x00000008181c7981 */ /* 0x000362000c1e1900 */
[----:B------:R-:W-:-:S05]  /*04c0*/  IMAD.WIDE R14, R0, 0x4, R24 ;  /* 0x00000004000e7825 */ /* 0x000fca00078e0218 */
[----:B------:R-:W5:Y:S01]  /*04d0*/  LDG.E R29, desc[UR8][R14.64] ;  /* 0x000000080e1d7981 */ /* 0x000f62000c1e1900 */
[----:B------:R-:W-:-:S04]  /*04e0*/  IMAD.WIDE R16, R0, 0x4, R14 ;  /* 0x0000000400107825 */ /* 0x000fc800078e020e */
[C---:B------:R-:W-:Y:S01]  /*04f0*/  IMAD.WIDE R18, R0.reuse, 0x4, R16 ;  /* 0x0000000400127825 */ /* 0x040fe200078e0210 */
[----:B------:R-:W5:Y:S04]  /*0500*/  LDG.E R14, desc[UR8][R16.64] ;  /* 0x00000008100e7981 */ /* 0x000f68000c1e1900 */
[----:B------:R-:W5:Y:S01]  /*0510*/  LDG.E R15, desc[UR8][R18.64] ;  /* 0x00000008120f7981 */ /* 0x000f62000c1e1900 */
[----:B0-----:R-:W-:-:S05]  /*0520*/  IMAD.WIDE R20, R0, 0x4, R18 ;  /* 0x0000000400147825 */ /* 0x001fca00078e0212 */
[----:B------:R-:W5:Y:S01]  /*0530*/  LDG.E R16, desc[UR8][R20.64] ;  /* 0x0000000814107981 */ /* 0x000f62000c1e1900 */
[----:B-1----:R-:W-:-:S05]  /*0540*/  IMAD.WIDE R22, R0, 0x4, R20 ;  /* 0x0000000400167825 */ /* 0x002fca00078e0214 */
[----:B------:R-:W5:Y:S01]  /*0550*/  LDG.E R17, desc[UR8][R22.64] ;  /* 0x0000000816117981 */ /* 0x000f62000c1e1900 */
[----:B------:R-:W-:-:S06]  /*0560*/  IMAD.WIDE R24, R0, 0x4, R22 ;  /* 0x0000000400187825 */ /* 0x000fcc00078e0216 */
[----:B------:R-:W5:Y:S01]  /*0570*/  LDG.E R24, desc[UR8][R24.64] ;  /* 0x0000000818187981 */ /* 0x000f62000c1e1900 */
[----:B------:R-:W-:Y:S01]  /*0580*/  UIADD3 UR5, UPT, UPT, UR5, 0x10, URZ ;  /* 0x0000001005057890 */ /* 0x000fe2000fffe0ff */
[----:B------:R-:W-:-:S03]  /*0590*/  LEA R7, R0, R7, 0x4 ;  /* 0x0000000700077211 */ /* 0x000fc600078e20ff */
        /* <DEDUP_REMOVED lines=34> */
.L_x_157:
[----:B------:R-:W-:Y:S05]  /*07c0*/  BRA.U !UP0, `(.L_x_156) ;  /* 0x0000000508347547 */ /* 0x000fea000b800000 */
[----:B------:R-:W0:Y:S01]  /*07d0*/  LDC R7, c[0x0][0x394] ;  /* 0x0000e500ff077b82 */ /* 0x000e220000000800 */
[----:B------:R-:W-:Y:S01]  /*07e0*/  UISETP.GE.U32.AND UP0, UPT, UR6, 0x8, UPT ;  /* 0x000000080600788c */ /* 0x000fe2000bf06070 */
[----:B0-----:R-:W-:-:S04]  /*07f0*/  LOP3.LUT R8, R7, 0x7, RZ, 0xc0, !PT ;  /* 0x0000000707087812 */ /* 0x001fc800078ec0ff */
[----:B------:R-:W-:-:S04]  /*0800*/  ISETP.NE.AND P0, PT, R8, RZ, PT ;  /* 0x000000ff0800720c */ /* 0x000fc80003f05270 */
[----:B------:R-:W-:Y:S09]  /*0810*/  BRA.U !UP0, `(.L_x_159) ;  /* 0x00000001088c7547 */ /* 0x000ff2000b800000 */
[----:B------:R-:W0:Y:S01]  /*0820*/  LDC.64 R10, c[0x0][0x380] ;  /* 0x0000e000ff0a7b82 */ /* 0x000e220000000a00 */
[----:B------:R-:W-:-:S04]  /*0830*/  IMAD R9, R0, UR4, R5 ;  /* 0x0000000400097c24 */ /* 0x000fc8000f8e0205 */
        /* <DEDUP_REMOVED lines=33> */
.L_x_159:
[----:B------:R-:W-:Y:S05]  /*0a50*/  @!P0 BRA `(.L_x_156) ;  /* 0x0000000000908947 */ /* 0x000fea0003800000 */
[----:B------:R-:W-:Y:S02]  /*0a60*/  ISETP.GE.U32.AND P1, PT, R8, 0x4, PT ;  /* 0x000000040800780c */ /* 0x000fe40003f26070 */
[----:B------:R-:W-:-:S04]  /*0a70*/  LOP3.LUT R6, R7, 0x3, RZ, 0xc0, !PT ;  /* 0x0000000307067812 */ /* 0x000fc800078ec0ff */
[----:B------:R-:W-:-:S07]  /*0a80*/  ISETP.NE.AND P0, PT, R6, RZ, PT ;  /* 0x000000ff0600720c */ /* 0x000fce0003f05270 */
[----:B------:R-:W-:Y:S06]  /*0a90*/  @!P1 BRA `(.L_x_160) ;  /* 0x00000000004c9947 */ /* 0x000fec0003800000 */
[----:B------:R-:W0:Y:S01]  /*0aa0*/  LDC.64 R8, c[0x0][0x380] ;  /* 0x0000e000ff087b82 */ /* 0x000e220000000a00 */
[----:B------:R-:W-:-:S04]  /*0ab0*/  IMAD R11, R0, UR4, R5 ;  /* 0x00000004000b7c24 */ /* 0x000fc8000f8e0205 */
        /* <DEDUP_REMOVED lines=17> */
.L_x_160:
[----:B------:R-:W-:Y:S05]  /*0bd0*/  @!P0 BRA `(.L_x_156) ;  /* 0x0000000000308947 */ /* 0x000fea0003800000 */
[----:B------:R-:W0:Y:S01]  /*0be0*/  LDC.64 R8, c[0x0][0x380] ;  /* 0x0000e000ff087b82 */ /* 0x000e220000000a00 */
[----:B------:R-:W-:Y:S01]  /*0bf0*/  IMAD R7, R2, R7, UR4 ;  /* 0x0000000402077e24 */ /* 0x000fe2000f8e0207 */
[----:B------:R-:W-:-:S03]  /*0c00*/  IADD3 R10, PT, PT, -R6, RZ, RZ ;  /* 0x000000ff060a7210 */ /* 0x000fc60007ffe1ff */
[----:B------:R-:W-:-:S07]  /*0c10*/  IMAD R11, R7, R0, R3 ;  /* 0x00000000070b7224 */ /* 0x000fce00078e0203 */
.L_x_161:
[----:B0-----:R-:W-:-:S06]  /*0c20*/  IMAD.WIDE R6, R11, 0x4, R8 ;  /* 0x000000040b067825 */ /* 0x001fcc00078e0208 */
[----:B------:R-:W2:Y:S01]  /*0c30*/  LDG.E R7, desc[UR8][R6.64] ;  /* 0x0000000806077981 */ /* 0x000ea2000c1e1900 */
[----:B------:R-:W-:Y:S02]  /*0c40*/  IADD3 R10, PT, PT, R10, 0x1, RZ ;  /* 0x000000010a0a7810 */ /* 0x000fe40007ffe0ff */
[----:B------:R-:W-:Y:S02]  /*0c50*/  IADD3 R11, PT, PT, R11, R0, RZ ;  /* 0x000000000b0b7210 */ /* 0x000fe40007ffe0ff */
[----:B------:R-:W-:Y:S02]  /*0c60*/  ISETP.NE.AND P1, PT, R10, RZ, PT ;  /* 0x000000ff0a00720c */ /* 0x000fe40003f25270 */
[----:B--2---:R-:W-:-:S04]  /*0c70*/  FSETP.GT.AND P0, PT, R7, R4, PT ;  /* 0x000000040700720b */ /* 0x004fc80003f04000 */
[----:B------:R-:W-:-:S07]  /*0c80*/  FSEL R4, R7, R4, P0 ;  /* 0x0000000407047208 */ /* 0x000fce0000000000 */
[----:B------:R-:W-:Y:S05]  /*0c90*/  @P1 BRA `(.L_x_161) ;  /* 0xfffffffc00e01947 */ /* 0x000fea000383ffff */
.L_x_156:
[----:B------:R-:W0:Y:S01]  /*0ca0*/  LDC R6, c[0x0][0x394] ;  /* 0x0000e500ff067b82 */ /* 0x000e220000000800 */
[----:B------:R-:W-:Y:S02]  /*0cb0*/  MOV R22, RZ ;  /* 0x000000ff00167202 */ /* 0x000fe40000000f00 */
[----:B0-----:R-:W-:-:S13]  /*0cc0*/  ISETP.GE.AND P3, PT, R6, 0x1, PT ;  /* 0x000000010600780c */ /* 0x001fda0003f66270 */
[----:B------:R-:W-:Y:S05]  /*0cd0*/  @!P3 BRA `(.L_x_162) ;  /* 0x000000100000b947 */ /* 0x000fea0003800000 */
[C---:B------:R-:W-:Y:S01]  /*0ce0*/  ISETP.GE.U32.AND P0, PT, R6.reuse, 0x8, PT ;  /* 0x000000080600780c */ /* 0x040fe20003f06070 */
[----:B------:R-:W-:Y:S01]  /*0cf0*/  HFMA2 R22, -RZ, RZ, 0, 0 ;  /* 0x00000000ff167431 */ /* 0x000fe200000001ff */
[----:B------:R-:W-:Y:S02]  /*0d00*/  LOP3.LUT R8, R6, 0x7, RZ, 0xc0, !PT ;  /* 0x0000000706087812 */ /* 0x000fe400078ec0ff */
[----:B------:R-:W-:Y:S02]  /*0d10*/  MOV R9, RZ ;  /* 0x000000ff00097202 */ /* 0x000fe40000000f00 */
[----:B------:R-:W-:-:S07]  /*0d20*/  ISETP.NE.AND P1, PT, R8, RZ, PT ;  /* 0x000000ff0800720c */ /* 0x000fce0003f25270 */
[----:B------:R-:W-:Y:S06]  /*0d30*/  @!P0 BRA `(.L_x_163) ;  /* 0x0000000400f08947 */ /* 0x000fec0003800000 */
[----:B------:R-:W0:Y:S01]  /*0d40*/  LDC.64 R12, c[0x0][0x380] ;  /* 0x0000e000ff0c7b82 */ /* 0x000e220000000a00 */
[----:B------:R-:W-:Y:S02]  /*0d50*/  LOP3.LUT R9, R6, 0x7ffffff8, RZ, 0xc0, !PT ;  /* 0x7ffffff806097812 */ /* 0x000fe400078ec0ff */
[----:B------:R-:W-:Y:S02]  /*0d60*/  MOV R22, RZ ;  /* 0x000000ff00167202 */ /* 0x000fe40000000f00 */
[----:B------:R-:W-:Y:S02]  /*0d70*/  MOV R7, R5 ;  /* 0x0000000500077202 */ /* 0x000fe40000000f00 */
[----:B------:R-:W-:Y:S01]  /*0d80*/  IADD3 R20, PT, PT, -R9, RZ, RZ ;  /* 0x000000ff09147210 */ /* 0x000fe20007ffe1ff */
[----:B------:R-:W1:Y:S06]  /*0d90*/  LDC.64 R14, c[0x0][0x388] ;  /* 0x0000e200ff0e7b82 */ /* 0x000e6c0000000a00 */
.L_x_164:
[----:B0-----:R-:W-:-:S05]  /*0da0*/  IMAD.WIDE R16, R7, 0x4, R12 ;  /* 0x0000000407107825 */ /* 0x001fca00078e020c */
[----:B--2---:R0:W2:Y:S01]  /*0db0*/  LDG.E R19, desc[UR8][R16.64] ;  /* 0x0000000810137981 */ /* 0x0040a2000c1e1900 */
[----:B------:R-:W-:Y:S01]  /*0dc0*/  HFMA2 R11, -RZ, RZ, 0.96630859375, -0.0022525787353515625 ;  /* 0x3bbb989dff0b7431 */ /* 0x000fe200000001ff */
[----:B------:R-:W-:Y:S01]  /*0dd0*/  MOV R23, 0x437c0000 ;  /* 0x437c000000177802 */ /* 0x000fe20000000f00 */
[----:B-1----:R-:W-:-:S04]  /*0de0*/  IMAD.WIDE R24, R7, 0x4, R14 ;  /* 0x0000000407187825 */ /* 0x002fc800078e020e */
[----:B0-----:R-:W-:-:S04]  /*0df0*/  IMAD.WIDE R16, R0, 0x4, R16 ;  /* 0x0000000400107825 */ /* 0x001fc800078e0210 */
[----:B--2---:R-:W-:-:S04]  /*0e00*/  FADD R10, R19, -R4 ;  /* 0x80000004130a7221 */ /* 0x004fc80000000000 */
[----:B------:R-:W-:-:S04]  /*0e10*/  FFMA.SAT R18, R10, R11, 0.5 ;  /* 0x3f0000000a127423 */ /* 0x000fc8000000200b */
[----:B------:R-:W-:-:S04]  /*0e20*/  FFMA.RM R18, R18, R23, 12582913 ;  /* 0x4b40000112127423 */ /* 0x000fc80000004017 */
[C---:B------:R-:W-:Y:S01]  /*0e30*/  FADD R19, R18.reuse, -12583039 ;  /* 0xcb40007f12137421 */ /* 0x040fe20000000000 */
[----:B------:R-:W-:-:S03]  /*0e40*/  SHF.L.U32 R21, R18, 0x17, RZ ;  /* 0x0000001712157819 */ /* 0x000fc600000006ff */
[----:B------:R-:W-:-:S04]  /*0e50*/  FFMA R19, R10, 1.4426950216293334961, -R19 ;  /* 0x3fb8aa3b0a137823 */ /* 0x000fc80000000813 */
[----:B------:R-:W-:-:S04]  /*0e60*/  FFMA R19, R10, 1.925963033500011079e-08, R19 ;  /* 0x32a570600a137823 */ /* 0x000fc80000000013 */
[----:B------:R-:W0:Y:S02]  /*0e70*/  MUFU.EX2 R10, R19 ;  /* 0x00000013000a7308 */ /* 0x000e240000000800 */
[----:B0-----:R-:W-:-:S05]  /*0e80*/  FMUL R21, R21, R10 ;  /* 0x0000000a15157220 */ /* 0x001fca0000400000 */
[----:B------:R0:W-:Y:S04]  /*0e90*/  STG.E desc[UR8][R24.64], R21 ;  /* 0x0000001518007986 */ /* 0x0001e8000c101908 */
[----:B------:R1:W2:Y:S02]  /*0ea0*/  LDG.E R27, desc[UR8][R16.64] ;  /* 0x00000008101b7981 */ /* 0x0002a4000c1e1900 */
[----:B-1----:R-:W-:-:S04]  /*0eb0*/  IMAD.WIDE R16, R0, 0x4, R16 ;  /* 0x0000000400107825 */ /* 0x002fc800078e0210 */
[----:B--2---:R-:W-:-:S04]  /*0ec0*/  FADD R10, R27, -R4 ;  /* 0x800000041b0a7221 */ /* 0x004fc80000000000 */
[----:B------:R-:W-:-:S04]  /*0ed0*/  FFMA.SAT R18, R10, R11, 0.5 ;  /* 0x3f0000000a127423 */ /* 0x000fc8000000200b */
[----:B------:R-:W-:-:S04]  /*0ee0*/  FFMA.RM R18, R18, R23, 12582913 ;  /* 0x4b40000112127423 */ /* 0x000fc80000004017 */
[----:B------:R-:W-:-:S04]  /*0ef0*/  FADD R27, R18, -12583039 ;  /* 0xcb40007f121b7421 */ /* 0x000fc80000000000 */
[----:B------:R-:W-:-:S04]  /*0f00*/  FFMA R27, R10, 1.4426950216293334961, -R27 ;  /* 0x3fb8aa3b0a1b7823 */ /* 0x000fc8000000081b */
[----:B------:R-:W-:Y:S01]  /*0f10*/  FFMA R27, R10, 1.925963033500011079e-08, R27 ;  /* 0x32a570600a1b7823 */ /* 0x000fe2000000001b */
[----:B------:R-:W-:Y:S01]  /*0f20*/  SHF.L.U32 R10, R18, 0x17, RZ ;  /* 0x00000017120a7819 */ /* 0x000fe200000006ff */
[----:B------:R-:W-:-:S04]  /*0f30*/  IMAD.WIDE R18, R0, 0x4, R24 ;  /* 0x0000000400127825 */ /* 0x000fc800078e0218 */
[----:B------:R-:W1:Y:S02]  /*0f40*/  MUFU.EX2 R27, R27 ;  /* 0x0000001b001b7308 */ /* 0x000e640000000800 */
[----:B-1----:R-:W-:-:S05]  /*0f50*/  FMUL R10, R10, R27 ;  /* 0x0000001b0a0a7220 */ /* 0x002fca0000400000 */
[----:B------:R1:W-:Y:S04]  /*0f60*/  STG.E desc[UR8][R18.64], R10 ;  /* 0x0000000a12007986 */ /* 0x0003e8000c101908 */
[----:B0-----:R0:W2:Y:S01]  /*0f70*/  LDG.E R25, desc[UR8][R16.64] ;  /* 0x0000000810197981 */ /* 0x0010a2000c1e1900 */
[----:B-1----:R-:W-:-:S04]  /*0f80*/  IMAD.WIDE R18, R0, 0x4, R18 ;  /* 0x0000000400127825 */ /* 0x002fc800078e0212 */
[----:B0-----:R-:W-:-:S04]  /*0f90*/  IMAD.WIDE R16, R0, 0x4, R16 ;  /* 0x0000000400107825 */ /* 0x001fc800078e0210 */
        /* <DEDUP_REMOVED lines=8> */
[----:B0-----:R-:W-:-:S05]  /*1020*/  FMUL R25, R25, R28 ;  /* 0x0000001c19197220 */ /* 0x001fca0000400000 */
[----:B------:R0:W-:Y:S04]  /*1030*/  STG.E desc[UR8][R18.64], R25 ;  /* 0x0000001912007986 */ /* 0x0001e8000c101908 */
[----:B------:R1:W2:Y:S01]  /*1040*/  LDG.E R27, desc[UR8][R16.64] ;  /* 0x00000008101b7981 */ /* 0x0002a2000c1e1900 */
[----:B0-----:R-:W-:-:S04]  /*1050*/  IMAD.WIDE R18, R0, 0x4, R18 ;  /* 0x0000000400127825 */ /* 0x001fc800078e0212 */
[----:B-1----:R-:W-:-:S04]  /*1060*/  IMAD.WIDE R16, R0, 0x4, R16 ;  /* 0x0000000400107825 */ /* 0x002fc800078e0210 */
[----:B--2---:R-:W-:Y:S01]  /*1070*/  FADD R24, R27, -R4 ;  /* 0x800000041b187221 */ /* 0x004fe20000000000 */
[----:B------:R-:W-:-:S03]  /*1080*/  FADD R27, R21, R22 ;  /* 0x00000016151b7221 */ /* 0x000fc60000000000 */
        /* <DEDUP_REMOVED lines=10> */
[----:B------:R-:W-:Y:S01]  /*1130*/  FADD R10, R27, R10 ;  /* 0x0000000a1b0a7221 */ /* 0x000fe20000000000 */
[----:B0-----:R-:W-:-:S04]  /*1140*/  IMAD.WIDE R18, R0, 0x4, R18 ;  /* 0x0000000400127825 */ /* 0x001fc800078e0212 */
[----:B-1----:R-:W-:-:S04]  /*1150*/  IMAD.WIDE R16, R0, 0x4, R16 ;  /* 0x0000000400107825 */ /* 0x002fc800078e0210 */
        /* <DEDUP_REMOVED lines=38> */
[----:B------:R-:W2:Y:S01]  /*13c0*/  LDG.E R17, desc[UR8][R16.64] ;  /* 0x0000000810117981 */ /* 0x000ea2000c1e1900 */
[----:B------:R-:W-:Y:S01]  /*13d0*/  IMAD.WIDE R28, R0, 0x4, R18 ;  /* 0x00000004001c7825 */ /* 0x000fe200078e0212 */
[----:B------:R-:W-:-:S03]  /*13e0*/  IADD3 R20, PT, PT, R20, 0x8, RZ ;  /* 0x0000000814147810 */ /* 0x000fc60007ffe0ff */
[----:B------:R-:W-:Y:S01]  /*13f0*/  FADD R10, R10, R27 ;  /* 0x0000001b0a0a7221 */ /* 0x000fe20000000000 */
[----:B------:R-:W-:Y:S02]  /*1400*/  LEA R7, R0, R7, 0x3 ;  /* 0x0000000700077211 */ /* 0x000fe400078e18ff */
[----:B------:R-:W-:Y:S01]  /*1410*/  ISETP.NE.AND P0, PT, R20, RZ, PT ;  /* 0x000000ff1400720c */ /* 0x000fe20003f05270 */
[----:B------:R-:W-:-:S04]  /*1420*/  FADD R10, R10, R25 ;  /* 0x000000190a0a7221 */ /* 0x000fc80000000000 */
[----:B------:R-:W-:Y:S01]  /*1430*/  FADD R10, R10, R21 ;  /* 0x000000150a0a7221 */ /* 0x000fe20000000000 */
[----:B--2---:R-:W-:-:S04]  /*1440*/  FADD R24, R17, -R4 ;  /* 0x8000000411187221 */ /* 0x004fc80000000000 */
[----:B------:R-:W-:-:S04]  /*1450*/  FFMA.SAT R26, R24, R11, 0.5 ;  /* 0x3f000000181a7423 */ /* 0x000fc8000000200b */
[----:B------:R-:W-:-:S04]  /*1460*/  FFMA.RM R26, R26, R23, 12582913 ;  /* 0x4b4000011a1a7423 */ /* 0x000fc80000004017 */
[C---:B------:R-:W-:Y:S01]  /*1470*/  FADD R11, R26.reuse, -12583039 ;  /* 0xcb40007f1a0b7421 */ /* 0x040fe20000000000 */
[----:B------:R-:W-:-:S03]  /*1480*/  SHF.L.U32 R26, R26, 0x17, RZ ;  /* 0x000000171a1a7819 */ /* 0x000fc600000006ff */
[----:B------:R-:W-:-:S04]  /*1490*/  FFMA R11, R24, 1.4426950216293334961, -R11 ;  /* 0x3fb8aa3b180b7823 */ /* 0x000fc8000000080b */
[----:B------:R-:W-:-:S06]  /*14a0*/  FFMA R11, R24, 1.925963033500011079e-08, R11 ;  /* 0x32a57060180b7823 */ /* 0x000fcc000000000b */
[----:B------:R-:W0:Y:S02]  /*14b0*/  MUFU.EX2 R11, R11 ;  /* 0x0000000b000b7308 */ /* 0x000e240000000800 */
[----:B0-----:R-:W-:-:S04]  /*14c0*/  FMUL R19, R26, R11 ;  /* 0x0000000b1a137220 */ /* 0x001fc80000400000 */
[----:B------:R-:W-:Y:S01]  /*14d0*/  FADD R22, R10, R19 ;  /* 0x000000130a167221 */ /* 0x000fe20000000000 */
[----:B------:R2:W-:Y:S01]  /*14e0*/  STG.E desc[UR8][R28.64], R19 ;  /* 0x000000131c007986 */ /* 0x0005e2000c101908 */
[----:B------:R-:W-:Y:S05]  /*14f0*/  @P0 BRA `(.L_x_164) ;  /* 0xfffffff800280947 */ /* 0x000fea000383ffff */
.L_x_163:
[----:B------:R-:W-:Y:S05]  /*1500*/  @!P1 BRA `(.L_x_162) ;  /* 0x0000000400f49947 */ /* 0x000fea0003800000 */
[----:B------:R-:W-:Y:S02]  /*1510*/  ISETP.GE.U32.AND P0, PT, R8, 0x4, PT ;  /* 0x000000040800780c */ /* 0x000fe40003f06070 */
[----:B------:R-:W-:-:S04]  /*1520*/  LOP3.LUT R16, R6, 0x3, RZ, 0xc0, !PT ;  /* 0x0000000306107812 */ /* 0x000fc800078ec0ff */
[----:B------:R-:W-:-:S07]  /*1530*/  ISETP.NE.AND P1, PT, R16, RZ, PT ;  /* 0x000000ff1000720c */ /* 0x000fce0003f25270 */
[----:B------:R-:W-:Y:S06]  /*1540*/  @!P0 BRA `(.L_x_165) ;  /* 0x0000000000f88947 */ /* 0x000fec0003800000 */
[----:B------:R-:W0:Y:S01]  /*1550*/  LDC.64 R10, c[0x0][0x380] ;  /* 0x0000e000ff0a7b82 */ /* 0x000e220000000a00 */
[----:B------:R-:W-:-:S04]  /*1560*/  IMAD R15, R9, R0, R5 ;  /* 0x00000000090f7224 */ /* 0x000fc800078e0205 */
[----:B0-----:R-:W-:-:S05]  /*1570*/  IMAD.WIDE R10, R15, 0x4, R10 ;  /* 0x000000040f0a7825 */ /* 0x001fca00078e020a */
[----:B------:R0:W3:Y:S01]  /*1580*/  LDG.E R13, desc[UR8][R10.64] ;  /* 0x000000080a0d7981 */ /* 0x0000e2000c1e1900 */
[----:B------:R-:W-:Y:S01]  /*1590*/  HFMA2 R7, -RZ, RZ, 0.96630859375, -0.0022525787353515625 ;  /* 0x3bbb989dff077431 */ /* 0x000fe200000001ff */
[----:B------:R-:W-:Y:S01]  /*15a0*/  MOV R8, 0x437c0000 ;  /* 0x437c000000087802 */ /* 0x000fe20000000f00 */
[----:B0-----:R-:W-:-:S04]  /*15b0*/  IMAD.WIDE R10, R0, 0x4, R10 ;  /* 0x00000004000a7825 */ /* 0x001fc800078e020a */
[----:B---3--:R-:W-:-:S04]  /*15c0*/  FADD R14, R13, -R4 ;  /* 0x800000040d0e7221 */ /* 0x008fc80000000000 */
[----:B------:R-:W-:-:S04]  /*15d0*/  FFMA.SAT R13, R14, R7, 0.5 ;  /* 0x3f0000000e0d7423 */ /* 0x000fc80000002007 */
[----:B------:R-:W-:Y:S02]  /*15e0*/  FFMA.RM R17, R13, R8, 12582913 ;  /* 0x4b4000010d117423 */ /* 0x000fe40000004008 */
[----:B------:R-:W0:Y:S02]  /*15f0*/  LDC.64 R12, c[0x0][0x388] ;  /* 0x0000e200ff0c7b82 */ /* 0x000e240000000a00 */
[C---:B--2---:R-:W-:Y:S01]  /*1600*/  FADD R19, R17.reuse, -12583039 ;  /* 0xcb40007f11137421 */ /* 0x044fe20000000000 */
[----:B------:R-:W-:-:S03]  /*1610*/  SHF.L.U32 R17, R17, 0x17, RZ ;  /* 0x0000001711117819 */ /* 0x000fc600000006ff */
[----:B------:R-:W-:-:S04]  /*1620*/  FFMA R19, R14, 1.4426950216293334961, -R19 ;  /* 0x3fb8aa3b0e137823 */ /* 0x000fc80000000813 */
[----:B------:R-:W-:-:S04]  /*1630*/  FFMA R19, R14, 1.925963033500011079e-08, R19 ;  /* 0x32a570600e137823 */ /* 0x000fc80000000013 */
[----:B------:R-:W1:Y:S01]  /*1640*/  MUFU.EX2 R14, R19 ;  /* 0x00000013000e7308 */ /* 0x000e620000000800 */
[----:B0-----:R-:W-:-:S04]  /*1650*/  IMAD.WIDE R12, R15, 0x4, R12 ;  /* 0x000000040f0c7825 */ /* 0x001fc800078e020c */
[----:B-1----:R-:W-:-:S05]  /*1660*/  FMUL R17, R17, R14 ;  /* 0x0000000e11117220 */ /* 0x002fca0000400000 */
[----:B------:R0:W-:Y:S04]  /*1670*/  STG.E desc[UR8][R12.64], R17 ;  /* 0x000000110c007986 */ /* 0x0001e8000c101908 */
[----:B------:R1:W2:Y:S02]  /*1680*/  LDG.E R15, desc[UR8][R10.64] ;  /* 0x000000080a0f7981 */ /* 0x0002a4000c1e1900 */
[----:B-1----:R-:W-:-:S04]  /*1690*/  IMAD.WIDE R10, R0, 0x4, R10 ;  /* 0x00000004000a7825 */ /* 0x002fc800078e020a */
[----:B--2---:R-:W-:-:S04]  /*16a0*/  FADD R14, R15, -R4 ;  /* 0x800000040f0e7221 */ /* 0x004fc80000000000 */
[----:B------:R-:W-:-:S04]  /*16b0*/  FFMA.SAT R15, R14, R7, 0.5 ;  /* 0x3f0000000e0f7423 */ /* 0x000fc80000002007 */
[----:B------:R-:W-:-:S04]  /*16c0*/  FFMA.RM R15, R15, R8, 12582913 ;  /* 0x4b4000010f0f7423 */ /* 0x000fc80000004008 */
[C---:B------:R-:W-:Y:S01]  /*16d0*/  FADD R21, R15.reuse, -12583039 ;  /* 0xcb40007f0f157421 */ /* 0x040fe20000000000 */
[----:B------:R-:W-:-:S03]  /*16e0*/  SHF.L.U32 R19, R15, 0x17, RZ ;  /* 0x000000170f137819 */ /* 0x000fc600000006ff */
[----:B------:R-:W-:-:S04]  /*16f0*/  FFMA R21, R14, 1.4426950216293334961, -R21 ;  /* 0x3fb8aa3b0e157823 */ /* 0x000fc80000000815 */
[----:B------:R-:W-:Y:S01]  /*1700*/  FFMA R21, R14, 1.925963033500011079e-08, R21 ;  /* 0x32a570600e157823 */ /* 0x000fe20000000015 */
[----:B------:R-:W-:-:S03]  /*1710*/  IMAD.WIDE R14, R0, 0x4, R12 ;  /* 0x00000004000e7825 */ /* 0x000fc600078e020c */
[----:B------:R-:W1:Y:S02]  /*1720*/  MUFU.EX2 R18, R21 ;  /* 0x0000001500127308 */ /* 0x000e640000000800 */
[----:B-1----:R-:W-:-:S05]  /*1730*/  FMUL R19, R19, R18 ;  /* 0x0000001213137220 */ /* 0x002fca0000400000 */
[----:B------:R1:W-:Y:S04]  /*1740*/  STG.E desc[UR8][R14.64], R19 ;  /* 0x000000130e007986 */ /* 0x0003e8000c101908 */
[----:B0-----:R0:W2:Y:S02]  /*1750*/  LDG.E R13, desc[UR8][R10.64] ;  /* 0x000000080a0d7981 */ /* 0x0010a4000c1e1900 */
[----:B0-----:R-:W-:-:S04]  /*1760*/  IMAD.WIDE R10, R0, 0x4, R10 ;  /* 0x00000004000a7825 */ /* 0x001fc800078e020a */
[----:B--2---:R-:W-:-:S04]  /*1770*/  FADD R12, R13, -R4 ;  /* 0x800000040d0c7221 */ /* 0x004fc80000000000 */
[----:B------:R-:W-:-:S04]  /*1780*/  FFMA.SAT R13, R12, R7, 0.5 ;  /* 0x3f0000000c0d7423 */ /* 0x000fc80000002007 */
[----:B------:R-:W-:-:S04]  /*1790*/  FFMA.RM R13, R13, R8, 12582913 ;  /* 0x4b4000010d0d7423 */ /* 0x000fc80000004008 */
[C---:B------:R-:W-:Y:S01]  /*17a0*/  FADD R23, R13.reuse, -12583039 ;  /* 0xcb40007f0d177421 */ /* 0x040fe20000000000 */
[----:B------:R-:W-:-:S03]  /*17b0*/  SHF.L.U32 R18, R13, 0x17, RZ ;  /* 0x000000170d127819 */ /* 0x000fc600000006ff */
[----:B------:R-:W-:-:S04]  /*17c0*/  FFMA R23, R12, 1.4426950216293334961, -R23 ;  /* 0x3fb8aa3b0c177823 */ /* 0x000fc80000000817 */
[----:B------:R-:W-:Y:S01]  /*17d0*/  FFMA R23, R12, 1.925963033500011079e-08, R23 ;  /* 0x32a570600c177823 */ /* 0x000fe20000000017 */
[----:B------:R-:W-:-:S05]  /*17e0*/  IMAD.WIDE R12, R0, 0x4, R14 ;  /* 0x00000004000c7825 */ /* 0x000fca00078e020e */
[----:B------:R-:W1:Y:S02]  /*17f0*/  MUFU.EX2 R23, R23 ;  /* 0x0000001700177308 */ /* 0x000e640000000800 */
[----:B-1----:R-:W-:-:S05]  /*1800*/  FMUL R15, R18, R23 ;  /* 0x00000017120f7220 */ /* 0x002fca0000400000 */
[----:B------:R0:W-:Y:S04]  /*1810*/  STG.E desc[UR8][R12.64], R15 ;  /* 0x0000000f0c007986 */ /* 0x0001e8000c101908 */
[----:B------:R-:W2:Y:S01]  /*1820*/  LDG.E R11, desc[UR8][R10.64] ;  /* 0x000000080a0b7981 */ /* 0x000ea2000c1e1900 */
[----:B------:R-:W-:Y:S01]  /*1830*/  FADD R22, R22, R17 ;  /* 0x0000001116167221 */ /* 0x000fe20000000000 */
[----:B------:R-:W-:-:S03]  /*1840*/  IADD3 R9, PT, PT, R9, 0x4, RZ ;  /* 0x0000000409097810 */ /* 0x000fc60007ffe0ff */
        /* <DEDUP_REMOVED lines=11> */
[----:B-1----:R-:W-:-:S04]  /*1900*/  FMUL R7, R7, R14 ;  /* 0x0000000e07077220 */ /* 0x002fc80000400000 */
[----:B------:R-:W-:Y:S01]  /*1910*/  FADD R22, R22, R7 ;  /* 0x0000000716167221 */ /* 0x000fe20000000000 */
[----:B------:R0:W-:Y:S06]  /*1920*/  STG.E desc[UR8][R20.64], R7 ;  /* 0x0000000714007986 */ /* 0x0001ec000c101908 */
.L_x_165:
[----:B------:R-:W-:Y:S05]  /*1930*/  @!P1 BRA `(.L_x_162) ;  /* 0x0000000000e89947 */ /* 0x000fea0003800000 */
[----:B------:R-:W-:Y:S02]  /*1940*/  ISETP.NE.AND P0, PT, R16, 0x1, PT ;  /* 0x000000011000780c */ /* 0x000fe40003f05270 */
[----:B------:R-:W-:-:S04]  /*1950*/  LOP3.LUT R6, R6, 0x1, RZ, 0xc0, !PT ;  /* 0x0000000106067812 */ /* 0x000fc800078ec0ff */
[----:B------:R-:W-:-:S07]  /*1960*/  ISETP.NE.U32.AND P1, PT, R6, 0x1, PT ;  /* 0x000000010600780c */ /* 0x000fce0003f25070 */
[----:B------:R-:W-:Y:S06]  /*1970*/  @!P0 BRA `(.L_x_166) ;  /* 0x0000000000888947 */ /* 0x000fec0003800000 */
[----:B0-----:R-:W0:Y:S01]  /*1980*/  LDC.64 R6, c[0x0][0x380] ;  /* 0x0000e000ff067b82 */ /* 0x001e220000000a00 */
        /* <DEDUP_REMOVED lines=10> */
[C---:B------:R-:W-:Y:S01]  /*1a30*/  FADD R16, R14.reuse, -12583039 ;  /* 0xcb40007f0e107421 */ /* 0x040fe20000000000 */
[----:B------:R-:W-:-:S03]  /*1a40*/  SHF.L.U32 R14, R14, 0x17, RZ ;  /* 0x000000170e0e7819 */ /* 0x000fc600000006ff */
[----:B------:R-:W-:-:S04]  /*1a50*/  FFMA R16, R13, 1.4426950216293334961, -R16 ;  /* 0x3fb8aa3b0d107823 */ /* 0x000fc80000000810 */
[----:B------:R-:W-:-:S04]  /*1a60*/  FFMA R16, R13, 1.925963033500011079e-08, R16 ;  /* 0x32a570600d107823 */ /* 0x000fc80000000010 */
[----:B------:R-:W1:Y:S01]  /*1a70*/  MUFU.EX2 R13, R16 ;  /* 0x00000010000d7308 */ /* 0x000e620000000800 */
[----:B0-----:R-:W-:-:S04]  /*1a80*/  IMAD.WIDE R10, R15, 0x4, R10 ;  /* 0x000000040f0a7825 */ /* 0x001fc800078e020a */
[----:B-1----:R-:W-:-:S05]  /*1a90*/  FMUL R15, R14, R13 ;  /* 0x0000000d0e0f7220 */ /* 0x002fca0000400000 */
[----:B------:R1:W-:Y:S04]  /*1aa0*/  STG.E desc[UR8][R10.64], R15 ;  /* 0x0000000f0a007986 */ /* 0x0003e8000c101908 */
[----:B------:R-:W3:Y:S01]  /*1ab0*/  LDG.E R7, desc[UR8][R6.64] ;  /* 0x0000000806077981 */ /* 0x000ee2000c1e1900 */
[----:B------:R-:W-:Y:S01]  /*1ac0*/  FADD R22, R22, R15 ;  /* 0x0000000f16167221 */ /* 0x000fe20000000000 */
[----:B------:R-:W-:Y:S01]  /*1ad0*/  IADD3 R9, PT, PT, R9, 0x2, RZ ;  /* 0x0000000209097810 */ /* 0x000fe20007ffe0ff */
[----:B---3--:R-:W-:-:S04]  /*1ae0*/  FADD R13, R7, -R4 ;  /* 0x80000004070d7221 */ /* 0x008fc80000000000 */
[----:B------:R-:W-:-:S04]  /*1af0*/  FFMA.SAT R17, R13, R8, 0.5 ;  /* 0x3f0000000d117423 */ /* 0x000fc80000002008 */
[----:B------:R-:W-:-:S04]  /*1b00*/  FFMA.RM R17, R17, R12, 12582913 ;  /* 0x4b40000111117423 */ /* 0x000fc8000000400c */
[C---:B------:R-:W-:Y:S01]  /*1b10*/  FADD R8, R17.reuse, -12583039 ;  /* 0xcb40007f11087421 */ /* 0x040fe20000000000 */
[----:B------:R-:W-:-:S03]  /*1b20*/  SHF.L.U32 R17, R17, 0x17, RZ ;  /* 0x0000001711117819 */ /* 0x000fc600000006ff */
[----:B------:R-:W-:-:S04]  /*1b30*/  FFMA R8, R13, 1.4426950216293334961, -R8 ;  /* 0x3fb8aa3b0d087823 */ /* 0x000fc80000000808 */
[----:B------:R-:W-:Y:S01]  /*1b40*/  FFMA R8, R13, 1.925963033500011079e-08, R8 ;  /* 0x32a570600d087823 */ /* 0x000fe20000000008 */
[----:B------:R-:W-:-:S05]  /*1b50*/  IMAD.WIDE R12, R0, 0x4, R10 ;  /* 0x00000004000c7825 */ /* 0x000fca00078e020a */
[----:B------:R-:W0:Y:S02]  /*1b60*/  MUFU.EX2 R8, R8 ;  /* 0x0000000800087308 */ /* 0x000e240000000800 */
[----:B0-----:R-:W-:-:S04]  /*1b70*/  FMUL R17, R17, R8 ;  /* 0x0000000811117220 */ /* 0x001fc80000400000 */
[----:B------:R-:W-:Y:S01]  /*1b80*/  FADD R22, R22, R17 ;  /* 0x0000001116167221 */ /* 0x000fe20000000000 */
[----:B------:R1:W-:Y:S06]  /*1b90*/  STG.E desc[UR8][R12.64], R17 ;  /* 0x000000110c007986 */ /* 0x0003ec000c101908 */
.L_x_166:
[----:B------:R-:W-:Y:S05]  /*1ba0*/  @P1 BRA `(.L_x_162) ;  /* 0x00000000004c1947 */ /* 0x000fea0003800000 */
[----:B0-----:R-:W0:Y:S01]  /*1bb0*/  LDC.64 R6, c[0x0][0x380] ;  /* 0x0000e000ff067b82 */ /* 0x001e220000000a00 */
[----:B-1----:R-:W-:-:S04]  /*1bc0*/  IMAD R11, R9, R0, R5 ;  /* 0x00000000090b7224 */ /* 0x002fc800078e0205 */
[----:B0-----:R-:W-:-:S06]  /*1bd0*/  IMAD.WIDE R6, R11, 0x4, R6 ;  /* 0x000000040b067825 */ /* 0x001fcc00078e0206 */
[----:B------:R-:W3:Y:S01]  /*1be0*/  LDG.E R7, desc[UR8][R6.64] ;  /* 0x0000000806077981 */ /* 0x000ee2000c1e1900 */
[----:B------:R-:W-:Y:S01]  /*1bf0*/  HFMA2 R9, -RZ, RZ, 0.96630859375, -0.0022525787353515625 ;  /* 0x3bbb989dff097431 */ /* 0x000fe200000001ff */
[----:B------:R-:W-:Y:S01]  /*1c00*/  MOV R13, 0x437c0000 ;  /* 0x437c0000000d7802 */ /* 0x000fe20000000f00 */
[----:B---3--:R-:W-:-:S04]  /*1c10*/  FADD R4, R7, -R4 ;  /* 0x8000000407047221 */ /* 0x008fc80000000000 */
[----:B------:R-:W-:Y:S02]  /*1c20*/  FFMA.SAT R0, R4, R9, 0.5 ;  /* 0x3f00000004007423 */ /* 0x000fe40000002009 */
[----:B------:R-:W0:Y:S02]  /*1c30*/  LDC.64 R8, c[0x0][0x388] ;  /* 0x0000e200ff087b82 */ /* 0x000e240000000a00 */
[----:B------:R-:W-:-:S04]  /*1c40*/  FFMA.RM R0, R0, R13, 12582913 ;  /* 0x4b40000100007423 */ /* 0x000fc8000000400d */
[C---:B------:R-:W-:Y:S01]  /*1c50*/  FADD R13, R0.reuse, -12583039 ;  /* 0xcb40007f000d7421 */ /* 0x040fe20000000000 */
[----:B------:R-:W-:-:S03]  /*1c60*/  SHF.L.U32 R0, R0, 0x17, RZ ;  /* 0x0000001700007819 */ /* 0x000fc600000006ff */
[----:B------:R-:W-:-:S04]  /*1c70*/  FFMA R13, R4, 1.4426950216293334961, -R13 ;  /* 0x3fb8aa3b040d7823 */ /* 0x000fc8000000080d */
[----:B------:R-:W-:-:S06]  /*1c80*/  FFMA R13, R4, 1.925963033500011079e-08, R13 ;  /* 0x32a57060040d7823 */ /* 0x000fcc000000000d */
[----:B------:R-:W1:Y:S01]  /*1c90*/  MUFU.EX2 R13, R13 ;  /* 0x0000000d000d7308 */ /* 0x000e620000000800 */
[----:B0-----:R-:W-:-:S04]  /*1ca0*/  IMAD.WIDE R6, R11, 0x4, R8 ;  /* 0x000000040b067825 */ /* 0x001fc800078e0208 */
[----:B-1----:R-:W-:-:S04]  /*1cb0*/  FMUL R9, R0, R13 ;  /* 0x0000000d00097220 */ /* 0x002fc80000400000 */
[----:B------:R-:W-:Y:S01]  /*1cc0*/  FADD R22, R22, R9 ;  /* 0x0000000916167221 */ /* 0x000fe20000000000 */
[----:B------:R3:W-:Y:S06]  /*1cd0*/  STG.E desc[UR8][R6.64], R9 ;  /* 0x0000000906007986 */ /* 0x0007ec000c101908 */
.L_x_162:
[----:B------:R-:W-:Y:S01]  /*1ce0*/  IADD3 R0, PT, PT, R22, 0x1800000, RZ ;  /* 0x0180000016007810 */ /* 0x000fe20007ffe0ff */
[----:B------:R-:W-:Y:S03]  /*1cf0*/  BSSY.RECONVERGENT B0, `(.L_x_167) ;  /* 0x000000b000007945 */ /* 0x000fe60003800200 */
[----:B------:R-:W-:-:S04]  /*1d00*/  LOP3.LUT R0, R0, 0x7f800000, RZ, 0xc0, !PT ;  /* 0x7f80000000007812 */ /* 0x000fc800078ec0ff */
[----:B------:R-:W-:-:S13]  /*1d10*/  ISETP.GT.U32.AND P0, PT, R0, 0x1ffffff, PT ;  /* 0x01ffffff0000780c */ /* 0x000fda0003f04070 */
[----:B------:R-:W-:Y:S05]  /*1d20*/  @P0 BRA `(.L_x_168) ;  /* 0x00000000000c0947 */ /* 0x000fea0003800000 */
[----:B------:R-:W-:-:S07]  /*1d30*/  MOV R4, 0x1d50 ;  /* 0x00001d5000047802 */ /* 0x000fce0000000f00 */
[----:B0123--:R-:W-:Y:S05]  /*1d40*/  CALL.REL.NOINC `($__internal_3_$__cuda_sm20_rcp_rn_f32_slowpath) ;  /* 0x0000000800a07944 */ /* 0x00ffea0003c00000 */
[----:B------:R-:W-:Y:S05]  /*1d50*/  BRA `(.L_x_169) ;  /* 0x0000000000107947 */ /* 0x000fea0003800000 */
.L_x_168:
[----:B0--3--:R-:W0:Y:S02]  /*1d60*/  MUFU.RCP R7, R22 ;  /* 0x0000001600077308 */ /* 0x009e240000001000 */
[----:B0-----:R-:W-:-:S04]  /*1d70*/  FFMA R0, R7, R22, -1 ;  /* 0xbf80000007007423 */ /* 0x001fc80000000016 */
[----:B------:R-:W-:-:S04]  /*1d80*/  FADD.FTZ R0, -R0, -RZ ;  /* 0x800000ff00007221 */ /* 0x000fc80000010100 */
[----:B------:R-:W-:-:S07]  /*1d90*/  FFMA R0, R7, R0, R7 ;  /* 0x0000000007007223 */ /* 0x000fce0000000007 */
.L_x_169:
[----:B------:R-:W-:Y:S05]  /*1da0*/  BSYNC.RECONVERGENT B0 ;  /* 0x0000000000007941 */ /* 0x000fea0003800200 */
.L_x_167:
[----:B------:R-:W-:Y:S05]  /*1db0*/  @!P3 EXIT ;  /* 0x000000000000b94d */ /* 0x000fea0003800000 */
[----:B------:R-:W0:Y:S01]  /*1dc0*/  LDCU UR5, c[0x0][0x394] ;  /* 0x00007280ff0577ac */ /* 0x000e220008000800 */
[----:B------:R-:W-:Y:S01]  /*1dd0*/  HFMA2 R4, -RZ, RZ, 0, 0 ;  /* 0x00000000ff047431 */ /* 0x000fe200000001ff */
[----:B0-----:R-:W-:Y:S02]  /*1de0*/  UISETP.GE.U32.AND UP0, UPT, UR5, 0x10, UPT ;  /* 0x000000100500788c */ /* 0x001fe4000bf06070 */
[----:B------:R-:W-:-:S06]  /*1df0*/  ULOP3.LUT UR6, UR5, 0xf, URZ, 0xc0, !UPT ;  /* 0x0000000f05067892 */ /* 0x000fcc000f8ec0ff */
[----:B------:R-:W-:Y:S01]  /*1e00*/  ISETP.NE.AND P0, PT, RZ, UR6, PT ;  /* 0x00000006ff007c0c */ /* 0x000fe2000bf05270 */
[----:B------:R-:W-:-:S12]  /*1e10*/  BRA.U !UP0, `(.L_x_170) ;  /* 0x0000000508287547 */ /* 0x000fd8000b800000 */
[----:B------:R-:W-:Y:S01]  /*1e20*/  ULOP3.LUT UR7, UR5, 0x7ffffff0, URZ, 0xc0, !UPT ;  /* 0x7ffffff005077892 */ /* 0x000fe2000f8ec0ff */
[----:B------:R-:W-:-:S03]  /*1e30*/  MOV R7, R5 ;  /* 0x0000000500077202 */ /* 0x000fc60000000f00 */
[----:B------:R-:W-:Y:S02]  /*1e40*/  UIADD3 UR4, UPT, UPT, -UR7, URZ, URZ ;  /* 0x000000ff07047290 */ /* 0x000fe4000fffe1ff */
[----:B------:R-:W-:-:S10]  /*1e50*/  MOV R4, UR7 ;  /* 0x0000000700047c02 */ /* 0x000fd40008000f00 */
.L_x_171:
[----:B0-----:R-:W0:Y:S08]  /*1e60*/  LDC.64 R8, c[0x0][0x388] ;  /* 0x0000e200ff087b82 */ /* 0x001e300000000a00 */
[----:B------:R-:W3:Y:S01]  /*1e70*/  LDC R6, c[0x0][0x398] ;  /* 0x0000e600ff067b82 */ /* 0x000ee20000000800 */
[----:B0-----:R-:W-:-:S05]  /*1e80*/  IMAD.WIDE R8, R7, 0x4, R8 ;  /* 0x0000000407087825 */ /* 0x001fca00078e0208 */
[----:B-1----:R-:W4:Y:S02]  /*1e90*/  LDG.E R11, desc[UR8][R8.64] ;  /* 0x00000008080b7981 */ /* 0x002f24000c1e1900 */
[----:B----4-:R-:W-:Y:S01]  /*1ea0*/  FMUL R17, R11, R0 ;  /* 0x000000000b117220 */ /* 0x010fe20000400000 */
[----:B---3--:R-:W-:-:S04]  /*1eb0*/  IMAD.WIDE R10, R6, 0x4, R8 ;  /* 0x00000004060a7825 */ /* 0x008fc800078e0208 */
[----:B------:R0:W-:Y:S04]  /*1ec0*/  STG.E desc[UR8][R8.64], R17 ;  /* 0x0000001108007986 */ /* 0x0001e8000c101908 */
[----:B------:R-:W2:Y:S02]  /*1ed0*/  LDG.E R13, desc[UR8][R10.64] ;  /* 0x000000080a0d7981 */ /* 0x000ea4000c1e1900 */
[----:B--2---:R-:W-:Y:S01]  /*1ee0*/  FMUL R19, R13, R0 ;  /* 0x000000000d137220 */ /* 0x004fe20000400000 */
[----:B------:R-:W-:-:S04]  /*1ef0*/  IMAD.WIDE R12, R6, 0x4, R10 ;  /* 0x00000004060c7825 */ /* 0x000fc800078e020a */
[----:B------:R1:W-:Y:S04]  /*1f00*/  STG.E desc[UR8][R10.64], R19 ;  /* 0x000000130a007986 */ /* 0x0003e8000c101908 */
[----:B------:R-:W2:Y:S02]  /*1f10*/  LDG.E R15, desc[UR8][R12.64] ;  /* 0x000000080c0f7981 */ /* 0x000ea4000c1e1900 */
[----:B--2---:R-:W-:Y:S01]  /*1f20*/  FMUL R21, R15, R0 ;  /* 0x000000000f157220 */ /* 0x004fe20000400000 */
[----:B------:R-:W-:-:S04]  /*1f30*/  IMAD.WIDE R14, R6, 0x4, R12 ;  /* 0x00000004060e7825 */ /* 0x000fc800078e020c */
[----:B------:R2:W-:Y:S04]  /*1f40*/  STG.E desc[UR8][R12.64], R21 ;  /* 0x000000150c007986 */ /* 0x0005e8000c101908 */
[----:B------:R-:W3:Y:S01]  /*1f50*/  LDG.E R23, desc[UR8][R14.64] ;  /* 0x000000080e177981 */ /* 0x000ee2000c1e1900 */
[----:B0-----:R-:W-:-:S04]  /*1f60*/  IMAD.WIDE R8, R6, 0x4, R14 ;  /* 0x0000000406087825 */ /* 0x001fc800078e020e */
[----:B---3--:R-:W-:-:S05]  /*1f70*/  FMUL R23, R23, R0 ;  /* 0x0000000017177220 */ /* 0x008fca0000400000 */
[----:B------:R0:W-:Y:S04]  /*1f80*/  STG.E desc[UR8][R14.64], R23 ;  /* 0x000000170e007986 */ /* 0x0001e8000c101908 */
[----:B------:R-:W3:Y:S01]  /*1f90*/  LDG.E R17, desc[UR8][R8.64] ;  /* 0x0000000808117981 */ /* 0x000ee2000c1e1900 */
[----:B-1----:R-:W-:-:S04]  /*1fa0*/  IMAD.WIDE R10, R6, 0x4, R8 ;  /* 0x00000004060a7825 */ /* 0x002fc800078e0208 */
[----:B---3--:R-:W-:-:S05]  /*1fb0*/  FMUL R17, R17, R0 ;  /* 0x0000000011117220 */ /* 0x008fca0000400000 */
[----:B------:R1:W-:Y:S04]  /*1fc0*/  STG.E desc[UR8][R8.64], R17 ;  /* 0x0000001108007986 */ /* 0x0003e8000c101908 */
[----:B------:R-:W3:Y:S01]  /*1fd0*/  LDG.E R19, desc[UR8][R10.64] ;  /* 0x000000080a137981 */ /* 0x000ee2000c1e1900 */
[----:B--2---:R-:W-:-:S04]  /*1fe0*/  IMAD.WIDE R12, R6, 0x4, R10 ;  /* 0x00000004060c7825 */ /* 0x004fc800078e020a */
[----:B---3--:R-:W-:-:S05]  /*1ff0*/  FMUL R19, R19, R0 ;  /* 0x0000000013137220 */ /* 0x008fca0000400000 */
        /* <DEDUP_REMOVED lines=37> */
[----:B------:R-:W2:Y:S01]  /*2250*/  LDG.E R23, desc[UR8][R14.64] ;  /* 0x000000080e177981 */ /* 0x000ea2000c1e1900 */
[----:B------:R-:W-:Y:S01]  /*2260*/  UIADD3 UR4, UPT, UPT, UR4, 0x10, URZ ;  /* 0x0000001004047890 */ /* 0x000fe2000fffe0ff */
[----:B------:R-:W-:-:S03]  /*2270*/  LEA R7, R6, R7, 0x4 ;  /* 0x0000000706077211 */ /* 0x000fc600078e20ff */
[----:B------:R-:W-:Y:S01]  /*2280*/  UISETP.NE.AND UP0, UPT, UR4, URZ, UPT ;  /* 0x000000ff0400728c */ /* 0x000fe2000bf05270 */
[----:B--2---:R-:W-:-:S05]  /*2290*/  FMUL R23, R23, R0 ;  /* 0x0000000017177220 */ /* 0x004fca0000400000 */
[----:B------:R0:W-:Y:S03]  /*22a0*/  STG.E desc[UR8][R14.64], R23 ;  /* 0x000000170e007986 */ /* 0x0001e6000c101908 */
[----:B------:R-:W-:Y:S05]  /*22b0*/  BRA.U UP0, `(.L_x_171) ;  /* 0xfffffff900e87547 */ /* 0x000fea000b83ffff */
.L_x_170:
[----:B------:R-:W-:Y:S05]  /*22c0*/  @!P0 EXIT ;  /* 0x000000000000894d */ /* 0x000fea0003800000 */
[----:B------:R-:W-:Y:S02]  /*22d0*/  UISETP.GE.U32.AND UP0, UPT, UR6, 0x8, UPT ;  /* 0x000000080600788c */ /* 0x000fe4000bf06070 */
[----:B------:R-:W-:-:S06]  /*22e0*/  ULOP3.LUT UR7, UR5, 0x7, URZ, 0xc0, !UPT ;  /* 0x0000000705077892 */ /* 0x000fcc000f8ec0ff */
[----:B------:R-:W-:Y:S01]  /*22f0*/  ISETP.NE.AND P0, PT, RZ, UR7, PT ;  /* 0x00000007ff007c0c */ /* 0x000fe2000bf05270 */
[----:B------:R-:W-:-:S12]  /*2300*/  BRA.U !UP0, `(.L_x_172) ;  /* 0x0000000108907547 */ /* 0x000fd8000b800000 */
[----:B------:R-:W3:Y:S08]  /*2310*/  LDC R6, c[0x0][0x398] ;  /* 0x0000e600ff067b82 */ /* 0x000ef00000000800 */
[----:B0-----:R-:W0:Y:S01]  /*2320*/  LDC.64 R8, c[0x0][0x388] ;  /* 0x0000e200ff087b82 */ /* 0x001e220000000a00 */
[----:B---3--:R-:W-:-:S04]  /*2330*/  IMAD R7, R4, R6, R5 ;  /* 0x0000000604077224 */ /* 0x008fc800078e0205 */
[----:B0-----:R-:W-:-:S05]  /*2340*/  IMAD.WIDE R8, R7, 0x4, R8 ;  /* 0x0000000407087825 */ /* 0x001fca00078e0208 */
[----:B------:R-:W3:Y:S01]  /*2350*/  LDG.E R7, desc[UR8][R8.64] ;  /* 0x0000000808077981 */ /* 0x000ee2000c1e1900 */
[----:B-1----:R-:W-:-:S04]  /*2360*/  IMAD.WIDE R10, R6, 0x4, R8 ;  /* 0x00000004060a7825 */ /* 0x002fc800078e0208 */
[----:B---3--:R-:W-:-:S05]  /*2370*/  FMUL R7, R7, R0 ;  /* 0x0000000007077220 */ /* 0x008fca0000400000 */
[----:B------:R0:W-:Y:S04]  /*2380*/  STG.E desc[UR8][R8.64], R7 ;  /* 0x0000000708007986 */ /* 0x0001e8000c101908 */
[----:B------:R-:W3:Y:S02]  /*2390*/  LDG.E R13, desc[UR8][R10.64] ;  /* 0x000000080a0d7981 */ /* 0x000ee4000c1e1900 */
[----:B---3--:R-:W-:Y:S01]  /*23a0*/  FMUL R17, R13, R0 ;  /* 0x000000000d117220 */ /* 0x008fe20000400000 */
        /* <DEDUP_REMOVED lines=14> */
[----:B------:R-:W4:Y:S01]  /*2490*/  LDG.E R7, desc[UR8][R10.64] ;  /* 0x000000080a077981 */ /* 0x000f22000c1e1900 */
[----:B--2---:R-:W-:-:S04]  /*24a0*/  IMAD.WIDE R12, R6, 0x4, R10 ;  /* 0x00000004060c7825 */ /* 0x004fc800078e020a */
[----:B----4-:R-:W-:-:S05]  /*24b0*/  FMUL R17, R7, R0 ;  /* 0x0000000007117220 */ /* 0x010fca0000400000 */
[----:B------:R3:W-:Y:S04]  /*24c0*/  STG.E desc[UR8][R10.64], R17 ;  /* 0x000000110a007986 */ /* 0x0007e8000c101908 */
[----:B------:R-:W2:Y:S02]  /*24d0*/  LDG.E R7, desc[UR8][R12.64] ;  /* 0x000000080c077981 */ /* 0x000ea4000c1e1900 */
[----:B--2---:R-:W-:Y:S01]  /*24e0*/  FMUL R19, R7, R0 ;  /* 0x0000000007137220 */ /* 0x004fe20000400000 */
[----:B------:R-:W-:-:S04]  /*24f0*/  IMAD.WIDE R6, R6, 0x4, R12 ;  /* 0x0000000406067825 */ /* 0x000fc800078e020c */
[----:B------:R3:W-:Y:S04]  /*2500*/  STG.E desc[UR8][R12.64], R19 ;  /* 0x000000130c007986 */ /* 0x0007e8000c101908 */
[----:B0-----:R-:W2:Y:S01]  /*2510*/  LDG.E R15, desc[UR8][R6.64] ;  /* 0x00000008060f7981 */ /* 0x001ea2000c1e1900 */
[----:B------:R-:W-:Y:S01]  /*2520*/  IADD3 R4, PT, PT, R4, 0x8, RZ ;  /* 0x0000000804047810 */ /* 0x000fe20007ffe0ff */
[----:B--2---:R-:W-:-:S05]  /*2530*/  FMUL R15, R15, R0 ;  /* 0x000000000f0f7220 */ /* 0x004fca0000400000 */
[----:B------:R3:W-:Y:S02]  /*2540*/  STG.E desc[UR8][R6.64], R15 ;  /* 0x0000000f06007986 */ /* 0x0007e4000c101908 */
.L_x_172:
[----:B------:R-:W-:Y:S05]  /*2550*/  @!P0 EXIT ;  /* 0x000000000000894d */ /* 0x000fea0003800000 */
[----:B------:R-:W-:Y:S02]  /*2560*/  UISETP.GE.U32.AND UP0, UPT, UR7, 0x4, UPT ;  /* 0x000000040700788c */ /* 0x000fe4000bf06070 */
[----:B------:R-:W-:-:S06]  /*2570*/  ULOP3.LUT UR4, UR5, 0x3, URZ, 0xc0, !UPT ;  /* 0x0000000305047892 */ /* 0x000fcc000f8ec0ff */
[----:B------:R-:W-:Y:S01]  /*2580*/  ISETP.NE.AND P0, PT, RZ, UR4, PT ;  /* 0x00000004ff007c0c */ /* 0x000fe2000bf05270 */
[----:B------:R-:W-:-:S12]  /*2590*/  BRA.U !UP0, `(.L_x_173) ;  /* 0x0000000108507547 */ /* 0x000fd8000b800000 */
[----:B0-23--:R-:W0:Y:S08]  /*25a0*/  LDC R19, c[0x0][0x398] ;  /* 0x0000e600ff137b82 */ /* 0x00de300000000800 */
[----:B------:R-:W2:Y:S01]  /*25b0*/  LDC.64 R6, c[0x0][0x388] ;  /* 0x0000e200ff067b82 */ /* 0x000ea20000000a00 */
[----:B0-----:R-:W-:-:S04]  /*25c0*/  IMAD R5, R4, R19, R5 ;  /* 0x0000001304057224 */ /* 0x001fc800078e0205 */
[----:B--2---:R-:W-:-:S05]  /*25d0*/  IMAD.WIDE R6, R5, 0x4, R6 ;  /* 0x0000000405067825 */ /* 0x004fca00078e0206 */
[----:B------:R-:W2:Y:S01]  /*25e0*/  LDG.E R5, desc[UR8][R6.64] ;  /* 0x0000000806057981 */ /* 0x000ea2000c1e1900 */
[----:B------:R-:W-:-:S04]  /*25f0*/  IMAD.WIDE R8, R19, 0x4, R6 ;  /* 0x0000000413087825 */ /* 0x000fc800078e0206 */
[----:B--2---:R-:W-:-:S05]  /*2600*/  FMUL R5, R5, R0 ;  /* 0x0000000005057220 */ /* 0x004fca0000400000 */
[----:B------:R4:W-:Y:S04]  /*2610*/  STG.E desc[UR8][R6.64], R5 ;  /* 0x0000000506007986 */ /* 0x0009e8000c101908 */
[----:B-1----:R-:W2:Y:S02]  /*2620*/  LDG.E R11, desc[UR8][R8.64] ;  /* 0x00000008080b7981 */ /* 0x002ea4000c1e1900 */
[----:B--2---:R-:W-:Y:S01]  /*2630*/  FMUL R15, R11, R0 ;  /* 0x000000000b0f7220 */ /* 0x004fe20000400000 */
[----:B------:R-:W-:-:S04]  /*2640*/  IMAD.WIDE R10, R19, 0x4, R8 ;  /* 0x00000004130a7825 */ /* 0x000fc800078e0208 */
[----:B------:R4:W-:Y:S04]  /*2650*/  STG.E desc[UR8][R8.64], R15 ;  /* 0x0000000f08007986 */ /* 0x0009e8000c101908 */
[----:B------:R-:W2:Y:S02]  /*2660*/  LDG.E R13, desc[UR8][R10.64] ;  /* 0x000000080a0d7981 */ /* 0x000ea4000c1e1900 */
[----:B--2---:R-:W-:Y:S01]  /*2670*/  FMUL R17, R13, R0 ;  /* 0x000000000d117220 */ /* 0x004fe20000400000 */
[----:B------:R-:W-:-:S04]  /*2680*/  IMAD.WIDE R12, R19, 0x4, R10 ;  /* 0x00000004130c7825 */ /* 0x000fc800078e020a */
[----:B------:R4:W-:Y:S04]  /*2690*/  STG.E desc[UR8][R10.64], R17 ;  /* 0x000000110a007986 */ /* 0x0009e8000c101908 */
[----:B------:R-:W2:Y:S01]  /*26a0*/  LDG.E R19, desc[UR8][R12.64] ;  /* 0x000000080c137981 */ /* 0x000ea2000c1e1900 */
[----:B------:R-:W-:Y:S01]  /*26b0*/  IADD3 R4, PT, PT, R4, 0x4, RZ ;  /* 0x0000000404047810 */ /* 0x000fe20007ffe0ff */
[----:B--2---:R-:W-:-:S05]  /*26c0*/  FMUL R19, R19, R0 ;  /* 0x0000000013137220 */ /* 0x004fca0000400000 */
[----:B------:R4:W-:Y:S02]  /*26d0*/  STG.E desc[UR8][R12.64], R19 ;  /* 0x000000130c007986 */ /* 0x0009e4000c101908 */
.L_x_173:
[----:B------:R-:W-:Y:S05]  /*26e0*/  @!P0 EXIT ;  /* 0x000000000000894d */ /* 0x000fea0003800000 */
[----:B---34-:R-:W3:Y:S01]  /*26f0*/  LDC.64 R6, c[0x0][0x388] ;  /* 0x0000e200ff067b82 */ /* 0x018ee20000000a00 */
[----:B------:R-:W4:Y:S01]  /*2700*/  LDCU UR6, c[0x0][0x398] ;  /* 0x00007300ff0677ac */ /* 0x000f220008000800 */
[----:B------:R-:W-:Y:S01]  /*2710*/  IMAD R2, R2, UR5, R4 ;  /* 0x0000000502027c24 */ /* 0x000fe2000f8e0204 */
[----:B------:R-:W-:-:S03]  /*2720*/  UIADD3 UR4, UPT, UPT, -UR4, URZ, URZ ;  /* 0x000000ff04047290 */ /* 0x000fc6000fffe1ff */
[----:B----4-:R-:W-:-:S09]  /*2730*/  IMAD R5, R2, UR6, R3 ;  /* 0x0000000602057c24 */ /* 0x010fd2000f8e0203 */
.L_x_174:
[----:B---34-:R-:W-:-:S05]  /*2740*/  IMAD.WIDE R2, R5, 0x4, R6 ;  /* 0x0000000405027825 */ /* 0x018fca00078e0206 */
[----:B0-----:R-:W3:Y:S01]  /*2750*/  LDG.E R9, desc[UR8][R2.64] ;  /* 0x0000000802097981 */ /* 0x001ee2000c1e1900 */
[----:B------:R-:W-:Y:S01]  /*2760*/  UIADD3 UR4, UPT, UPT, UR4, 0x1, URZ ;  /* 0x0000000104047890 */ /* 0x000fe2000fffe0ff */
[----:B------:R-:W-:-:S03]  /*2770*/  IADD3 R5, PT, PT, R5, UR6, RZ ;  /* 0x0000000605057c10 */ /* 0x000fc6000fffe0ff */
[----:B------:R-:W-:Y:S01]  /*2780*/  UISETP.NE.AND UP0, UPT, UR4, URZ, UPT ;  /* 0x000000ff0400728c */ /* 0x000fe2000bf05270 */
[----:B---3--:R-:W-:-:S05]  /*2790*/  FMUL R9, R9, R0 ;  /* 0x0000000009097220 */ /* 0x008fca0000400000 */
[----:B------:R4:W-:Y:S03]  /*27a0*/  STG.E desc[UR8][R2.64], R9 ;  /* 0x0000000902007986 */ /* 0x0009e6000c101908 */
[----:B------:R-:W-:Y:S05]  /*27b0*/  BRA.U UP0, `(.L_x_174) ;  /* 0xfffffffd00e07547 */ /* 0x000fea000b83ffff */
[----:B------:R-:W-:Y:S05]  /*27c0*/  EXIT ;  /* 0x000000000000794d */ /* 0x000fea0003800000 */
        .weak           $__internal_3_$__cuda_sm20_rcp_rn_f32_slowpath
        .type           $__internal_3_$__cuda_sm20_rcp_rn_f32_slowpath,@function
        .size           $__internal_3_$__cuda_sm20_rcp_rn_f32_slowpath,(.L_x_311 - $__internal_3_$__cuda_sm20_rcp_rn_f32_slowpath)
$__internal_3_$__cuda_sm20_rcp_rn_f32_slowpath:
[----:B------:R-:W-:Y:S01]  /*27d0*/  SHF.L.U32 R0, R22, 0x1, RZ ;  /* 0x0000000116007819 */ /* 0x000fe200000006ff */
[----:B------:R-:W-:Y:S03]  /*27e0*/  BSSY.RECONVERGENT B1, `(.L_x_175) ;  /* 0x0000030000017945 */ /* 0x000fe60003800200 */
[----:B------:R-:W-:-:S04]  /*27f0*/  SHF.R.U32.HI R10, RZ, 0x18, R0 ;  /* 0x00000018ff0a7819 */ /* 0x000fc80000011600 */
[----:B------:R-:W-:-:S13]  /*2800*/  ISETP.NE.U32.AND P0, PT, R10, RZ, PT ;  /* 0x000000ff0a00720c */ /* 0x000fda0003f05070 */
[----:B------:R-:W-:Y:S05]  /*2810*/  @P0 BRA `(.L_x_176) ;  /* 0x0000000000280947 */ /* 0x000fea0003800000 */
[----:B------:R-:W-:-:S04]  /*2820*/  SHF.L.U32 R0, R22, 0x1, RZ ;  /* 0x0000000116007819 */ /* 0x000fc800000006ff */
[----:B------:R-:W-:-:S13]  /*2830*/  ISETP.NE.AND P0, PT, R0, RZ, PT ;  /* 0x000000ff0000720c */ /* 0x000fda0003f05270 */
[----:B------:R-:W-:Y:S01]  /*2840*/  @P0 FFMA R7, R22, 1.84467440737095516160e+19, RZ ;  /* 0x5f80000016070823 */ /* 0x000fe200000000ff */
[----:B------:R-:W-:Y:S08]  /*2850*/  @!P0 MUFU.RCP R6, R22 ;  /* 0x0000001600068308 */ /* 0x000ff00000001000 */
[----:B------:R-:W0:Y:S02]  /*2860*/  @P0 MUFU.RCP R0, R7 ;  /* 0x0000000700000308 */ /* 0x000e240000001000 */
[----:B0-----:R-:W-:-:S04]  /*2870*/  @P0 FFMA R8, R7, R0, -1 ;  /* 0xbf80000007080423 */ /* 0x001fc80000000000 */
[----:B------:R-:W-:-:S04]  /*2880*/  @P0 FADD.FTZ R9, -R8, -RZ ;  /* 0x800000ff08090221 */ /* 0x000fc80000010100 */
[----:B------:R-:W-:-:S04]  /*2890*/  @P0 FFMA R0, R0, R9, R0 ;  /* 0x0000000900000223 */ /* 0x000fc80000000000 */
[----:B------:R-:W-:Y:S01]  /*28a0*/  @P0 FFMA R6, R0, 1.84467440737095516160e+19, RZ ;  /* 0x5f80000000060823 */ /* 0x000fe200000000ff */
[----:B------:R-:W-:Y:S06]  /*28b0*/  BRA `(.L_x_177) ;  /* 0x0000000000887947 */ /* 0x000fec0003800000 */
.L_x_176:
[----:B------:R-:W-:-:S04]  /*28c0*/  IADD3 R12, PT, PT, R10, -0xfd, RZ ;  /* 0xffffff030a0c7810 */ /* 0x000fc80007ffe0ff */
[----:B------:R-:W-:-:S13]  /*28d0*/  ISETP.GT.U32.AND P0, PT, R12, 0x1, PT ;  /* 0x000000010c00780c */ /* 0x000fda0003f04070 */
[----:B------:R-:W-:Y:S05]  /*28e0*/  @P0 BRA `(.L_x_178) ;  /* 0x0000000000780947 */ /* 0x000fea0003800000 */
[----:B------:R-:W-:Y:S02]  /*28f0*/  LOP3.LUT R0, R22, 0x7fffff, RZ, 0xc0, !PT ;  /* 0x007fffff16007812 */ /* 0x000fe400078ec0ff */
[----:B------:R-:W-:Y:S02]  /*2900*/  MOV R9, 0x3 ;  /* 0x0000000300097802 */ /* 0x000fe40000000f00 */
[----:B------:R-:W-:Y:S02]  /*2910*/  LOP3.LUT R0, R0, 0x3f800000, RZ, 0xfc, !PT ;  /* 0x3f80000000007812 */ /* 0x000fe400078efcff */
[----:B------:R-:W-:Y:S02]  /*2920*/  SHF.L.U32 R9, R9, R12, RZ ;  /* 0x0000000c09097219 */ /* 0x000fe400000006ff */
[----:B------:R-:W0:Y:S02]  /*2930*/  MUFU.RCP R7, R0 ;  /* 0x0000000000077308 */ /* 0x000e240000001000 */
[----:B0-----:R-:W-:-:S04]  /*2940*/  FFMA R6, R0, R7, -1 ;  /* 0xbf80000000067423 */ /* 0x001fc80000000007 */
[----:B------:R-:W-:-:S04]  /*2950*/  FADD.FTZ R6, -R6, -RZ ;  /* 0x800000ff06067221 */ /* 0x000fc80000010100 */
[CCC-:B------:R-:W-:Y:S01]  /*2960*/  FFMA.RM R8, R7.reuse, R6.reuse, R7.reuse ;  /* 0x0000000607087223 */ /* 0x1c0fe20000004007 */
[----:B------:R-:W-:-:S04]  /*2970*/  FFMA.RP R7, R7, R6, R7 ;  /* 0x0000000607077223 */ /* 0x000fc80000008007 */
[C---:B------:R-:W-:Y:S02]  /*2980*/  LOP3.LUT R6, R8.reuse, 0x7fffff, RZ, 0xc0, !PT ;  /* 0x007fffff08067812 */ /* 0x040fe400078ec0ff */
[----:B------:R-:W-:Y:S02]  /*2990*/  FSETP.NEU.FTZ.AND P0, PT, R8, R7, PT ;  /* 0x000000070800720b */ /* 0x000fe40003f1d000 */
[----:B------:R-:W-:Y:S02]  /*29a0*/  LOP3.LUT R6, R6, 0x800000, RZ, 0xfc, !PT ;  /* 0x0080000006067812 */ /* 0x000fe400078efcff */
[----:B------:R-:W-:Y:S02]  /*29b0*/  SEL R7, RZ, 0xffffffff, !P0 ;  /* 0xffffffffff077807 */ /* 0x000fe40004000000 */
[----:B------:R-:W-:Y:S02]  /*29c0*/  LOP3.LUT R9, R9, R6, RZ, 0xc0, !PT ;  /* 0x0000000609097212 */ /* 0x000fe400078ec0ff */
[----:B------:R-:W-:-:S02]  /*29d0*/  IADD3 R7, PT, PT, -R7, RZ, RZ ;  /* 0x000000ff07077210 */ /* 0x000fc40007ffe1ff */
[-C--:B------:R-:W-:Y:S02]  /*29e0*/  SHF.R.U32.HI R9, RZ, R12.reuse, R9 ;  /* 0x0000000cff097219 */ /* 0x080fe40000011609 */
[----:B------:R-:W-:Y:S02]  /*29f0*/  LOP3.LUT P1, RZ, R7, R12, R6, 0xf8, !PT ;  /* 0x0000000c07ff7212 */ /* 0x000fe4000782f806 */
[C---:B------:R-:W-:Y:S02]  /*2a00*/  LOP3.LUT P0, RZ, R9.reuse, 0x1, RZ, 0xc0, !PT ;  /* 0x0000000109ff7812 */ /* 0x040fe4000780c0ff */
[----:B------:R-:W-:Y:S02]  /*2a10*/  LOP3.LUT P2, RZ, R9, 0x2, RZ, 0xc0, !PT ;  /* 0x0000000209ff7812 */ /* 0x000fe4000784c0ff */
[----:B------:R-:W-:Y:S02]  /*2a20*/  IADD3 R7, PT, PT, R10, -0xfc, RZ ;  /* 0xffffff040a077810 */ /* 0x000fe40007ffe0ff */
[----:B------:R-:W-:-:S02]  /*2a30*/  PLOP3.LUT P0, PT, P0, P1, P2, 0xe0, 0x0 ;  /* 0x000000000000781c */ /* 0x000fc40000703c20 */
[----:B------:R-:W-:Y:S02]  /*2a40*/  LOP3.LUT P1, RZ, R22, 0x7fffff, RZ, 0xc0, !PT ;  /* 0x007fffff16ff7812 */ /* 0x000fe4000782c0ff */
[----:B------:R-:W-:Y:S02]  /*2a50*/  SEL R0, RZ, 0x1, !P0 ;  /* 0x00000001ff007807 */ /* 0x000fe40004000000 */
[----:B------:R-:W-:Y:S02]  /*2a60*/  SHF.R.U32.HI R7, RZ, R7, R6 ;  /* 0x00000007ff077219 */ /* 0x000fe40000011606 */
[----:B------:R-:W-:-:S04]  /*2a70*/  IADD3 R0, PT, PT, -R0, RZ, RZ ;  /* 0x000000ff00007210 */ /* 0x000fc80007ffe1ff */
[----:B------:R-:W-:-:S13]  /*2a80*/  ISETP.GE.AND P0, PT, R0, RZ, PT ;  /* 0x000000ff0000720c */ /* 0x000fda0003f06270 */
[----:B------:R-:W-:-:S04]  /*2a90*/  @!P0 IADD3 R7, PT, PT, R7, 0x1, RZ ;  /* 0x0000000107078810 */ /* 0x000fc80007ffe0ff */
[----:B------:R-:W-:-:S04]  /*2aa0*/  @!P1 SHF.L.U32 R7, R7, 0x1, RZ ;  /* 0x0000000107079819 */ /* 0x000fc800000006ff */
[----:B------:R-:W-:Y:S01]  /*2ab0*/  LOP3.LUT R6, R7, 0x80000000, R22, 0xf8, !PT ;  /* 0x8000000007067812 */ /* 0x000fe200078ef816 */
[----:B------:R-:W-:Y:S06]  /*2ac0*/  BRA `(.L_x_177) ;  /* 0x0000000000047947 */ /* 0x000fec0003800000 */
.L_x_178:
[----:B------:R0:W1:Y:S02]  /*2ad0*/  MUFU.RCP R6, R22 ;  /* 0x0000001600067308 */ /* 0x0000640000001000 */
.L_x_177:
[----:B------:R-:W-:Y:S05]  /*2ae0*/  BSYNC.RECONVERGENT B1 ;  /* 0x0000000000017941 */ /* 0x000fea0003800200 */
.L_x_175:
[----:B------:R-:W-:Y:S01]  /*2af0*/  HFMA2 R7, -RZ, RZ, 0, 0 ;  /* 0x00000000ff077431 */ /* 0x000fe200000001ff */
[----:B-1----:R-:W-:Y:S02]  /*2b00*/  MOV R0, R6 ;  /* 0x0000000600007202 */ /* 0x002fe40000000f00 */
[----:B------:R-:W-:-:S04]  /*2b10*/  MOV R6, R4 ;  /* 0x0000000400067202 */ /* 0x000fc80000000f00 */
[----:B0-----:R-:W-:Y:S05]  /*2b20*/  RET.REL.NODEC R6 `(_Z14softmax_kernelPKfPfiii) ;  /* 0xffffffd406347950 */ /* 0x001fea0003c3ffff */
.L_x_179:
        /* <DEDUP_REMOVED lines=13> */
.L_x_311:


//--------------------- .text._Z19matmul_naive_kernelPKfS0_Pfiiiii --------------------------
	.section	.text._Z19matmul_naive_kernelPKfS0_Pfiiiii,"ax",@progbits
	.align	128
        .global         _Z19matmul_naive_kernelPKfS0_Pfiiiii
        .type           _Z19matmul_naive_kernelPKfS0_Pfiiiii,@function
        .size           _Z19matmul_naive_kernelPKfS0_Pfiiiii,(.L_x_338 - _Z19matmul_naive_kernelPKfS0_Pfiiiii)
        .other          _Z19matmul_naive_kernelPKfS0_Pfiiiii,@"STO_CUDA_ENTRY STV_DEFAULT"
_Z19matmul_naive_kernelPKfS0_Pfiiiii:
.text._Z19matmul_naive_kernelPKfS0_Pfiiiii:
[----:B------:R-:W-:Y:S01]  /*0000*/  LDC R1, c[0x0][0x37c] ;  /* 0x0000df00ff017b82 */ /* 0x000fe20000000800 */
[----:B------:R-:W0:Y:S07]  /*0010*/  S2R R0, SR_TID.X ;  /* 0x0000000000007919 */ /* 0x000e2e0000002100 */
[----:B------:R-:W1:Y:S01]  /*0020*/  LDC.64 R2, c[0x0][0x3a0] ;  /* 0x0000e800ff027b82 */ /* 0x000e620000000a00 */
[----:B------:R-:W1:Y:S07]  /*0030*/  LDCU UR8, c[0x0][0x398] ;  /* 0x00007300ff0877ac */ /* 0x000e6e0008000800 */
[----:B------:R-:W0:Y:S08]  /*0040*/  S2UR UR4, SR_CTAID.X ;  /* 0x00000000000479c3 */ /* 0x000e300000002500 */
[----:B------:R-:W0:Y:S01]  /*0050*/  LDC R5, c[0x0][0x360] ;  /* 0x0000d800ff057b82 */ /* 0x000e220000000800 */
[----:B-1----:R-:W-:-:S02]  /*0060*/  IMAD R4, R2, UR8, RZ ;  /* 0x0000000802047c24 */ /* 0x002fc4000f8e02ff */
[----:B0-----:R-:W-:Y:S02]  /*0070*/  IMAD R5, R5, UR4, R0 ;  /* 0x0000000405057c24 */ /* 0x001fe4000f8e0200 */
[----:B------:R-:W-:-:S05]  /*0080*/  IMAD R0, R4, R3, RZ ;  /* 0x0000000304007224 */ /* 0x000fca00078e02ff */
[----:B------:R-:W-:-:S13]  /*0090*/  ISETP.GE.AND P0, PT, R5, R0, PT ;  /* 0x000000000500720c */ /* 0x000fda0003f06270 */
[----:B------:R-:W-:Y:S05]  /*00a0*/  @P0 EXIT ;  /* 0x000000000000094d */ /* 0x000fea0003800000 */
[-C--:B------:R-:W-:Y:S01]  /*00b0*/  IABS R10, R4.reuse ;  /* 0x00000004000a7213 */ /* 0x080fe20000000000 */
[----:B------:R-:W0:Y:S01]  /*00c0*/  LDCU UR4, c[0x0][0x3a8] ;  /* 0x00007500ff0477ac */ /* 0x000e220008000800 */
[----:B------:R-:W-:Y:S01]  /*00d0*/  IABS R8, R5 ;  /* 0x0000000500087213 */ /* 0x000fe20000000000 */
[----:B------:R-:W-:Y:S01]  /*00e0*/  IMAD.MOV.U32 R29, RZ, RZ, RZ ;  /* 0x000000ffff1d7224 */ /* 0x000fe200078e00ff */
[----:B------:R-:W1:Y:S01]  /*00f0*/  I2F.RP R0, R10 ;  /* 0x0000000a00007306 */ /* 0x000e620000209400 */
[----:B------:R-:W-:Y:S01]  /*0100*/  IABS R9, R4 ;  /* 0x0000000400097213 */ /* 0x000fe20000000000 */
[----:B------:R-:W2:Y:S01]  /*0110*/  LDCU.64 UR6, c[0x0][0x358] ;  /* 0x00006b00ff0677ac */ /* 0x000ea20008000a00 */
[----:B------:R-:W-:-:S05]  /*0120*/  IABS R12, R2 ;  /* 0x00000002000c7213 */ /* 0x000fca0000000000 */
[----:B-1----:R-:W1:Y:S02]  /*0130*/  MUFU.RCP R0, R0 ;  /* 0x0000000000007308 */ /* 0x002e640000001000 */
[----:B-1----:R-:W-:-:S06]  /*0140*/  IADD3 R6, PT, PT, R0, 0xffffffe, RZ ;  /* 0x0ffffffe00067810 */ /* 0x002fcc0007ffe0ff */
[----:B------:R1:W3:Y:S02]  /*0150*/  F2I.FTZ.U32.TRUNC.NTZ R7, R6 ;  /* 0x0000000600077305 */ /* 0x0002e4000021f000 */
[----:B-1----:R-:W-:Y:S01]  /*0160*/  HFMA2 R6, -RZ, RZ, 0, 0 ;  /* 0x00000000ff067431 */ /* 0x002fe200000001ff */
[----:B---3--:R-:W-:-:S05]  /*0170*/  IADD3 R3, PT, PT, RZ, -R7, RZ ;  /* 0x80000007ff037210 */ /* 0x008fca0007ffe0ff */
[----:B------:R-:W-:-:S04]  /*0180*/  IMAD R3, R3, R10, RZ ;  /* 0x0000000a03037224 */ /* 0x000fc800078e02ff */
[----:B------:R-:W-:Y:S01]  /*0190*/  IMAD.HI.U32 R7, R7, R3, R6 ;  /* 0x0000000307077227 */ /* 0x000fe200078e0006 */
[----:B------:R-:W-:Y:S02]  /*01a0*/  MOV R3, R8 ;  /* 0x0000000800037202 */ /* 0x000fe40000000f00 */
[----:B------:R-:W-:Y:S01]  /*01b0*/  IADD3 R6, PT, PT, RZ, -R9, RZ ;  /* 0x80000009ff067210 */ /* 0x000fe20007ffe0ff */
[----:B------:R-:W1:Y:S02]  /*01c0*/  I2F.RP R8, R12 ;  /* 0x0000000c00087306 */ /* 0x000e640000209400 */
[----:B------:R-:W-:-:S04]  /*01d0*/  IMAD.HI.U32 R0, R7, R3, RZ ;  /* 0x0000000307007227 */ /* 0x000fc800078e00ff */
[----:B------:R-:W-:-:S05]  /*01e0*/  IMAD R3, R0, R6, R3 ;  /* 0x0000000600037224 */ /* 0x000fca00078e0203 */
[----:B------:R-:W-:Y:S01]  /*01f0*/  ISETP.GT.U32.AND P2, PT, R10, R3, PT ;  /* 0x000000030a00720c */ /* 0x000fe20003f44070 */
[----:B-1----:R-:W1:-:S12]  /*0200*/  MUFU.RCP R8, R8 ;  /* 0x0000000800087308 */ /* 0x002e580000001000 */
[----:B------:R-:W-:Y:S01]  /*0210*/  @!P2 IMAD.IADD R3, R3, 0x1, -R10 ;  /* 0x000000010303a824 */ /* 0x000fe200078e0a0a */
[----:B------:R-:W-:Y:S02]  /*0220*/  @!P2 IADD3 R0, PT, PT, R0, 0x1, RZ ;  /* 0x000000010000a810 */ /* 0x000fe40007ffe0ff */
[----:B------:R-:W-:Y:S02]  /*0230*/  ISETP.NE.AND P2, PT, R4, RZ, PT ;  /* 0x000000ff0400720c */ /* 0x000fe40003f45270 */
[----:B------:R-:W-:Y:S02]  /*0240*/  ISETP.GE.U32.AND P0, PT, R3, R10, PT ;  /* 0x0000000a0300720c */ /* 0x000fe40003f06070 */
[----:B------:R-:W-:Y:S02]  /*0250*/  LOP3.LUT R3, R5, R4, RZ, 0x3c, !PT ;  /* 0x0000000405037212 */ /* 0x000fe400078e3cff */
[----:B-1----:R-:W-:Y:S02]  /*0260*/  IADD3 R6, PT, PT, R8, 0xffffffe, RZ ;  /* 0x0ffffffe08067810 */ /* 0x002fe40007ffe0ff */
[----:B------:R-:W-:-:S02]  /*0270*/  ISETP.GE.AND P1, PT, R3, RZ, PT ;  /* 0x000000ff0300720c */ /* 0x000fc40003f26270 */
[----:B------:R1:W3:Y:S05]  /*0280*/  F2I.FTZ.U32.TRUNC.NTZ R7, R6 ;  /* 0x0000000600077305 */ /* 0x0002ea000021f000 */
[----:B------:R-:W-:Y:S01]  /*0290*/  @P0 IADD3 R0, PT, PT, R0, 0x1, RZ ;  /* 0x0000000100000810 */ /* 0x000fe20007ffe0ff */
[----:B-1----:R-:W-:-:S05]  /*02a0*/  HFMA2 R6, -RZ, RZ, 0, 0 ;  /* 0x00000000ff067431 */ /* 0x002fca00000001ff */
[----:B------:R-:W-:Y:S02]  /*02b0*/  @!P1 IADD3 R0, PT, PT, -R0, RZ, RZ ;  /* 0x000000ff00009210 */ /* 0x000fe40007ffe1ff */
[----:B------:R-:W-:Y:S01]  /*02c0*/  @!P2 LOP3.LUT R0, RZ, R4, RZ, 0x33, !PT ;  /* 0x00000004ff00a212 */ /* 0x000fe200078e33ff */
[----:B---3--:R-:W-:-:S03]  /*02d0*/  IMAD.MOV R9, RZ, RZ, -R7 ;  /* 0x000000ffff097224 */ /* 0x008fc600078e0a07 */
[----:B------:R-:W-:-:S05]  /*02e0*/  IADD3 R3, PT, PT, -R0, RZ, RZ ;  /* 0x000000ff00037210 */ /* 0x000fca0007ffe1ff */
[----:B------:R-:W-:Y:S02]  /*02f0*/  IMAD R11, R4, R3, R5 ;  /* 0x00000003040b7224 */ /* 0x000fe400078e0205 */
[----:B------:R-:W-:-:S03]  /*0300*/  IMAD R3, R9, R12, RZ ;  /* 0x0000000c09037224 */ /* 0x000fc600078e02ff */
[----:B------:R-:W-:Y:S01]  /*0310*/  IABS R4, R11 ;  /* 0x0000000b00047213 */ /* 0x000fe20000000000 */
[----:B------:R-:W-:-:S03]  /*0320*/  IMAD.HI.U32 R6, R7, R3, R6 ;  /* 0x0000000307067227 */ /* 0x000fc600078e0006 */
[----:B------:R-:W-:-:S05]  /*0330*/  MOV R3, R4 ;  /* 0x0000000400037202 */ /* 0x000fca0000000f00 */
[----:B------:R-:W-:-:S05]  /*0340*/  IMAD.HI.U32 R5, R6, R3, RZ ;  /* 0x0000000306057227 */ /* 0x000fca00078e00ff */
[----:B------:R-:W-:-:S05]  /*0350*/  IADD3 R4, PT, PT, -R5, RZ, RZ ;  /* 0x000000ff05047210 */ /* 0x000fca0007ffe1ff */
[----:B------:R-:W-:Y:S01]  /*0360*/  IMAD R3, R12, R4, R3 ;  /* 0x000000040c037224 */ /* 0x000fe200078e0203 */
[----:B------:R-:W-:-:S04]  /*0370*/  LOP3.LUT R4, R11, R2, RZ, 0x3c, !PT ;  /* 0x000000020b047212 */ /* 0x000fc800078e3cff */
[----:B------:R-:W-:Y:S02]  /*0380*/  ISETP.GT.U32.AND P2, PT, R12, R3, PT ;  /* 0x000000030c00720c */ /* 0x000fe40003f44070 */
[----:B------:R-:W-:-:S11]  /*0390*/  ISETP.GE.AND P1, PT, R4, RZ, PT ;  /* 0x000000ff0400720c */ /* 0x000fd60003f26270 */
[----:B------:R-:W-:Y:S01]  /*03a0*/  @!P2 IMAD.IADD R3, R3, 0x1, -R12 ;  /* 0x000000010303a824 */ /* 0x000fe200078e0a0c */
[----:B------:R-:W-:Y:S02]  /*03b0*/  @!P2 IADD3 R5, PT, PT, R5, 0x1, RZ ;  /* 0x000000010505a810 */ /* 0x000fe40007ffe0ff */
[----:B------:R-:W-:Y:S02]  /*03c0*/  ISETP.NE.AND P2, PT, R2, RZ, PT ;  /* 0x000000ff0200720c */ /* 0x000fe40003f45270 */
[----:B------:R-:W-:Y:S02]  /*03d0*/  ISETP.GE.U32.AND P0, PT, R3, R12, PT ;  /* 0x0000000c0300720c */ /* 0x000fe40003f06070 */
[----:B------:R-:W1:Y:S11]  /*03e0*/  LDC R3, c[0x0][0x39c] ;  /* 0x0000e700ff037b82 */ /* 0x000e760000000800 */
[----:B------:R-:W-:-:S02]  /*03f0*/  @P0 IADD3 R5, PT, PT, R5, 0x1, RZ ;  /* 0x0000000105050810 */ /* 0x000fc40007ffe0ff */
[----:B0-----:R-:W-:Y:S02]  /*0400*/  ISETP.NE.AND P0, PT, RZ, UR4, PT ;  /* 0x00000004ff007c0c */ /* 0x001fe4000bf05270 */
[----:B------:R-:W-:Y:S02]  /*0410*/  @!P1 IADD3 R5, PT, PT, -R5, RZ, RZ ;  /* 0x000000ff05059210 */ /* 0x000fe40007ffe1ff */
[----:B------:R-:W-:-:S04]  /*0420*/  @!P2 LOP3.LUT R5, RZ, R2, RZ, 0x33, !PT ;  /* 0x00000002ff05a212 */ /* 0x000fc800078e33ff */
[----:B------:R-:W-:Y:S02]  /*0430*/  IADD3 R9, PT, PT, -R5, RZ, RZ ;  /* 0x000000ff05097210 */ /* 0x000fe40007ffe1ff */
[----:B-1----:R-:W-:Y:S01]  /*0440*/  ISETP.GE.AND P1, PT, R3, 0x1, PT ;  /* 0x000000010300780c */ /* 0x002fe20003f26270 */
[----:B------:R-:W-:-:S04]  /*0450*/  IMAD R7, R2, R3, RZ ;  /* 0x0000000302077224 */ /* 0x000fc800078e02ff */
[----:B------:R-:W-:Y:S02]  /*0460*/  IMAD R4, R0, R7, RZ ;  /* 0x0000000700047224 */ /* 0x000fe400078e02ff */
[----:B------:R-:W-:-:S03]  /*0470*/  IMAD R7, R2, R9, R11 ;  /* 0x0000000902077224 */ /* 0x000fc600078e020b */
[----:B------:R-:W-:-:S03]  /*0480*/  SEL R8, R4, RZ, P0 ;  /* 0x000000ff04087207 */ /* 0x000fc60000000000 */
[----:B--2---:R-:W-:Y:S05]  /*0490*/  @!P1 BRA `(.L_x_180) ;  /* 0x0000000400c09947 */ /* 0x004fea0003800000 */
[C---:B------:R-:W-:Y:S01]  /*04a0*/  ISETP.GE.U32.AND P0, PT, R3.reuse, 0x8, PT ;  /* 0x000000080300780c */ /* 0x040fe20003f06070 */
[----:B------:R-:W-:Y:S01]  /*04b0*/  IMAD R4, R0, UR8, R5 ;  /* 0x0000000800047c24 */ /* 0x000fe2000f8e0205 */
[----:B------:R-:W-:Y:S02]  /*04c0*/  LOP3.LUT R6, R3, 0x7, RZ, 0xc0, !PT ;  /* 0x0000000703067812 */ /* 0x000fe400078ec0ff */
[----:B------:R-:W-:Y:S01]  /*04d0*/  IADD3 R9, PT, PT, R7, R8, RZ ;  /* 0x0000000807097210 */ /* 0x000fe20007ffe0ff */
[----:B------:R-:W-:Y:S01]  /*04e0*/  IMAD R11, R4, R3, RZ ;  /* 0x00000003040b7224 */ /* 0x000fe200078e02ff */
[----:B------:R-:W-:Y:S02]  /*04f0*/  ISETP.NE.AND P1, PT, R6, RZ, PT ;  /* 0x000000ff0600720c */ /* 0x000fe40003f25270 */
[----:B------:R-:W-:Y:S02]  /*0500*/  MOV R29, RZ ;  /* 0x000000ff001d7202 */ /* 0x000fe40000000f00 */
[----:B------:R-:W-:-:S03]  /*0510*/  MOV R8, RZ ;  /* 0x000000ff00087202 */ /* 0x000fc60000000f00 */
[----:B------:R-:W-:Y:S06]  /*0520*/  @!P0 BRA `(.L_x_181) ;  /* 0x0000000000c48947 */ /* 0x000fec0003800000 */
[----:B------:R-:W0:Y:S01]  /*0530*/  LDCU.64 UR4, c[0x0][0x380] ;  /* 0x00007000ff0477ac */ /* 0x000e220008000a00 */
[----:B------:R-:W-:Y:S01]  /*0540*/  LOP3.LUT R8, R3, 0x7ffffff8, RZ, 0xc0, !PT ;  /* 0x7ffffff803087812 */ /* 0x000fe200078ec0ff */
[----:B------:R-:W-:Y:S01]  /*0550*/  HFMA2 R29, -RZ, RZ, 0, 0 ;  /* 0x00000000ff1d7431 */ /* 0x000fe200000001ff */
[----:B------:R-:W-:Y:S01]  /*0560*/  MOV R4, R11 ;  /* 0x0000000b00047202 */ /* 0x000fe20000000f00 */
[----:B------:R-:W-:Y:S01]  /*0570*/  IMAD.MOV.U32 R21, RZ, RZ, R9 ;  /* 0x000000ffff157224 */ /* 0x000fe200078e0009 */
[----:B------:R-:W-:Y:S01]  /*0580*/  IADD3 R10, PT, PT, -R8, RZ, RZ ;  /* 0x000000ff080a7210 */ /* 0x000fe20007ffe1ff */
[----:B0-----:R-:W-:-:S04]  /*0590*/  UIADD3 UR4, UP0, UPT, UR4, 0x10, URZ ;  /* 0x0000001004047890 */ /* 0x001fc8000ff1e0ff */
[----:B------:R-:W-:-:S12]  /*05a0*/  UIADD3.X UR5, UPT, UPT, URZ, UR5, URZ, UP0, !UPT ;  /* 0x00000005ff057290 */ /* 0x000fd800087fe4ff */
.L_x_182:
[----:B------:R-:W0:Y:S01]  /*05b0*/  LDC.64 R22, c[0x0][0x388] ;  /* 0x0000e200ff167b82 */ /* 0x000e220000000a00 */
[----:B------:R-:W-:Y:S02]  /*05c0*/  MOV R12, UR4 ;  /* 0x00000004000c7c02 */ /* 0x000fe40008000f00 */
[----:B------:R-:W-:-:S03]  /*05d0*/  MOV R13, UR5 ;  /* 0x00000005000d7c02 */ /* 0x000fc60008000f00 */
[----:B------:R-:W-:-:S05]  /*05e0*/  IMAD.WIDE R12, R4, 0x4, R12 ;  /* 0x00000004040c7825 */ /* 0x000fca00078e020c */
[----:B------:R-:W2:Y:S04]  /*05f0*/  LDG.E R24, desc[UR6][R12.64+-0x10] ;  /* 0xfffff0060c187981 */ /* 0x000ea8000c1e1900 */
[----:B------:R-:W3:Y:S04]  /*0600*/  LDG.E R20, desc[UR6][R12.64+-0xc] ;  /* 0xfffff4060c147981 */ /* 0x000ee8000c1e1900 */
[----:B------:R-:W4:Y:S01]  /*0610*/  LDG.E R28, desc[UR6][R12.64+-0x8] ;  /* 0xfffff8060c1c7981 */ /* 0x000f22000c1e1900 */
[----:B0-----:R-:W-:-:S05]  /*0620*/  IMAD.WIDE R22, R21, 0x4, R22 ;  /* 0x0000000415167825 */ /* 0x001fca00078e0216 */
[----:B------:R0:W2:Y:S02]  /*0630*/  LDG.E R25, desc[UR6][R22.64] ;  /* 0x0000000616197981 */ /* 0x0000a4000c1e1900 */
[----:B0-----:R-:W-:-:S05]  /*0640*/  IMAD.WIDE R22, R2, 0x4, R22 ;  /* 0x0000000402167825 */ /* 0x001fca00078e0216 */
[----:B------:R-:W3:Y:S01]  /*0650*/  LDG.E R27, desc[UR6][R22.64] ;  /* 0x00000006161b7981 */ /* 0x000ee2000c1e1900 */
[----:B------:R-:W-:-:S05]  /*0660*/  IMAD.WIDE R16, R2, 0x4, R22 ;  /* 0x0000000402107825 */ /* 0x000fca00078e0216 */
[----:B------:R2:W4:Y:S01]  /*0670*/  LDG.E R26, desc[UR6][R16.64] ;  /* 0x00000006101a7981 */ /* 0x000522000c1e1900 */
[----:B------:R-:W-:-:S03]  /*0680*/  IMAD.WIDE R14, R2, 0x4, R16 ;  /* 0x00000004020e7825 */ /* 0x000fc600078e0210 */
[----:B------:R-:W5:Y:S01]  /*0690*/  LDG.E R22, desc[UR6][R12.64] ;  /* 0x000000060c167981 */ /* 0x000f62000c1e1900 */
[----:B------:R-:W-:-:S03]  /*06a0*/  IMAD.WIDE R18, R2, 0x4, R14 ;  /* 0x0000000402127825 */ /* 0x000fc600078e020e */
[----:B------:R-:W5:Y:S04]  /*06b0*/  LDG.E R23, desc[UR6][R12.64+0x8] ;  /* 0x000008060c177981 */ /* 0x000f68000c1e1900 */
[----:B------:R-:W5:Y:S04]  /*06c0*/  LDG.E R14, desc[UR6][R14.64] ;  /* 0x000000060e0e7981 */ /* 0x000f68000c1e1900 */
[----:B------:R-:W5:Y:S01]  /*06d0*/  LDG.E R15, desc[UR6][R12.64+-0x4] ;  /* 0xfffffc060c0f7981 */ /* 0x000f62000c1e1900 */
[----:B--2---:R-:W-:Y:S01]  /*06e0*/  FFMA R17, R24, R25, R29 ;  /* 0x0000001918117223 */ /* 0x004fe2000000001d */
[----:B------:R-:W-:-:S02]  /*06f0*/  IMAD.WIDE R24, R2, 0x4, R18 ;  /* 0x0000000402187825 */ /* 0x000fc400078e0212 */
[----:B------:R0:W2:Y:S02]  /*0700*/  LDG.E R29, desc[UR6][R18.64] ;  /* 0x00000006121d7981 */ /* 0x0000a4000c1e1900 */
[----:B---3--:R-:W-:Y:S01]  /*0710*/  FFMA R27, R20, R27, R17 ;  /* 0x0000001b141b7223 */ /* 0x008fe20000000011 */
[C---:B------:R-:W-:Y:S01]  /*0720*/  IMAD.WIDE R16, R2.reuse, 0x4, R24 ;  /* 0x0000000402107825 */ /* 0x040fe200078e0218 */
[----:B------:R-:W3:Y:S03]  /*0730*/  LDG.E R20, desc[UR6][R24.64] ;  /* 0x0000000618147981 */ /* 0x000ee6000c1e1900 */
[----:B0-----:R-:W-:Y:S01]  /*0740*/  IMAD.WIDE R18, R2, 0x4, R16 ;  /* 0x0000000402127825 */ /* 0x001fe200078e0210 */
[----:B------:R-:W3:Y:S04]  /*0750*/  LDG.E R25, desc[UR6][R12.64+0x4] ;  /* 0x000004060c197981 */ /* 0x000ee8000c1e1900 */
[----:B------:R-:W3:Y:S04]  /*0760*/  LDG.E R24, desc[UR6][R12.64+0xc] ;  /* 0x00000c060c187981 */ /* 0x000ee8000c1e1900 */
[----:B------:R-:W3:Y:S04]  /*0770*/  LDG.E R19, desc[UR6][R18.64] ;  /* 0x0000000612137981 */ /* 0x000ee8000c1e1900 */
[----:B------:R-:W3:Y:S01]  /*0780*/  LDG.E R12, desc[UR6][R16.64] ;  /* 0x00000006100c7981 */ /* 0x000ee2000c1e1900 */
[----:B----4-:R-:W-:Y:S01]  /*0790*/  FFMA R26, R28, R26, R27 ;  /* 0x0000001a1c1a7223 */ /* 0x010fe2000000001b */
[----:B------:R-:W-:-:S03]  /*07a0*/  IADD3 R10, PT, PT, R10, 0x8, RZ ;  /* 0x000000080a0a7810 */ /* 0x000fc60007ffe0ff */
[----:B-----5:R-:W-:Y:S01]  /*07b0*/  FFMA R15, R15, R14, R26 ;  /* 0x0000000e0f0f7223 */ /* 0x020fe2000000001a */
[----:B------:R-:W-:Y:S01]  /*07c0*/  ISETP.NE.AND P0, PT, R10, RZ, PT ;  /* 0x000000ff0a00720c */ /* 0x000fe20003f05270 */
[----:B------:R-:W-:Y:S01]  /*07d0*/  VIADD R4, R4, 0x8 ;  /* 0x0000000804047836 */ /* 0x000fe20000000000 */
[----:B------:R-:W-:Y:S01]  /*07e0*/  LEA R21, R2, R21, 0x3 ;  /* 0x0000001502157211 */ /* 0x000fe200078e18ff */
[----:B--2---:R-:W-:-:S04]  /*07f0*/  FFMA R22, R22, R29, R15 ;  /* 0x0000001d16167223 */ /* 0x004fc8000000000f */
[----:B---3--:R-:W-:-:S04]  /*0800*/  FFMA R20, R25, R20, R22 ;  /* 0x0000001419147223 */ /* 0x008fc80000000016 */
[----:B------:R-:W-:-:S04]  /*0810*/  FFMA R23, R23, R12, R20 ;  /* 0x0000000c17177223 */ /* 0x000fc80000000014 */
[----:B------:R-:W-:Y:S01]  /*0820*/  FFMA R29, R24, R19, R23 ;  /* 0x00000013181d7223 */ /* 0x000fe20000000017 */
[----:B------:R-:W-:Y:S06]  /*0830*/  @P0 BRA `(.L_x_182) ;  /* 0xfffffffc005c0947 */ /* 0x000fec000383ffff */
.L_x_181:
[----:B------:R-:W-:Y:S05]  /*0840*/  @!P1 BRA `(.L_x_180) ;  /* 0x0000000000d49947 */ /* 0x000fea0003800000 */
[----:B------:R-:W-:Y:S02]  /*0850*/  ISETP.GE.U32.AND P0, PT, R6, 0x4, PT ;  /* 0x000000040600780c */ /* 0x000fe40003f06070 */
[----:B------:R-:W-:-:S04]  /*0860*/  LOP3.LUT R4, R3, 0x3, RZ, 0xc0, !PT ;  /* 0x0000000303047812 */ /* 0x000fc800078ec0ff */
[----:B------:R-:W-:-:S07]  /*0870*/  ISETP.NE.AND P1, PT, R4, RZ, PT ;  /* 0x000000ff0400720c */ /* 0x000fce0003f25270 */
[----:B------:R-:W-:Y:S06]  /*0880*/  @!P0 BRA `(.L_x_183) ;  /* 0x0000000000588947 */ /* 0x000fec0003800000 */
[----:B------:R-:W0:Y:S01]  /*0890*/  LDC.64 R14, c[0x0][0x388] ;  /* 0x0000e200ff0e7b82 */ /* 0x000e220000000a00 */
[----:B------:R-:W-:Y:S01]  /*08a0*/  IMAD R19, R8, R2, R9 ;  /* 0x0000000208137224 */ /* 0x000fe200078e0209 */
[----:B------:R-:W-:-:S06]  /*08b0*/  IADD3 R17, PT, PT, R11, R8, RZ ;  /* 0x000000080b117210 */ /* 0x000fcc0007ffe0ff */
[----:B------:R-:W1:Y:S01]  /*08c0*/  LDC.64 R12, c[0x0][0x380] ;  /* 0x0000e000ff0c7b82 */ /* 0x000e620000000a00 */
[----:B0-----:R-:W-:-:S04]  /*08d0*/  IMAD.WIDE R14, R19, 0x4, R14 ;  /* 0x00000004130e7825 */ /* 0x001fc800078e020e */
[----:B-1----:R-:W-:-:S04]  /*08e0*/  IMAD.WIDE R12, R17, 0x4, R12 ;  /* 0x00000004110c7825 */ /* 0x002fc800078e020c */
[C---:B------:R-:W-:Y:S01]  /*08f0*/  IMAD.WIDE R16, R2.reuse, 0x4, R14 ;  /* 0x0000000402107825 */ /* 0x040fe200078e020e */
[----:B------:R-:W2:Y:S04]  /*0900*/  LDG.E R6, desc[UR6][R12.64] ;  /* 0x000000060c067981 */ /* 0x000ea8000c1e1900 */
[----:B------:R-:W2:Y:S01]  /*0910*/  LDG.E R14, desc[UR6][R14.64] ;  /* 0x000000060e0e7981 */ /* 0x000ea2000c1e1900 */
[----:B------:R-:W-:-:S03]  /*0920*/  IMAD.WIDE R18, R2, 0x4, R16 ;  /* 0x0000000402127825 */ /* 0x000fc600078e0210 */
[----:B------:R-:W3:Y:S04]  /*0930*/  LDG.E R16, desc[UR6][R16.64] ;  /* 0x0000000610107981 */ /* 0x000ee8000c1e1900 */
[----:B------:R-:W3:Y:S01]  /*0940*/  LDG.E R23, desc[UR6][R12.64+0x4] ;  /* 0x000004060c177981 */ /* 0x000ee2000c1e1900 */
[----:B------:R-:W-:-:S03]  /*0950*/  IMAD.WIDE R20, R2, 0x4, R18 ;  /* 0x0000000402147825 */ /* 0x000fc600078e0212 */
[----:B------:R-:W4:Y:S04]  /*0960*/  LDG.E R10, desc[UR6][R18.64] ;  /* 0x00000006120a7981 */ /* 0x000f28000c1e1900 */
[----:B------:R-:W4:Y:S04]  /*0970*/  LDG.E R25, desc[UR6][R12.64+0x8] ;  /* 0x000008060c197981 */ /* 0x000f28000c1e1900 */
[----:B------:R-:W5:Y:S04]  /*0980*/  LDG.E R27, desc[UR6][R12.64+0xc] ;  /* 0x00000c060c1b7981 */ /* 0x000f68000c1e1900 */
[----:B------:R-:W5:Y:S01]  /*0990*/  LDG.E R20, desc[UR6][R20.64] ;  /* 0x0000000614147981 */ /* 0x000f62000c1e1900 */
[----:B------:R-:W-:Y:S01]  /*09a0*/  IADD3 R8, PT, PT, R8, 0x4, RZ ;  /* 0x0000000408087810 */ /* 0x000fe20007ffe0ff */
[----:B--2---:R-:W-:-:S04]  /*09b0*/  FFMA R6, R6, R14, R29 ;  /* 0x0000000e06067223 */ /* 0x004fc8000000001d */
[----:B---3--:R-:W-:-:S04]  /*09c0*/  FFMA R6, R23, R16, R6 ;  /* 0x0000001017067223 */ /* 0x008fc80000000006 */
[----:B----4-:R-:W-:-:S04]  /*09d0*/  FFMA R6, R25, R10, R6 ;  /* 0x0000000a19067223 */ /* 0x010fc80000000006 */
[----:B-----5:R-:W-:-:S07]  /*09e0*/  FFMA R29, R27, R20, R6 ;  /* 0x000000141b1d7223 */ /* 0x020fce0000000006 */
.L_x_183:
[----:B------:R-:W-:Y:S05]  /*09f0*/  @!P1 BRA `(.L_x_180) ;  /* 0x0000000000689947 */ /* 0x000fea0003800000 */
[----:B------:R-:W0:Y:S01]  /*0a00*/  LDC.64 R18, c[0x0][0x388] ;  /* 0x0000e200ff127b82 */ /* 0x000e220000000a00 */
[----:B------:R-:W-:Y:S02]  /*0a10*/  ISETP.NE.AND P0, PT, R4, 0x1, PT ;  /* 0x000000010400780c */ /* 0x000fe40003f05270 */
[----:B------:R-:W-:-:S04]  /*0a20*/  LOP3.LUT R3, R3, 0x1, RZ, 0xc0, !PT ;  /* 0x0000000103037812 */ /* 0x000fc800078ec0ff */
[----:B------:R-:W-:Y:S01]  /*0a30*/  ISETP.NE.U32.AND P1, PT, R3, 0x1, PT ;  /* 0x000000010300780c */ /* 0x000fe20003f25070 */
[----:B------:R-:W1:Y:S06]  /*0a40*/  LDC.64 R16, c[0x0][0x380] ;  /* 0x0000e000ff107b82 */ /* 0x000e6c0000000a00 */
[C---:B------:R-:W-:Y:S01]  /*0a50*/  @P0 IMAD R21, R8.reuse, R2, R9 ;  /* 0x0000000208150224 */ /* 0x040fe200078e0209 */
[----:B------:R-:W-:Y:S01]  /*0a60*/  @P0 IADD3 R3, PT, PT, R11, R8, RZ ;  /* 0x000000080b030210 */ /* 0x000fe20007ffe0ff */
[----:B------:R-:W2:Y:S01]  /*0a70*/  LDC.64 R12, c[0x0][0x380] ;  /* 0x0000e000ff0c7b82 */ /* 0x000ea20000000a00 */
[----:B------:R-:W-:-:S04]  /*0a80*/  @P0 IADD3 R8, PT, PT, R8, 0x2, RZ ;  /* 0x0000000208080810 */ /* 0x000fc80007ffe0ff */
[----:B------:R-:W-:-:S03]  /*0a90*/  @!P1 IADD3 R11, PT, PT, R11, R8, RZ ;  /* 0x000000080b0b9210 */ /* 0x000fc60007ffe0ff */
[----:B------:R-:W3:Y:S01]  /*0aa0*/  LDC.64 R14, c[0x0][0x388] ;  /* 0x0000e200ff0e7b82 */ /* 0x000ee20000000a00 */
[----:B0-----:R-:W-:-:S05]  /*0ab0*/  @P0 IMAD.WIDE R18, R21, 0x4, R18 ;  /* 0x0000000415120825 */ /* 0x001fca00078e0212 */
[----:B------:R-:W4:Y:S01]  /*0ac0*/  @P0 LDG.E R6, desc[UR6][R18.64] ;  /* 0x0000000612060981 */ /* 0x000f22000c1e1900 */
[----:B-1----:R-:W-:-:S04]  /*0ad0*/  @P0 IMAD.WIDE R16, R3, 0x4, R16 ;  /* 0x0000000403100825 */ /* 0x002fc800078e0210 */
[----:B------:R-:W-:Y:S01]  /*0ae0*/  @!P1 IMAD R3, R8, R2, R9 ;  /* 0x0000000208039224 */ /* 0x000fe200078e0209 */
[----:B------:R-:W4:Y:S01]  /*0af0*/  @P0 LDG.E R4, desc[UR6][R16.64] ;  /* 0x0000000610040981 */ /* 0x000f22000c1e1900 */
[----:B------:R-:W-:-:S03]  /*0b00*/  @P0 IMAD.WIDE R8, R2, 0x4, R18 ;  /* 0x0000000402080825 */ /* 0x000fc600078e0212 */
[----:B------:R-:W5:Y:S01]  /*0b10*/  @P0 LDG.E R21, desc[UR6][R16.64+0x4] ;  /* 0x0000040610150981 */ /* 0x000f62000c1e1900 */
[----:B--2---:R-:W-:-:S03]  /*0b20*/  @!P1 IMAD.WIDE R12, R11, 0x4, R12 ;  /* 0x000000040b0c9825 */ /* 0x004fc600078e020c */
[----:B------:R-:W5:Y:S01]  /*0b30*/  @P0 LDG.E R8, desc[UR6][R8.64] ;  /* 0x0000000608080981 */ /* 0x000f62000c1e1900 */
[----:B---3--:R-:W-:-:S03]  /*0b40*/  @!P1 IMAD.WIDE R14, R3, 0x4, R14 ;  /* 0x00000004030e9825 */ /* 0x008fc600078e020e */
[----:B------:R-:W2:Y:S04]  /*0b50*/  @!P1 LDG.E R12, desc[UR6][R12.64] ;  /* 0x000000060c0c9981 */ /* 0x000ea8000c1e1900 */
[----:B------:R-:W2:Y:S01]  /*0b60*/  @!P1 LDG.E R14, desc[UR6][R14.64] ;  /* 0x000000060e0e9981 */ /* 0x000ea2000c1e1900 */
[----:B----4-:R-:W-:-:S04]  /*0b70*/  @P0 FFMA R4, R4, R6, R29 ;  /* 0x0000000604040223 */ /* 0x010fc8000000001d */
[----:B-----5:R-:W-:-:S04]  /*0b80*/  @P0 FFMA R29, R21, R8, R4 ;  /* 0x00000008151d0223 */ /* 0x020fc80000000004 */
[----:B--2---:R-:W-:-:S07]  /*0b90*/  @!P1 FFMA R29, R12, R14, R29 ;  /* 0x0000000e0c1d9223 */ /* 0x004fce000000001d */
.L_x_180:
[----:B------:R-:W0:Y:S01]  /*0ba0*/  LDC.64 R8, c[0x0][0x390] ;  /* 0x0000e400ff087b82 */ /* 0x000e220000000a00 */
[----:B------:R-:W-:-:S04]  /*0bb0*/  IMAD R3, R0, UR8, R5 ;  /* 0x0000000800037c24 */ /* 0x000fc8000f8e0205 */
[----:B------:R-:W-:-:S04]  /*0bc0*/  IMAD R3, R3, R2, R7 ;  /* 0x0000000203037224 */ /* 0x000fc800078e0207 */
[----:B0-----:R-:W-:-:S05]  /*0bd0*/  IMAD.WIDE R2, R3, 0x4, R8 ;  /* 0x0000000403027825 */ /* 0x001fca00078e0208 */
[----:B------:R-:W-:Y:S01]  /*0be0*/  STG.E desc[UR6][R2.64], R29 ;  /* 0x0000001d02007986 */ /* 0x000fe2000c101906 */
[----:B------:R-:W-:Y:S05]  /*0bf0*/  EXIT ;  /* 0x000000000000794d */ /* 0x000fea0003800000 */
.L_x_184:
        /* <DEDUP_REMOVED lines=16> */
.L_x_338:


//--------------------- .text._Z14sum_all_kernelPKfPfi --------------------------
	.section	.text._Z14sum_all_kernelPKfPfi,"ax",@progbits
	.align	128
        .global         _Z14sum_all_kernelPKfPfi
        .type           _Z14sum_all_kernelPKfPfi,@function
        .size           _Z14sum_all_kernelPKfPfi,(.L_x_339 - _Z14sum_all_kernelPKfPfi)
        .other          _Z14sum_all_kernelPKfPfi,@"STO_CUDA_ENTRY STV_DEFAULT"
_Z14sum_all_kernelPKfPfi:
.text._Z14sum_all_kernelPKfPfi:
[----:B------:R-:W-:Y:S01]  /*0000*/  LDC R1, c[0x0][0x37c] ;  /* 0x0000df00ff017b82 */ /* 0x000fe20000000800 */
[----:B------:R-:W0:Y:S07]  /*0010*/  S2R R7, SR_TID.X ;  /* 0x0000000000077919 */ /* 0x000e2e0000002100 */
[----:B------:R-:W0:Y:S01]  /*0020*/  S2UR UR4, SR_CTAID.X ;  /* 0x00000000000479c3 */ /* 0x000e220000002500 */
[----:B------:R-:W1:Y:S01]  /*0030*/  LDCU UR5, c[0x0][0x390] ;  /* 0x00007200ff0577ac */ /* 0x000e620008000800 */
[----:B------:R-:W-:Y:S01]  /*0040*/  IMAD.MOV.U32 R4, RZ, RZ, RZ ;  /* 0x000000ffff047224 */ /* 0x000fe200078e00ff */
[----:B------:R-:W2:Y:S05]  /*0050*/  LDCU.64 UR6, c[0x0][0x358] ;  /* 0x00006b00ff0677ac */ /* 0x000eaa0008000a00 */
[----:B------:R-:W0:Y:S02]  /*0060*/  LDC R0, c[0x0][0x360] ;  /* 0x0000d800ff007b82 */ /* 0x000e240000000800 */
[----:B0-----:R-:W-:-:S05]  /*0070*/  IMAD R5, R0, UR4, R7 ;  /* 0x0000000400057c24 */ /* 0x001fca000f8e0207 */
[----:B-1----:R-:W-:-:S13]  /*0080*/  ISETP.GE.AND P0, PT, R5, UR5, PT ;  /* 0x0000000505007c0c */ /* 0x002fda000bf06270 */
[----:B------:R-:W0:Y:S02]  /*0090*/  @!P0 LDC.64 R2, c[0x0][0x380] ;  /* 0x0000e000ff028b82 */ /* 0x000e240000000a00 */
[----:B0-----:R-:W-:-:S05]  /*00a0*/  @!P0 IMAD.WIDE R2, R5, 0x4, R2 ;  /* 0x0000000405028825 */ /* 0x001fca00078e0202 */
[----:B--2---:R-:W2:Y:S01]  /*00b0*/  @!P0 LDG.E R4, desc[UR6][R2.64] ;  /* 0x0000000602048981 */ /* 0x004ea2000c1e1900 */
[----:B------:R-:W0:Y:S01]  /*00c0*/  S2UR UR5, SR_CgaCtaId ;  /* 0x00000000000579c3 */ /* 0x000e220000008800 */
[----:B------:R-:W-:Y:S01]  /*00d0*/  UMOV UR4, 0x400 ;  /* 0x0000040000047882 */ /* 0x000fe20000000000 */
[----:B------:R-:W-:Y:S02]  /*00e0*/  ISETP.GE.U32.AND P1, PT, R0, 0x2, PT ;  /* 0x000000020000780c */ /* 0x000fe40003f26070 */
[----:B------:R-:W-:Y:S01]  /*00f0*/  ISETP.NE.AND P0, PT, R7, RZ, PT ;  /* 0x000000ff0700720c */ /* 0x000fe20003f05270 */
[----:B0-----:R-:W-:-:S06]  /*0100*/  ULEA UR4, UR5, UR4, 0x18 ;  /* 0x0000000405047291 */ /* 0x001fcc000f8ec0ff */
[----:B------:R-:W-:-:S05]  /*0110*/  LEA R5, R7, UR4, 0x2 ;  /* 0x0000000407057c11 */ /* 0x000fca000f8e10ff */
[----:B--2---:R0:W-:Y:S01]  /*0120*/  STS [R5], R4 ;  /* 0x0000000405007388 */ /* 0x0041e20000000800 */
[----:B------:R-:W-:Y:S06]  /*0130*/  BAR.SYNC.DEFER_BLOCKING 0x0 ;  /* 0x0000000000007b1d */ /* 0x000fec0000010000 */
[----:B------:R-:W-:Y:S05]  /*0140*/  @!P1 BRA `(.L_x_185) ;  /* 0x00000000002c9947 */ /* 0x000fea0003800000 */
.L_x_186:
[----:B------:R-:W-:-:S04]  /*0150*/  SHF.R.U32.HI R6, RZ, 0x1, R0 ;  /* 0x00000001ff067819 */ /* 0x000fc80000011600 */
[----:B------:R-:W-:-:S13]  /*0160*/  ISETP.GE.U32.AND P1, PT, R7, R6, PT ;  /* 0x000000060700720c */ /* 0x000fda0003f26070 */
[----:B------:R-:W-:Y:S01]  /*0170*/  @!P1 IMAD R2, R6, 0x4, R5 ;  /* 0x0000000406029824 */ /* 0x000fe200078e0205 */
[----:B------:R-:W-:Y:S05]  /*0180*/  @!P1 LDS R3, [R5] ;  /* 0x0000000005039984 */ /* 0x000fea0000000800 */
[----:B------:R-:W0:Y:S02]  /*0190*/  @!P1 LDS R2, [R2] ;  /* 0x0000000002029984 */ /* 0x000e240000000800 */
[----:B0-----:R-:W-:-:S05]  /*01a0*/  @!P1 FADD R4, R2, R3 ;  /* 0x0000000302049221 */ /* 0x001fca0000000000 */
[----:B------:R1:W-:Y:S01]  /*01b0*/  @!P1 STS [R5], R4 ;  /* 0x0000000405009388 */ /* 0x0003e20000000800 */
[----:B------:R-:W-:Y:S01]  /*01c0*/  BAR.SYNC.DEFER_BLOCKING 0x0 ;  /* 0x0000000000007b1d */ /* 0x000fe20000010000 */
[----:B------:R-:W-:Y:S01]  /*01d0*/  ISETP.GT.U32.AND P1, PT, R0, 0x3, PT ;  /* 0x000000030000780c */ /* 0x000fe20003f24070 */
[----:B------:R-:W-:-:S12]  /*01e0*/  IMAD.MOV.U32 R0, RZ, RZ, R6 ;  /* 0x000000ffff007224 */ /* 0x000fd800078e0006 */
[----:B-1----:R-:W-:Y:S05]  /*01f0*/  @P1 BRA `(.L_x_186) ;  /* 0xfffffffc00d41947 */ /* 0x002fea000383ffff */
.L_x_185:
[----:B------:R-:W-:Y:S05]  /*0200*/  @P0 EXIT ;  /* 0x000000000000094d */ /* 0x000fea0003800000 */
[----:B------:R-:W1:Y:S01]  /*0210*/  S2UR UR5, SR_CgaCtaId ;  /* 0x00000000000579c3 */ /* 0x000e620000008800 */
[----:B------:R-:W-:-:S07]  /*0220*/  UMOV UR4, 0x400 ;  /* 0x0000040000047882 */ /* 0x000fce0000000000 */
[----:B------:R-:W2:Y:S01]  /*0230*/  LDC.64 R2, c[0x0][0x388] ;  /* 0x0000e200ff027b82 */ /* 0x000ea20000000a00 */
[----:B-1----:R-:W-:-:S09]  /*0240*/  ULEA UR4, UR5, UR4, 0x18 ;  /* 0x0000000405047291 */ /* 0x002fd2000f8ec0ff */
[----:B0-----:R-:W2:Y:S04]  /*0250*/  LDS R5, [UR4] ;  /* 0x00000004ff057984 */ /* 0x001ea80008000800 */
[----:B--2---:R-:W-:Y:S01]  /*0260*/  REDG.E.ADD.F32.FTZ.RN.STRONG.GPU desc[UR6][R2.64], R5 ;  /* 0x00000005020079a6 */ /* 0x004fe2000c12f306 */
[----:B------:R-:W-:Y:S05]  /*0270*/  EXIT ;  /* 0x000000000000794d */ /* 0x000fea0003800000 */
.L_x_187:
        /* <DEDUP_REMOVED lines=16> */
.L_x_339:


//--------------------- .text._Z14min_all_kernelPKfPfi --------------------------
	.section	.text._Z14min_all_kernelPKfPfi,"ax",@progbits
	.align	128
        .global         _Z14min_all_kernelPKfPfi
        .type           _Z14min_all_kernelPKfPfi,@function
        .size           _Z14min_all_kernelPKfPfi,(.L_x_340 - _Z14min_all_kernelPKfPfi)
        .other          _Z14min_all_kernelPKfPfi,@"STO_CUDA_ENTRY STV_DEFAULT"
_Z14min_all_kernelPKfPfi:
.text._Z14min_all_kernelPKfPfi:
[----:B------:R-:W-:Y:S01]  /*0000*/  LDC R1, c[0x0][0x37c] ;  /* 0x0000df00ff017b82 */ /* 0x000fe20000000800 */
[----:B------:R-:W0:Y:S07]  /*0010*/  S2R R7, SR_TID.X ;  /* 0x0000000000077919 */ /* 0x000e2e0000002100 */
[----:B------:R-:W0:Y:S01]  /*0020*/  S2UR UR4, SR_CTAID.X ;  /* 0x00000000000479c3 */ /* 0x000e220000002500 */
[----:B------:R-:W1:Y:S01]  /*0030*/  LDCU UR5, c[0x0][0x390] ;  /* 0x00007200ff0577ac */ /* 0x000e620008000800 */
[----:B------:R-:W-:Y:S01]  /*0040*/  IMAD.MOV.U32 R4, RZ, RZ, 0x7f7fffff ;  /* 0x7f7fffffff047424 */ /* 0x000fe200078e00ff */
        /* <DEDUP_REMOVED lines=16> */
.L_x_189:
[----:B0-----:R-:W-:-:S04]  /*0150*/  SHF.R.U32.HI R4, RZ, 0x1, R0 ;  /* 0x00000001ff047819 */ /* 0x001fc80000011600 */
[----:B------:R-:W-:-:S13]  /*0160*/  ISETP.GE.U32.AND P1, PT, R7, R4, PT ;  /* 0x000000040700720c */ /* 0x000fda0003f26070 */
[----:B------:R-:W-:Y:S01]  /*0170*/  @!P1 IMAD R3, R4, 0x4, R5 ;  /* 0x0000000404039824 */ /* 0x000fe200078e0205 */
[----:B------:R-:W-:Y:S05]  /*0180*/  @!P1 LDS R2, [R5] ;  /* 0x0000000005029984 */ /* 0x000fea0000000800 */
[----:B------:R-:W0:Y:S02]  /*0190*/  @!P1 LDS R3, [R3] ;  /* 0x0000000003039984 */ /* 0x000e240000000800 */
[----:B0-----:R-:W-:-:S05]  /*01a0*/  @!P1 FMNMX R2, R2, R3, PT ;  /* 0x0000000302029209 */ /* 0x001fca0003800000 */
[----:B------:R1:W-:Y:S01]  /*01b0*/  @!P1 STS [R5], R2 ;  /* 0x0000000205009388 */ /* 0x0003e20000000800 */
[----:B------:R-:W-:Y:S01]  /*01c0*/  BAR.SYNC.DEFER_BLOCKING 0x0 ;  /* 0x0000000000007b1d */ /* 0x000fe20000010000 */
[----:B------:R-:W-:Y:S01]  /*01d0*/  ISETP.GT.U32.AND P1, PT, R0, 0x3, PT ;  /* 0x000000030000780c */ /* 0x000fe20003f24070 */
[----:B------:R-:W-:-:S12]  /*01e0*/  IMAD.MOV.U32 R0, RZ, RZ, R4 ;  /* 0x000000ffff007224 */ /* 0x000fd800078e0004 */
[----:B-1----:R-:W-:Y:S05]  /*01f0*/  @P1 BRA `(.L_x_189) ;  /* 0xfffffffc00d41947 */ /* 0x002fea000383ffff */
.L_x_188:
[----:B------:R-:W-:Y:S05]  /*0200*/  @P0 EXIT ;  /* 0x000000000000094d */ /* 0x000fea0003800000 */
[----:B------:R-:W1:Y:S02]  /*0210*/  LDC.64 R2, c[0x0][0x388] ;  /* 0x0000e200ff027b82 */ /* 0x000e640000000a00 */
[----:B-1----:R1:W5:Y:S06]  /*0220*/  LDG.E R6, desc[UR6][R2.64] ;  /* 0x0000000602067981 */ /* 0x00236c000c1e1900 */
[----:B------:R-:W2:Y:S01]  /*0230*/  S2UR UR5, SR_CgaCtaId ;  /* 0x00000000000579c3 */ /* 0x000ea20000008800 */
[----:B------:R-:W-:Y:S02]  /*0240*/  UMOV UR4, 0x400 ;  /* 0x0000040000047882 */ /* 0x000fe40000000000 */
[----:B--2---:R-:W-:-:S09]  /*0250*/  ULEA UR4, UR5, UR4, 0x18 ;  /* 0x0000000405047291 */ /* 0x004fd2000f8ec0ff */
[----:B01----:R-:W0:Y:S03]  /*0260*/  LDS R5, [UR4] ;  /* 0x00000004ff057984 */ /* 0x003e260008000800 */
.L_x_190:
[----:B0----5:R-:W-:Y:S01]  /*0270*/  FMNMX R7, R5, R6, PT ;  /* 0x0000000605077209 */ /* 0x021fe20003800000 */
[----:B------:R-:W-:Y:S05]  /*0280*/  YIELD ;  /* 0x0000000000007946 */ /* 0x000fea0003800000 */
[----:B------:R-:W2:Y:S02]  /*0290*/  ATOMG.E.CAS.STRONG.GPU PT, R7, [R2], R6, R7 ;  /* 0x00000006020773a9 */ /* 0x000ea400001ee107 */
[----:B--2---:R-:W-:Y:S01]  /*02a0*/  ISETP.NE.AND P0, PT, R6, R7, PT ;  /* 0x000000070600720c */ /* 0x004fe20003f05270 */
[----:B------:R-:W-:-:S12]  /*02b0*/  IMAD.MOV.U32 R6, RZ, RZ, R7 ;  /* 0x000000ffff067224 */ /* 0x000fd800078e0007 */
[----:B------:R-:W-:Y:S05]  /*02c0*/  @P0 BRA `(.L_x_190) ;  /* 0xfffffffc00e80947 */ /* 0x000fea000383ffff */
[----:B------:R-:W-:Y:S05]  /*02d0*/  EXIT ;  /* 0x000000000000794d */ /* 0x000fea0003800000 */
.L_x_191:
        /* <DEDUP_REMOVED lines=10> */
.L_x_340:


//--------------------- .text._Z14max_all_kernelPKfPfi --------------------------
	.section	.text._Z14max_all_kernelPKfPfi,"ax",@progbits
	.align	128
        .global         _Z14max_all_kernelPKfPfi
        .type           _Z14max_all_kernelPKfPfi,@function
        .size           _Z14max_all_kernelPKfPfi,(.L_x_341 - _Z14max_all_kernelPKfPfi)
        .other          _Z14max_all_kernelPKfPfi,@"STO_CUDA_ENTRY STV_DEFAULT"
_Z14max_all_kernelPKfPfi:
.text._Z14max_all_kernelPKfPfi:
[----:B------:R-:W-:Y:S01]  /*0000*/  LDC R1, c[0x0][0x37c] ;  /* 0x0000df00ff017b82 */ /* 0x000fe20000000800 */
[----:B------:R-:W0:Y:S07]  /*0010*/  S2R R7, SR_TID.X ;  /* 0x0000000000077919 */ /* 0x000e2e0000002100 */
[----:B------:R-:W0:Y:S01]  /*0020*/  S2UR UR4, SR_CTAID.X ;  /* 0x00000000000479c3 */ /* 0x000e220000002500 */
[----:B------:R-:W1:Y:S01]  /*0030*/  LDCU UR5, c[0x0][0x390] ;  /* 0x00007200ff0577ac */ /* 0x000e620008000800 */
[----:B------:R-:W-:Y:S01]  /*0040*/  IMAD.MOV.U32 R4, RZ, RZ, -0x800001 ;  /* 0xff7fffffff047424 */ /* 0x000fe200078e00ff */
        /* <DEDUP_REMOVED lines=16> */
.L_x_193:
[----:B0-----:R-:W-:-:S04]  /*0150*/  SHF.R.U32.HI R4, RZ, 0x1, R0 ;  /* 0x00000001ff047819 */ /* 0x001fc80000011600 */
[----:B------:R-:W-:-:S13]  /*0160*/  ISETP.GE.U32.AND P1, PT, R7, R4, PT ;  /* 0x000000040700720c */ /* 0x000fda0003f26070 */
[----:B------:R-:W-:Y:S01]  /*0170*/  @!P1 IMAD R3, R4, 0x4, R5 ;  /* 0x0000000404039824 */ /* 0x000fe200078e0205 */
[----:B------:R-:W-:Y:S05]  /*0180*/  @!P1 LDS R2, [R5] ;  /* 0x0000000005029984 */ /* 0x000fea0000000800 */
[----:B------:R-:W0:Y:S02]  /*0190*/  @!P1 LDS R3, [R3] ;  /* 0x0000000003039984 */ /* 0x000e240000000800 */
[----:B0-----:R-:W-:-:S05]  /*01a0*/  @!P1 FMNMX R2, R2, R3, !PT ;  /* 0x0000000302029209 */ /* 0x001fca0007800000 */
[----:B------:R1:W-:Y:S01]  /*01b0*/  @!P1 STS [R5], R2 ;  /* 0x0000000205009388 */ /* 0x0003e20000000800 */
[----:B------:R-:W-:Y:S01]  /*01c0*/  BAR.SYNC.DEFER_BLOCKING 0x0 ;  /* 0x0000000000007b1d */ /* 0x000fe20000010000 */
[----:B------:R-:W-:Y:S01]  /*01d0*/  ISETP.GT.U32.AND P1, PT, R0, 0x3, PT ;  /* 0x000000030000780c */ /* 0x000fe20003f24070 */
[----:B------:R-:W-:-:S12]  /*01e0*/  IMAD.MOV.U32 R0, RZ, RZ, R4 ;  /* 0x000000ffff007224 */ /* 0x000fd800078e0004 */
[----:B-1----:R-:W-:Y:S05]  /*01f0*/  @P1 BRA `(.L_x_193) ;  /* 0xfffffffc00d41947 */ /* 0x002fea000383ffff */
.L_x_192:
[----:B------:R-:W-:Y:S05]  /*0200*/  @P0 EXIT ;  /* 0x000000000000094d */ /* 0x000fea0003800000 */
[----:B------:R-:W1:Y:S02]  /*0210*/  LDC.64 R2, c[0x0][0x388] ;  /* 0x0000e200ff027b82 */ /* 0x000e640000000a00 */
[----:B-1----:R1:W5:Y:S06]  /*0220*/  LDG.E R6, desc[UR6][R2.64] ;  /* 0x0000000602067981 */ /* 0x00236c000c1e1900 */
[----:B------:R-:W2:Y:S01]  /*0230*/  S2UR UR5, SR_CgaCtaId ;  /* 0x00000000000579c3 */ /* 0x000ea20000008800 */
[----:B------:R-:W-:Y:S02]  /*0240*/  UMOV UR4, 0x400 ;  /* 0x0000040000047882 */ /* 0x000fe40000000000 */
[----:B--2---:R-:W-:-:S09]  /*0250*/  ULEA UR4, UR5, UR4, 0x18 ;  /* 0x0000000405047291 */ /* 0x004fd2000f8ec0ff */
[----:B01----:R-:W0:Y:S03]  /*0260*/  LDS R5, [UR4] ;  /* 0x00000004ff057984 */ /* 0x003e260008000800 */
.L_x_194:
[----:B0----5:R-:W-:Y:S01]  /*0270*/  FMNMX R7, R5, R6, !PT ;  /* 0x0000000605077209 */ /* 0x021fe20007800000 */
[----:B------:R-:W-:Y:S05]  /*0280*/  YIELD ;  /* 0x0000000000007946 */ /* 0x000fea0003800000 */
[----:B------:R-:W2:Y:S02]  /*0290*/  ATOMG.E.CAS.STRONG.GPU PT, R7, [R2], R6, R7 ;  /* 0x00000006020773a9 */ /* 0x000ea400001ee107 */
[----:B--2---:R-:W-:Y:S01]  /*02a0*/  ISETP.NE.AND P0, PT, R6, R7, PT ;  /* 0x000000070600720c */ /* 0x004fe20003f05270 */
[----:B------:R-:W-:-:S12]  /*02b0*/  IMAD.MOV.U32 R6, RZ, RZ, R7 ;  /* 0x000000ffff067224 */ /* 0x000fd800078e0007 */
[----:B------:R-:W-:Y:S05]  /*02c0*/  @P0 BRA `(.L_x_194) ;  /* 0xfffffffc00e80947 */ /* 0x000fea000383ffff */
[----:B------:R-:W-:Y:S05]  /*02d0*/  EXIT ;  /* 0x000000000000794d */ /* 0x000fea0003800000 */
.L_x_195:
        /* <DEDUP_REMOVED lines=10> */
.L_x_341:


//--------------------- .text._Z12round_kernelPKfPfi --------------------------
	.section	.text._Z12round_kernelPKfPfi,"ax",@progbits
	.align	128
        .global         _Z12round_kernelPKfPfi
        .type           _Z12round_kernelPKfPfi,@function
        .size           _Z12round_kernelPKfPfi,(.L_x_342 - _Z12round_kernelPKfPfi)
        .other          _Z12round_kernelPKfPfi,@"STO_CUDA_ENTRY STV_DEFAULT"
_Z12round_kernelPKfPfi:
.text._Z12round_kernelPKfPfi:
        /* <DEDUP_REMOVED lines=12> */
[----:B-1----:R-:W3:Y:S01]  /*00c0*/  LDG.E R2, desc[UR4][R2.64] ;  /* 0x0000000402027981 */ /* 0x002ee2000c1e1900 */
[----:B------:R-:W-:Y:S02]  /*00d0*/  HFMA2 R9, -RZ, RZ, 1.75, 0 ;  /* 0x3f000000ff097431 */ /* 0x000fe400000001ff */
[----:B--2---:R-:W-:-:S03]  /*00e0*/  IMAD.WIDE R4, R7, 0x4, R4 ;  /* 0x0000000407047825 */ /* 0x004fc600078e0204 */
[----:B---3--:R-:W-:-:S05]  /*00f0*/  LOP3.LUT R9, R9, 0x80000000, R2, 0xb8, !PT ;  /* 0x8000000009097812 */ /* 0x008fca00078eb802 */
[----:B------:R-:W-:-:S06]  /*0100*/  FADD.RZ R9, R2, R9 ;  /* 0x0000000902097221 */ /* 0x000fcc000000c000 */
[----:B------:R-:W0:Y:S02]  /*0110*/  FRND.TRUNC R9, R9 ;  /* 0x0000000900097307 */ /* 0x000e24000020d000 */
[----:B0-----:R-:W-:Y:S01]  /*0120*/  STG.E desc[UR4][R4.64], R9 ;  /* 0x0000000904007986 */ /* 0x001fe2000c101904 */
[----:B------:R-:W-:Y:S05]  /*0130*/  EXIT ;  /* 0x000000000000794d */ /* 0x000fea0003800000 */
.L_x_196:
        /* <DEDUP_REMOVED lines=12> */
.L_x_342:


//--------------------- .text._Z11ceil_kernelPKfPfi --------------------------
	.section	.text._Z11ceil_kernelPKfPfi,"ax",@progbits
	.align	128
        .global         _Z11ceil_kernelPKfPfi
        .type           _Z11ceil_kernelPKfPfi,@function
        .size           _Z11ceil_kernelPKfPfi,(.L_x_343 - _Z11ceil_kernelPKfPfi)
        .other          _Z11ceil_kernelPKfPfi,@"STO_CUDA_ENTRY STV_DEFAULT"
_Z11ceil_kernelPKfPfi:
.text._Z11ceil_kernelPKfPfi:
        /* <DEDUP_REMOVED lines=13> */
[----:B--2---:R-:W-:Y:S01]  /*00d0*/  IMAD.WIDE R4, R7, 0x4, R4 ;  /* 0x0000000407047825 */ /* 0x004fe200078e0204 */
[----:B---3--:R-:W0:Y:S04]  /*00e0*/  FRND.CEIL R9, R2 ;  /* 0x0000000200097307 */ /* 0x008e280000209000 */
[----:B0-----:R-:W-:Y:S01]  /*00f0*/  STG.E desc[UR4][R4.64], R9 ;  /* 0x0000000904007986 */ /* 0x001fe2000c101904 */
[----:B------:R-:W-:Y:S05]  /*0100*/  EXIT ;  /* 0x000000000000794d */ /* 0x000fea0003800000 */
.L_x_197:
        /* <DEDUP_REMOVED lines=15> */
.L_x_343:


//--------------------- .text._Z12floor_kernelPKfPfi --------------------------
	.section	.text._Z12floor_kernelPKfPfi,"ax",@progbits
	.align	128
        .global         _Z12floor_kernelPKfPfi
        .type           _Z12floor_kernelPKfPfi,@function
        .size           _Z12floor_kernelPKfPfi,(.L_x_344 - _Z12floor_kernelPKfPfi)
        .other          _Z12floor_kernelPKfPfi,@"STO_CUDA_ENTRY STV_DEFAULT"
_Z12floor_kernelPKfPfi:
.text._Z12floor_kernelPKfPfi:
        /* <DEDUP_REMOVED lines=14> */
[----:B---3--:R-:W0:Y:S04]  /*00e0*/  FRND.FLOOR R9, R2 ;  /* 0x0000000200097307 */ /* 0x008e280000205000 */
[----:B0-----:R-:W-:Y:S01]  /*00f0*/  STG.E desc[UR4][R4.64], R9 ;  /* 0x0000000904007986 */ /* 0x001fe2000c101904 */
[----:B------:R-:W-:Y:S05]  /*0100*/  EXIT ;  /* 0x000000000000794d */ /* 0x000fea0003800000 */
.L_x_198:
        /* <DEDUP_REMOVED lines=15> */
.L_x_344:


//--------------------- .text._Z10tan_kernelPKfPfi --------------------------
	.section	.text._Z10tan_kernelPKfPfi,"ax",@progbits
	.align	128
        .global         _Z10tan_kernelPKfPfi
        .type           _Z10tan_kernelPKfPfi,@function
        .size           _Z10tan_kernelPKfPfi,(.L_x_345 - _Z10tan_kernelPKfPfi)
        .other          _Z10tan_kernelPKfPfi,@"STO_CUDA_ENTRY STV_DEFAULT"
_Z10tan_kernelPKfPfi:
.text._Z10tan_kernelPKfPfi:
        /* <DEDUP_REMOVED lines=9> */
[----:B------:R-:W1:Y:S01]  /*0090*/  LDCU.64 UR6, c[0x0][0x358] ;  /* 0x00006b00ff0677ac */ /* 0x000e620008000a00 */
[----:B0-----:R-:W-:-:S06]  /*00a0*/  IMAD.WIDE R2, R0, 0x4, R2 ;  /* 0x0000000400027825 */ /* 0x001fcc00078e0202 */
[----:B-1----:R-:W2:Y:S01]  /*00b0*/  LDG.E R2, desc[UR6][R2.64] ;  /* 0x0000000602027981 */ /* 0x002ea2000c1e1900 */
[----:B------:R-:W-:Y:S01]  /*00c0*/  BSSY.RECONVERGENT B0, `(.L_x_199) ;  /* 0x0000069000007945 */ /* 0x000fe20003800200 */
[C---:B--2---:R-:W-:Y:S01]  /*00d0*/  FMUL R4, R2.reuse, 0.63661974668502807617 ;  /* 0x3f22f98302047820 */ /* 0x044fe20000400000 */
[----:B------:R-:W-:-:S03]  /*00e0*/  FSETP.GE.AND P0, PT, |R2|, 105615, PT ;  /* 0x47ce47800200780b */ /* 0x000fc60003f06200 */
[----:B------:R-:W0:Y:S02]  /*00f0*/  F2I.NTZ R8, R4 ;  /* 0x0000000400087305 */ /* 0x000e240000203100 */
[----:B0-----:R-:W-:-:S05]  /*0100*/  I2FP.F32.S32 R5, R8 ;  /* 0x0000000800057245 */ /* 0x001fca0000201400 */
[----:B------:R-:W-:-:S04]  /*0110*/  FFMA R6, R5, -1.5707962512969970703, R2 ;  /* 0xbfc90fda05067823 */ /* 0x000fc80000000002 */
[----:B------:R-:W-:-:S04]  /*0120*/  FFMA R6, R5, -7.5497894158615963534e-08, R6 ;  /* 0xb3a2216805067823 */ /* 0x000fc80000000006 */
[----:B------:R-:W-:Y:S01]  /*0130*/  FFMA R6, R5, -5.3903029534742383927e-15, R6 ;  /* 0xa7c234c505067823 */ /* 0x000fe20000000006 */
[----:B------:R-:W-:Y:S06]  /*0140*/  @!P0 BRA `(.L_x_200) ;  /* 0x0000000400808947 */ /* 0x000fec0003800000 */
[----:B------:R-:W-:-:S13]  /*0150*/  FSETP.NEU.AND P0, PT, |R2|, +INF , PT ;  /* 0x7f8000000200780b */ /* 0x000fda0003f0d200 */
[----:B------:R-:W-:Y:S01]  /*0160*/  @!P0 FMUL R6, RZ, R2 ;  /* 0x00000002ff068220 */ /* 0x000fe20000400000 */
[----:B------:R-:W-:Y:S01]  /*0170*/  @!P0 IMAD.MOV.U32 R8, RZ, RZ, RZ ;  /* 0x000000ffff088224 */ /* 0x000fe200078e00ff */
[----:B------:R-:W-:Y:S06]  /*0180*/  @!P0 BRA `(.L_x_200) ;  /* 0x0000000400708947 */ /* 0x000fec0003800000 */
[----:B------:R-:W-:Y:S01]  /*0190*/  IMAD.SHL.U32 R3, R2, 0x100, RZ ;  /* 0x0000010002037824 */ /* 0x000fe200078e00ff */
[----:B------:R-:W0:Y:S01]  /*01a0*/  LDCU.64 UR8, c[0x4][URZ] ;  /* 0x01000000ff0877ac */ /* 0x000e220008000a00 */
[----:B------:R-:W-:Y:S02]  /*01b0*/  IMAD.MOV.U32 R11, RZ, RZ, RZ ;  /* 0x000000ffff0b7224 */ /* 0x000fe400078e00ff */
[----:B------:R-:W-:Y:S01]  /*01c0*/  IMAD.MOV.U32 R8, RZ, RZ, RZ ;  /* 0x000000ffff087224 */ /* 0x000fe200078e00ff */
[----:B------:R-:W-:Y:S01]  /*01d0*/  LOP3.LUT R3, R3, 0x80000000, RZ, 0xfc, !PT ;  /* 0x8000000003037812 */ /* 0x000fe200078efcff */
[----:B------:R-:W-:Y:S01]  /*01e0*/  UMOV UR5, URZ ;  /* 0x000000ff00057c82 */ /* 0x000fe20008000000 */
[----:B------:R-:W-:-:S05]  /*01f0*/  UMOV UR4, URZ ;  /* 0x000000ff00047c82 */ /* 0x000fca0008000000 */
.L_x_201:
[----:B0-----:R-:W-:Y:S01]  /*0200*/  MOV R6, UR8 ;  /* 0x0000000800067c02 */ /* 0x001fe20008000f00 */
[----:B------:R-:W-:-:S05]  /*0210*/  IMAD.U32 R7, RZ, RZ, UR9 ;  /* 0x00000009ff077e24 */ /* 0x000fca000f8e00ff */
[----:B------:R-:W2:Y:S01]  /*0220*/  LDG.E.CONSTANT R4, desc[UR6][R6.64] ;  /* 0x0000000606047981 */ /* 0x000ea2000c1e9900 */
[----:B------:R-:W-:Y:S01]  /*0230*/  UIADD3 UR4, UPT, UPT, UR4, 0x1, URZ ;  /* 0x0000000104047890 */ /* 0x000fe2000fffe0ff */
[C---:B------:R-:W-:Y:S01]  /*0240*/  ISETP.EQ.AND P0, PT, R8.reuse, RZ, PT ;  /* 0x000000ff0800720c */ /* 0x040fe20003f02270 */
[----:B------:R-:W-:Y:S01]  /*0250*/  UIADD3 UR8, UP1, UPT, UR8, 0x4, URZ ;  /* 0x0000000408087890 */ /* 0x000fe2000ff3e0ff */
[C---:B------:R-:W-:Y:S01]  /*0260*/  ISETP.EQ.AND P1, PT, R8.reuse, 0x4, PT ;  /* 0x000000040800780c */ /* 0x040fe20003f22270 */
[----:B------:R-:W-:Y:S01]  /*0270*/  UISETP.NE.AND UP0, UPT, UR4, 0x6, UPT ;  /* 0x000000060400788c */ /* 0x000fe2000bf05270 */
[C---:B------:R-:W-:Y:S01]  /*0280*/  ISETP.EQ.AND P2, PT, R8.reuse, 0x8, PT ;  /* 0x000000080800780c */ /* 0x040fe20003f42270 */
[----:B------:R-:W-:Y:S01]  /*0290*/  UIADD3.X UR9, UPT, UPT, URZ, UR9, URZ, UP1, !UPT ;  /* 0x00000009ff097290 */ /* 0x000fe20008ffe4ff */
[C---:B------:R-:W-:Y:S02]  /*02a0*/  ISETP.EQ.AND P3, PT, R8.reuse, 0xc, PT ;  /* 0x0000000c0800780c */ /* 0x040fe40003f62270 */
[----:B------:R-:W-:-:S02]  /*02b0*/  ISETP.EQ.AND P4, PT, R8, 0x10, PT ;  /* 0x000000100800780c */ /* 0x000fc40003f82270 */
[C---:B------:R-:W-:Y:S01]  /*02c0*/  ISETP.EQ.AND P5, PT, R8.reuse, 0x14, PT ;  /* 0x000000140800780c */ /* 0x040fe20003fa2270 */
[----:B------:R-:W-:Y:S02]  /*02d0*/  VIADD R8, R8, 0x4 ;  /* 0x0000000408087836 */ /* 0x000fe40000000000 */
[----:B--2---:R-:W-:-:S03]  /*02e0*/  IMAD.WIDE.U32 R4, R4, R3, RZ ;  /* 0x0000000304047225 */ /* 0x004fc600078e00ff */
[----:B------:R-:W-:-:S04]  /*02f0*/  IADD3 R4, P6, PT, R4, R11, RZ ;  /* 0x0000000b04047210 */ /* 0x000fc80007fde0ff */
[----:B------:R-:W-:Y:S01]  /*0300*/  IADD3.X R11, PT, PT, R5, UR5, RZ, P6, !PT ;  /* 0x00000005050b7c10 */ /* 0x000fe2000b7fe4ff */
[--C-:B------:R-:W-:Y:S01]  /*0310*/  @P0 IMAD.MOV.U32 R9, RZ, RZ, R4.reuse ;  /* 0x000000ffff090224 */ /* 0x100fe200078e0004 */
[----:B------:R-:W-:Y:S01]  /*0320*/  @P3 MOV R13, R4 ;  /* 0x00000004000d3202 */ /* 0x000fe20000000f00 */
[--C-:B------:R-:W-:Y:S02]  /*0330*/  @P1 IMAD.MOV.U32 R10, RZ, RZ, R4.reuse ;  /* 0x000000ffff0a1224 */ /* 0x100fe400078e0004 */
[--C-:B------:R-:W-:Y:S02]  /*0340*/  @P2 IMAD.MOV.U32 R12, RZ, RZ, R4.reuse ;  /* 0x000000ffff0c2224 */ /* 0x100fe400078e0004 */
[--C-:B------:R-:W-:Y:S02]  /*0350*/  @P4 IMAD.MOV.U32 R14, RZ, RZ, R4.reuse ;  /* 0x000000ffff0e4224 */ /* 0x100fe400078e0004 */
[----:B------:R-:W-:Y:S01]  /*0360*/  @P5 IMAD.MOV.U32 R15, RZ, RZ, R4 ;  /* 0x000000ffff0f5224 */ /* 0x000fe200078e0004 */
[----:B------:R-:W-:Y:S06]  /*0370*/  BRA.U UP0, `(.L_x_201) ;  /* 0xfffffffd00a07547 */ /* 0x000fec000b83ffff */
[----:B------:R-:W-:Y:S01]  /*0380*/  SHF.R.U32.HI R3, RZ, 0x17, R2 ;  /* 0x00000017ff037819 */ /* 0x000fe20000011602 */
[----:B------:R-:W-:Y:S03]  /*0390*/  BSSY.RECONVERGENT B1, `(.L_x_202) ;  /* 0x0000029000017945 */ /* 0x000fe60003800200 */
[C---:B------:R-:W-:Y:S02]  /*03a0*/  LOP3.LUT R4, R3.reuse, 0xe0, RZ, 0xc0, !PT ;  /* 0x000000e003047812 */ /* 0x040fe400078ec0ff */
[----:B------:R-:W-:-:S03]  /*03b0*/  LOP3.LUT P6, RZ, R3, 0x1f, RZ, 0xc0, !PT ;  /* 0x0000001f03ff7812 */ /* 0x000fc600078cc0ff */
[----:B------:R-:W-:-:S05]  /*03c0*/  VIADD R4, R4, 0xffffff80 ;  /* 0xffffff8004047836 */ /* 0x000fca0000000000 */
[----:B------:R-:W-:-:S04]  /*03d0*/  SHF.R.U32.HI R4, RZ, 0x5, R4 ;  /* 0x00000005ff047819 */ /* 0x000fc80000011604 */
[----:B------:R-:W-:-:S04]  /*03e0*/  LEA R6, -R4, RZ, 0x2 ;  /* 0x000000ff04067211 */ /* 0x000fc800078e11ff */
[C---:B------:R-:W-:Y:S02]  /*03f0*/  ISETP.EQ.AND P3, PT, R6.reuse, -0x18, PT ;  /* 0xffffffe80600780c */ /* 0x040fe40003f62270 */
[C---:B------:R-:W-:Y:S02]  /*0400*/  ISETP.EQ.AND P4, PT, R6.reuse, -0x14, PT ;  /* 0xffffffec0600780c */ /* 0x040fe40003f82270 */
[C---:B------:R-:W-:Y:S02]  /*0410*/  ISETP.EQ.AND P2, PT, R6.reuse, -0x10, PT ;  /* 0xfffffff00600780c */ /* 0x040fe40003f42270 */
[C---:B------:R-:W-:Y:S02]  /*0420*/  ISETP.EQ.AND P1, PT, R6.reuse, -0xc, PT ;  /* 0xfffffff40600780c */ /* 0x040fe40003f22270 */
[C---:B------:R-:W-:Y:S02]  /*0430*/  ISETP.EQ.AND P0, PT, R6.reuse, -0x8, PT ;  /* 0xfffffff80600780c */ /* 0x040fe40003f02270 */
[----:B------:R-:W-:-:S03]  /*0440*/  ISETP.EQ.AND P5, PT, R6, RZ, PT ;  /* 0x000000ff0600720c */ /* 0x000fc60003fa2270 */
[--C-:B------:R-:W-:Y:S01]  /*0450*/  @P3 IMAD.MOV.U32 R4, RZ, RZ, R9.reuse ;  /* 0x000000ffff043224 */ /* 0x100fe200078e0009 */
[C---:B------:R-:W-:Y:S01]  /*0460*/  ISETP.EQ.AND P3, PT, R6.reuse, -0x4, PT ;  /* 0xfffffffc0600780c */ /* 0x040fe20003f62270 */
[----:B------:R-:W-:Y:S02]  /*0470*/  @P4 IMAD.MOV.U32 R5, RZ, RZ, R9 ;  /* 0x000000ffff054224 */ /* 0x000fe400078e0009 */
[----:B------:R-:W-:Y:S01]  /*0480*/  @P4 IMAD.MOV.U32 R4, RZ, RZ, R10 ;  /* 0x000000ffff044224 */ /* 0x000fe200078e000a */
[----:B------:R-:W-:Y:S01]  /*0490*/  ISETP.EQ.AND P4, PT, R6, 0x4, PT ;  /* 0x000000040600780c */ /* 0x000fe20003f82270 */
[----:B------:R-:W-:Y:S01]  /*04a0*/  @P2 IMAD.MOV.U32 R4, RZ, RZ, R12 ;  /* 0x000000ffff042224 */ /* 0x000fe200078e000c */
[----:B------:R-:W-:Y:S01]  /*04b0*/  @P2 MOV R5, R10 ;  /* 0x0000000a00052202 */ /* 0x000fe20000000f00 */
[----:B------:R-:W-:Y:S02]  /*04c0*/  @P1 IMAD.MOV.U32 R4, RZ, RZ, R13 ;  /* 0x000000ffff041224 */ /* 0x000fe400078e000d */
[----:B------:R-:W-:-:S02]  /*04d0*/  @P0 IMAD.MOV.U32 R4, RZ, RZ, R14 ;  /* 0x000000ffff040224 */ /* 0x000fc400078e000e */
[----:B------:R-:W-:Y:S01]  /*04e0*/  @P1 IMAD.MOV.U32 R5, RZ, RZ, R12 ;  /* 0x000000ffff051224 */ /* 0x000fe200078e000c */
[----:B------:R-:W-:Y:S01]  /*04f0*/  @P0 MOV R5, R13 ;  /* 0x0000000d00050202 */ /* 0x000fe20000000f00 */
[----:B------:R-:W-:Y:S02]  /*0500*/  @P3 IMAD.MOV.U32 R4, RZ, RZ, R15 ;  /* 0x000000ffff043224 */ /* 0x000fe400078e000f */
[--C-:B------:R-:W-:Y:S02]  /*0510*/  @P5 IMAD.MOV.U32 R4, RZ, RZ, R11.reuse ;  /* 0x000000ffff045224 */ /* 0x100fe400078e000b */
[----:B------:R-:W-:Y:S01]  /*0520*/  @P3 IMAD.MOV.U32 R5, RZ, RZ, R14 ;  /* 0x000000ffff053224 */ /* 0x000fe200078e000e */
[----:B------:R-:W-:Y:S01]  /*0530*/  @P5 MOV R5, R15 ;  /* 0x0000000f00055202 */ /* 0x000fe20000000f00 */
[----:B------:R-:W-:Y:S02]  /*0540*/  @P4 IMAD.MOV.U32 R5, RZ, RZ, R11 ;  /* 0x000000ffff054224 */ /* 0x000fe400078e000b */
[----:B------:R-:W-:Y:S01]  /*0550*/  IMAD.MOV.U32 R8, RZ, RZ, R4 ;  /* 0x000000ffff087224 */ /* 0x000fe200078e0004 */
[----:B------:R-:W-:Y:S06]  /*0560*/  @!P6 BRA `(.L_x_203) ;  /* 0x00000000002ce947 */ /* 0x000fec0003800000 */
[----:B------:R-:W-:Y:S01]  /*0570*/  @P2 MOV R4, R9 ;  /* 0x0000000900042202 */ /* 0x000fe20000000f00 */
[----:B------:R-:W-:Y:S01]  /*0580*/  @P1 IMAD.MOV.U32 R4, RZ, RZ, R10 ;  /* 0x000000ffff041224 */ /* 0x000fe200078e000a */
[----:B------:R-:W-:Y:S01]  /*0590*/  LOP3.LUT R3, R3, 0x1f, RZ, 0xc0, !PT ;  /* 0x0000001f03037812 */ /* 0x000fe200078ec0ff */
[----:B------:R-:W-:Y:S01]  /*05a0*/  @P0 IMAD.MOV.U32 R4, RZ, RZ, R12 ;  /* 0x000000ffff040224 */ /* 0x000fe200078e000c */
[----:B------:R-:W-:Y:S01]  /*05b0*/  ISETP.EQ.AND P0, PT, R6, 0x8, PT ;  /* 0x000000080600780c */ /* 0x000fe20003f02270 */
[----:B------:R-:W-:Y:S01]  /*05c0*/  @P3 IMAD.MOV.U32 R4, RZ, RZ, R13 ;  /* 0x000000ffff043224 */ /* 0x000fe200078e000d */
[----:B------:R-:W-:Y:S01]  /*05d0*/  @P5 MOV R4, R14 ;  /* 0x0000000e00045202 */ /* 0x000fe20000000f00 */
[----:B------:R-:W-:Y:S01]  /*05e0*/  @P4 IMAD.MOV.U32 R4, RZ, RZ, R15 ;  /* 0x000000ffff044224 */ /* 0x000fe200078e000f */
[----:B------:R-:W-:-:S09]  /*05f0*/  SHF.L.W.U32.HI R8, R5, R3, R8 ;  /* 0x0000000305087219 */ /* 0x000fd20000010e08 */
[----:B------:R-:W-:-:S05]  /*0600*/  @P0 IMAD.MOV.U32 R4, RZ, RZ, R11 ;  /* 0x000000ffff040224 */ /* 0x000fca00078e000b */
[----:B------:R-:W-:-:S07]  /*0610*/  SHF.L.W.U32.HI R5, R4, R3, R5 ;  /* 0x0000000304057219 */ /* 0x000fce0000010e05 */
.L_x_203:
[----:B------:R-:W-:Y:S05]  /*0620*/  BSYNC.RECONVERGENT B1 ;  /* 0x0000000000017941 */ /* 0x000fea0003800200 */
.L_x_202:
[C---:B------:R-:W-:Y:S01]  /*0630*/  SHF.L.W.U32.HI R3, R5.reuse, 0x2, R8 ;  /* 0x0000000205037819 */ /* 0x040fe20000010e08 */
[----:B------:R-:W-:Y:S01]  /*0640*/  IMAD.SHL.U32 R5, R5, 0x4, RZ ;  /* 0x0000000405057824 */ /* 0x000fe200078e00ff */
[----:B------:R-:W-:Y:S01]  /*0650*/  UMOV UR4, 0x54442d19 ;  /* 0x54442d1900047882 */ /* 0x000fe20000000000 */
[----:B------:R-:W-:Y:S01]  /*0660*/  UMOV UR5, 0x3bf921fb ;  /* 0x3bf921fb00057882 */ /* 0x000fe20000000000 */
[----:B------:R-:W-:Y:S02]  /*0670*/  SHF.R.S32.HI R4, RZ, 0x1f, R3 ;  /* 0x0000001fff047819 */ /* 0x000fe40000011403 */
[----:B------:R-:W-:Y:S02]  /*0680*/  ISETP.GE.AND P0, PT, R2, RZ, PT ;  /* 0x000000ff0200720c */ /* 0x000fe40003f06270 */
[C---:B------:R-:W-:Y:S02]  /*0690*/  LOP3.LUT R6, R4.reuse, R5, RZ, 0x3c, !PT ;  /* 0x0000000504067212 */ /* 0x040fe400078e3cff */
[----:B------:R-:W-:-:S02]  /*06a0*/  LOP3.LUT R7, R4, R3, RZ, 0x3c, !PT ;  /* 0x0000000304077212 */ /* 0x000fc400078e3cff */
[----:B------:R-:W-:Y:S02]  /*06b0*/  SHF.R.U32.HI R8, RZ, 0x1e, R8 ;  /* 0x0000001eff087819 */ /* 0x000fe40000011608 */
[----:B------:R-:W0:Y:S01]  /*06c0*/  I2F.F64.S64 R4, R6 ;  /* 0x0000000600047312 */ /* 0x000e220000301c00 */
[C---:B------:R-:W-:Y:S02]  /*06d0*/  LOP3.LUT R2, R3.reuse, R2, RZ, 0x3c, !PT ;  /* 0x0000000203027212 */ /* 0x040fe400078e3cff */
[----:B------:R-:W-:Y:S02]  /*06e0*/  LEA.HI R8, R3, R8, RZ, 0x1 ;  /* 0x0000000803087211 */ /* 0x000fe400078f08ff */
[----:B------:R-:W-:Y:S02]  /*06f0*/  ISETP.GE.AND P1, PT, R2, RZ, PT ;  /* 0x000000ff0200720c */ /* 0x000fe40003f26270 */
[----:B------:R-:W-:-:S05]  /*0700*/  IADD3 R2, PT, PT, -R8, RZ, RZ ;  /* 0x000000ff08027210 */ /* 0x000fca0007ffe1ff */
[----:B------:R-:W-:Y:S01]  /*0710*/  @!P0 IMAD.MOV.U32 R8, RZ, RZ, R2 ;  /* 0x000000ffff088224 */ /* 0x000fe200078e0002 */
[----:B0-----:R-:W-:-:S10]  /*0720*/  DMUL R4, R4, UR4 ;  /* 0x0000000404047c28 */ /* 0x001fd40008000000 */
[----:B------:R-:W0:Y:S02]  /*0730*/  F2F.F32.F64 R4, R4 ;  /* 0x0000000400047310 */ /* 0x000e240000301000 */
[----:B0-----:R-:W-:-:S07]  /*0740*/  FSEL R6, -R4, R4, !P1 ;  /* 0x0000000404067208 */ /* 0x001fce0004800100 */
.L_x_200:
[----:B------:R-:W-:Y:S05]  /*0750*/  BSYNC.RECONVERGENT B0 ;  /* 0x0000000000007941 */ /* 0x000fea0003800200 */
.L_x_199:
[----:B------:R-:W-:Y:S02]  /*0760*/  IMAD.MOV.U32 R3, RZ, RZ, 0x3c190000 ;  /* 0x3c190000ff037424 */ /* 0x000fe400078e00ff */
[C---:B------:R-:W-:Y:S01]  /*0770*/  FMUL R4, R6.reuse, R6 ;  /* 0x0000000606047220 */ /* 0x040fe20000400000 */
[----:B------:R-:W-:Y:S02]  /*0780*/  FSETP.NEU.AND P0, PT, |R6|, 0.00049096695147454738617, PT ;  /* 0x3a00b43c0600780b */ /* 0x000fe40003f0d200 */
[----:B------:R-:W-:Y:S01]  /*0790*/  LOP3.LUT R8, R8, 0x1, RZ, 0xc0, !PT ;  /* 0x0000000108087812 */ /* 0x000fe200078ec0ff */
[----:B------:R-:W-:-:S03]  /*07a0*/  FFMA R3, R4, R3, 0.003265380859375 ;  /* 0x3b56000004037423 */ /* 0x000fc60000000003 */
[----:B------:R-:W-:Y:S01]  /*07b0*/  ISETP.NE.U32.AND P1, PT, R8, 0x1, PT ;  /* 0x000000010800780c */ /* 0x000fe20003f25070 */
[----:B------:R-:W-:-:S04]  /*07c0*/  FFMA R3, R4, R3, 0.0242919921875 ;  /* 0x3cc7000004037423 */ /* 0x000fc80000000003 */
[----:B------:R-:W-:-:S04]  /*07d0*/  FFMA R3, R4, R3, 0.053466796875 ;  /* 0x3d5b000004037423 */ /* 0x000fc80000000003 */
[C---:B------:R-:W-:Y:S02]  /*07e0*/  FFMA R5, R4.reuse, R3, 0.13337790966033935547 ;  /* 0x3e08943804057423 */ /* 0x040fe40000000003 */
[----:B------:R-:W0:Y:S02]  /*07f0*/  LDC.64 R2, c[0x0][0x388] ;  /* 0x0000e200ff027b82 */ /* 0x000e240000000a00 */
[C---:B------:R-:W-:Y:S01]  /*0800*/  FFMA R5, R4.reuse, R5, 0.33333230018615722656 ;  /* 0x3eaaaa8804057423 */ /* 0x040fe20000000005 */
[----:B------:R-:W-:-:S04]  /*0810*/  FMUL R4, R4, R6 ;  /* 0x0000000604047220 */ /* 0x000fc80000400000 */
[----:B------:R-:W-:-:S06]  /*0820*/  @P0 FFMA R6, R5, R4, R6 ;  /* 0x0000000405060223 */ /* 0x000fcc0000000006 */
[----:B------:R-:W1:Y:S01]  /*0830*/  @!P1 MUFU.RCP R6, -R6 ;  /* 0x8000000600069308 */ /* 0x000e620000001000 */
[----:B0-----:R-:W-:-:S05]  /*0840*/  IMAD.WIDE R2, R0, 0x4, R2 ;  /* 0x0000000400027825 */ /* 0x001fca00078e0202 */
[----:B-1----:R-:W-:Y:S01]  /*0850*/  STG.E desc[UR6][R2.64], R6 ;  /* 0x0000000602007986 */ /* 0x002fe2000c101906 */
[----:B------:R-:W-:Y:S05]  /*0860*/  EXIT ;  /* 0x000000000000794d */ /* 0x000fea0003800000 */
.L_x_204:
        /* <DEDUP_REMOVED lines=9> */
.L_x_345:


//--------------------- .text._Z10cos_kernelPKfPfi --------------------------
	.section	.text._Z10cos_kernelPKfPfi,"ax",@progbits
	.align	128
        .global         _Z10cos_kernelPKfPfi
        .type           _Z10cos_kernelPKfPfi,@function
        .size           _Z10cos_kernelPKfPfi,(.L_x_346 - _Z10cos_kernelPKfPfi)
        .other          _Z10cos_kernelPKfPfi,@"STO_CUDA_ENTRY STV_DEFAULT"
_Z10cos_kernelPKfPfi:
.text._Z10cos_kernelPKfPfi:
        /* <DEDUP_REMOVED lines=10> */
[----:B0-----:R-:W-:-:S05]  /*00a0*/  IMAD.WIDE R4, R2, 0x4, R4 ;  /* 0x0000000402047825 */ /* 0x001fca00078e0204 */
[----:B-1----:R-:W2:Y:S01]  /*00b0*/  LDG.E R0, desc[UR6][R4.64] ;  /* 0x0000000604007981 */ /* 0x002ea2000c1e1900 */
[----:B------:R-:W-:Y:S01]  /*00c0*/  BSSY.RECONVERGENT B0, `(.L_x_205) ;  /* 0x0000069000007945 */ /* 0x000fe20003800200 */
[C---:B--2---:R-:W-:Y:S01]  /*00d0*/  FMUL R3, R0.reuse, 0.63661974668502807617 ;  /* 0x3f22f98300037820 */ /* 0x044fe20000400000 */
[----:B------:R-:W-:-:S05]  /*00e0*/  FSETP.GE.AND P0, PT, |R0|, 105615, PT ;  /* 0x47ce47800000780b */ /* 0x000fca0003f06200 */
        /* <DEDUP_REMOVED lines=17> */
.L_x_207:
[----:B0-----:R-:W-:Y:S01]  /*0200*/  IMAD.U32 R6, RZ, RZ, UR8 ;  /* 0x00000008ff067e24 */ /* 0x001fe2000f8e00ff */
[----:B------:R-:W-:-:S05]  /*0210*/  MOV R7, UR9 ;  /* 0x0000000900077c02 */ /* 0x000fca0008000f00 */
        /* <DEDUP_REMOVED lines=27> */
[----:B------:R-:W-:-:S05]  /*03d0*/  SHF.R.U32.HI R4, RZ, 0x5, R4 ;  /* 0x00000005ff047819 */ /* 0x000fca0000011604 */
[----:B------:R-:W-:-:S05]  /*03e0*/  IMAD.U32 R6, R4, -0x4, RZ ;  /* 0xfffffffc04067824 */ /* 0x000fca00078e00ff */
[C---:B------:R-:W-:Y:S02]  /*03f0*/  ISETP.EQ.AND P3, PT, R6.reuse, -0x18, PT ;  /* 0xffffffe80600780c */ /* 0x040fe40003f62270 */
[C---:B------:R-:W-:Y:S02]  /*0400*/  ISETP.EQ.AND P4, PT, R6.reuse, -0x14, PT ;  /* 0xffffffec0600780c */ /* 0x040fe40003f82270 */
[C---:B------:R-:W-:Y:S02]  /*0410*/  ISETP.EQ.AND P2, PT, R6.reuse, -0x10, PT ;  /* 0xfffffff00600780c */ /* 0x040fe40003f42270 */
[C---:B------:R-:W-:Y:S02]  /*0420*/  ISETP.EQ.AND P1, PT, R6.reuse, -0xc, PT ;  /* 0xfffffff40600780c */ /* 0x040fe40003f22270 */
[C---:B------:R-:W-:Y:S02]  /*0430*/  ISETP.EQ.AND P0, PT, R6.reuse, -0x8, PT ;  /* 0xfffffff80600780c */ /* 0x040fe40003f02270 */
[----:B------:R-:W-:-:S03]  /*0440*/  ISETP.EQ.AND P5, PT, R6, RZ, PT ;  /* 0x000000ff0600720c */ /* 0x000fc60003fa2270 */
[----:B------:R-:W-:Y:S02]  /*0450*/  @P3 MOV R4, R9 ;  /* 0x0000000900043202 */ /* 0x000fe40000000f00 */
[C---:B------:R-:W-:Y:S01]  /*0460*/  ISETP.EQ.AND P3, PT, R6.reuse, -0x4, PT ;  /* 0xfffffffc0600780c */ /* 0x040fe20003f62270 */
[----:B------:R-:W-:Y:S02]  /*0470*/  @P4 IMAD.MOV.U32 R5, RZ, RZ, R9 ;  /* 0x000000ffff054224 */ /* 0x000fe400078e0009 */
[----:B------:R-:W-:Y:S01]  /*0480*/  @P4 IMAD.MOV.U32 R4, RZ, RZ, R10 ;  /* 0x000000ffff044224 */ /* 0x000fe200078e000a */
[----:B------:R-:W-:Y:S01]  /*0490*/  ISETP.EQ.AND P4, PT, R6, 0x4, PT ;  /* 0x000000040600780c */ /* 0x000fe20003f82270 */
[----:B------:R-:W-:Y:S02]  /*04a0*/  @P2 IMAD.MOV.U32 R4, RZ, RZ, R12 ;  /* 0x000000ffff042224 */ /* 0x000fe400078e000c */
[----:B------:R-:W-:Y:S02]  /*04b0*/  @P1 IMAD.MOV.U32 R4, RZ, RZ, R13 ;  /* 0x000000ffff041224 */ /* 0x000fe400078e000d */
[----:B------:R-:W-:-:S02]  /*04c0*/  @P0 IMAD.MOV.U32 R4, RZ, RZ, R14 ;  /* 0x000000ffff040224 */ /* 0x000fc400078e000e */
[----:B------:R-:W-:Y:S01]  /*04d0*/  @P2 IMAD.MOV.U32 R5, RZ, RZ, R10 ;  /* 0x000000ffff052224 */ /* 0x000fe200078e000a */
[----:B------:R-:W-:Y:S01]  /*04e0*/  @P1 MOV R5, R12 ;  /* 0x0000000c00051202 */ /* 0x000fe20000000f00 */
[----:B------:R-:W-:Y:S01]  /*04f0*/  @P0 IMAD.MOV.U32 R5, RZ, RZ, R13 ;  /* 0x000000ffff050224 */ /* 0x000fe200078e000d */
[----:B------:R-:W-:Y:S01]  /*0500*/  @P3 MOV R4, R15 ;  /* 0x0000000f00043202 */ /* 0x000fe20000000f00 */
[----:B------:R-:W-:Y:S02]  /*0510*/  @P5 IMAD.MOV.U32 R4, RZ, RZ, R11 ;  /* 0x000000ffff045224 */ /* 0x000fe400078e000b */
[----:B------:R-:W-:Y:S02]  /*0520*/  @P3 IMAD.MOV.U32 R5, RZ, RZ, R14 ;  /* 0x000000ffff053224 */ /* 0x000fe400078e000e */
[----:B------:R-:W-:Y:S02]  /*0530*/  @P5 IMAD.MOV.U32 R5, RZ, RZ, R15 ;  /* 0x000000ffff055224 */ /* 0x000fe400078e000f */
[----:B------:R-:W-:-:S02]  /*0540*/  @P4 IMAD.MOV.U32 R5, RZ, RZ, R11 ;  /* 0x000000ffff054224 */ /* 0x000fc400078e000b */
        /* <DEDUP_REMOVED lines=8> */
[----:B------:R-:W-:Y:S01]  /*05d0*/  SHF.L.W.U32.HI R8, R5, R3, R8 ;  /* 0x0000000305087219 */ /* 0x000fe20000010e08 */
[----:B------:R-:W-:Y:S01]  /*05e0*/  @P5 IMAD.MOV.U32 R4, RZ, RZ, R14 ;  /* 0x000000ffff045224 */ /* 0x000fe200078e000e */
[----:B------:R-:W-:-:S09]  /*05f0*/  @P4 MOV R4, R15 ;  /* 0x0000000f00044202 */ /* 0x000fd20000000f00 */
[----:B------:R-:W-:-:S05]  /*0600*/  @P0 IMAD.MOV.U32 R4, RZ, RZ, R11 ;  /* 0x000000ffff040224 */ /* 0x000fca00078e000b */
[----:B------:R-:W-:-:S07]  /*0610*/  SHF.L.W.U32.HI R5, R4, R3, R5 ;  /* 0x0000000304057219 */ /* 0x000fce0000010e05 */
.L_x_209:
[----:B------:R-:W-:Y:S05]  /*0620*/  BSYNC.RECONVERGENT B1 ;  /* 0x0000000000017941 */ /* 0x000fea0003800200 */
.L_x_208:
        /* <DEDUP_REMOVED lines=12> */
[----:B------:R-:W-:-:S03]  /*06f0*/  ISETP.GE.AND P1, PT, R0, RZ, PT ;  /* 0x000000ff0000720c */ /* 0x000fc60003f26270 */
[----:B------:R-:W-:-:S04]  /*0700*/  IMAD.MOV R0, RZ, RZ, -R3 ;  /* 0x000000ffff007224 */ /* 0x000fc800078e0a03 */
[----:B------:R-:W-:Y:S01]  /*0710*/  @!P0 IMAD.MOV.U32 R3, RZ, RZ, R0 ;  /* 0x000000ffff038224 */ /* 0x000fe200078e0000 */
[----:B0-----:R-:W-:-:S10]  /*0720*/  DMUL R4, R4, UR4 ;  /* 0x0000000404047c28 */ /* 0x001fd40008000000 */
[----:B------:R-:W0:Y:S02]  /*0730*/  F2F.F32.F64 R4, R4 ;  /* 0x0000000400047310 */ /* 0x000e240000301000 */
[----:B0-----:R-:W-:-:S07]  /*0740*/  FSEL R6, -R4, R4, !P1 ;  /* 0x0000000404067208 */ /* 0x001fce0004800100 */
.L_x_206:
[----:B------:R-:W-:Y:S05]  /*0750*/  BSYNC.RECONVERGENT B0 ;  /* 0x0000000000007941 */ /* 0x000fea0003800200 */
.L_x_205:
[----:B------:R-:W-:Y:S01]  /*0760*/  MOV R0, 0x37cbac00 ;  /* 0x37cbac0000007802 */ /* 0x000fe20000000f00 */
[----:B------:R-:W-:Y:S01]  /*0770*/  FMUL R7, R6, R6 ;  /* 0x0000000606077220 */ /* 0x000fe20000400000 */
[C---:B------:R-:W-:Y:S01]  /*0780*/  LOP3.LUT R8, R3.reuse, 0x1, RZ, 0xc0, !PT ;  /* 0x0000000103087812 */ /* 0x040fe200078ec0ff */
[----:B------:R-:W0:Y:S01]  /*0790*/  LDC.64 R4, c[0x0][0x388] ;  /* 0x0000e200ff047b82 */ /* 0x000e220000000a00 */
[----:B------:R-:W-:Y:S02]  /*07a0*/  VIADD R3, R3, 0x1 ;  /* 0x0000000103037836 */ /* 0x000fe40000000000 */
[----:B------:R-:W-:Y:S01]  /*07b0*/  FFMA R0, R7, R0, -0.0013887860113754868507 ;  /* 0xbab607ed07007423 */ /* 0x000fe20000000000 */
[----:B------:R-:W-:Y:S01]  /*07c0*/  ISETP.NE.U32.AND P0, PT, R8, 0x1, PT ;  /* 0x000000010800780c */ /* 0x000fe20003f05070 */
[----:B------:R-:W-:Y:S02]  /*07d0*/  IMAD.MOV.U32 R8, RZ, RZ, 0x3c0885e4 ;  /* 0x3c0885e4ff087424 */ /* 0x000fe400078e00ff */
[----:B------:R-:W-:Y:S01]  /*07e0*/  IMAD.MOV.U32 R9, RZ, RZ, 0x3e2aaaa8 ;  /* 0x3e2aaaa8ff097424 */ /* 0x000fe200078e00ff */
[----:B------:R-:W-:-:S02]  /*07f0*/  FSEL R0, R0, -0.00019574658654164522886, P0 ;  /* 0xb94d415300007808 */ /* 0x000fc40000000000 */
[----:B------:R-:W-:Y:S02]  /*0800*/  FSEL R8, R8, 0.041666727513074874878, !P0 ;  /* 0x3d2aaabb08087808 */ /* 0x000fe40004000000 */
[----:B------:R-:W-:Y:S02]  /*0810*/  LOP3.LUT P1, RZ, R3, 0x2, RZ, 0xc0, !PT ;  /* 0x0000000203ff7812 */ /* 0x000fe4000782c0ff */
[----:B------:R-:W-:Y:S01]  /*0820*/  FSEL R3, -R9, -0.4999999701976776123, !P0 ;  /* 0xbeffffff09037808 */ /* 0x000fe20004000100 */
[----:B------:R-:W-:Y:S01]  /*0830*/  FFMA R8, R7, R0, R8 ;  /* 0x0000000007087223 */ /* 0x000fe20000000008 */
[----:B------:R-:W-:-:S03]  /*0840*/  FSEL R0, R6, 1, !P0 ;  /* 0x3f80000006007808 */ /* 0x000fc60004000000 */
[C---:B------:R-:W-:Y:S02]  /*0850*/  FFMA R3, R7.reuse, R8, R3 ;  /* 0x0000000807037223 */ /* 0x040fe40000000003 */
[----:B------:R-:W-:-:S04]  /*0860*/  FFMA R7, R7, R0, RZ ;  /* 0x0000000007077223 */ /* 0x000fc800000000ff */
[----:B------:R-:W-:Y:S01]  /*0870*/  FFMA R3, R7, R3, R0 ;  /* 0x0000000307037223 */ /* 0x000fe20000000000 */
[----:B0-----:R-:W-:-:S04]  /*0880*/  IMAD.WIDE R4, R2, 0x4, R4 ;  /* 0x0000000402047825 */ /* 0x001fc800078e0204 */
[----:B------:R-:W-:-:S05]  /*0890*/  @P1 FADD R3, RZ, -R3 ;  /* 0x80000003ff031221 */ /* 0x000fca0000000000 */
[----:B------:R-:W-:Y:S01]  /*08a0*/  STG.E desc[UR6][R4.64], R3 ;  /* 0x0000000304007986 */ /* 0x000fe2000c101906 */
[----:B------:R-:W-:Y:S05]  /*08b0*/  EXIT ;  /* 0x000000000000794d */ /* 0x000fea0003800000 */
.L_x_210:
        /* <DEDUP_REMOVED lines=12> */
.L_x_346:


//--------------------- .text._Z10sin_kernelPKfPfi --------------------------
	.section	.text._Z10sin_kernelPKfPfi,"ax",@progbits
	.align	128
        .global         _Z10sin_kernelPKfPfi
        .type           _Z10sin_kernelPKfPfi,@function
        .size           _Z10sin_kernelPKfPfi,(.L_x_347 - _Z10sin_kernelPKfPfi)
        .other          _Z10sin_kernelPKfPfi,@"STO_CUDA_ENTRY STV_DEFAULT"
_Z10sin_kernelPKfPfi:
.text._Z10sin_kernelPKfPfi:
        /* <DEDUP_REMOVED lines=32> */
.L_x_213:
        /* <DEDUP_REMOVED lines=66> */
.L_x_215:
[----:B------:R-:W-:Y:S05]  /*0620*/  BSYNC.RECONVERGENT B1 ;  /* 0x0000000000017941 */ /* 0x000fea0003800200 */
.L_x_214:
        /* <DEDUP_REMOVED lines=18> */
.L_x_212:
[----:B------:R-:W-:Y:S05]  /*0750*/  BSYNC.RECONVERGENT B0 ;  /* 0x0000000000007941 */ /* 0x000fea0003800200 */
.L_x_211:
[----:B------:R-:W-:Y:S01]  /*0760*/  MOV R0, 0x37cbac00 ;  /* 0x37cbac0000007802 */ /* 0x000fe20000000f00 */
[----:B------:R-:W-:Y:S01]  /*0770*/  FMUL R7, R6, R6 ;  /* 0x0000000606077220 */ /* 0x000fe20000400000 */
[----:B------:R-:W-:Y:S01]  /*0780*/  LOP3.LUT R8, R3, 0x1, RZ, 0xc0, !PT ;  /* 0x0000000103087812 */ /* 0x000fe200078ec0ff */
[----:B------:R-:W0:Y:S01]  /*0790*/  LDC.64 R4, c[0x0][0x388] ;  /* 0x0000e200ff047b82 */ /* 0x000e220000000a00 */
[----:B------:R-:W-:Y:S02]  /*07a0*/  IMAD.MOV.U32 R9, RZ, RZ, 0x3effffff ;  /* 0x3effffffff097424 */ /* 0x000fe400078e00ff */
[----:B------:R-:W-:Y:S01]  /*07b0*/  FFMA R0, R7, R0, -0.0013887860113754868507 ;  /* 0xbab607ed07007423 */ /* 0x000fe20000000000 */
[----:B------:R-:W-:Y:S01]  /*07c0*/  ISETP.NE.U32.AND P0, PT, R8, 0x1, PT ;  /* 0x000000010800780c */ /* 0x000fe20003f05070 */
[----:B------:R-:W-:Y:S01]  /*07d0*/  IMAD.MOV.U32 R8, RZ, RZ, 0x3d2aaabb ;  /* 0x3d2aaabbff087424 */ /* 0x000fe200078e00ff */
[----:B------:R-:W-:Y:S02]  /*07e0*/  LOP3.LUT P1, RZ, R3, 0x2, RZ, 0xc0, !PT ;  /* 0x0000000203ff7812 */ /* 0x000fe4000782c0ff */
[----:B------:R-:W-:-:S02]  /*07f0*/  FSEL R0, R0, -0.00019574658654164522886, !P0 ;  /* 0xb94d415300007808 */ /* 0x000fc40004000000 */
[----:B------:R-:W-:Y:S02]  /*0800*/  FSEL R8, R8, 0.0083327032625675201416, !P0 ;  /* 0x3c0885e408087808 */ /* 0x000fe40004000000 */
[----:B------:R-:W-:-:S03]  /*0810*/  FSEL R3, -R9, -0.16666662693023681641, !P0 ;  /* 0xbe2aaaa809037808 */ /* 0x000fc60004000100 */
[----:B------:R-:W-:Y:S01]  /*0820*/  FFMA R8, R7, R0, R8 ;  /* 0x0000000007087223 */ /* 0x000fe20000000008 */
[----:B------:R-:W-:-:S03]  /*0830*/  FSEL R0, R6, 1, P0 ;  /* 0x3f80000006007808 */ /* 0x000fc60000000000 */
[C---:B------:R-:W-:Y:S02]  /*0840*/  FFMA R3, R7.reuse, R8, R3 ;  /* 0x0000000807037223 */ /* 0x040fe40000000003 */
[----:B------:R-:W-:-:S04]  /*0850*/  FFMA R7, R7, R0, RZ ;  /* 0x0000000007077223 */ /* 0x000fc800000000ff */
[----:B------:R-:W-:Y:S01]  /*0860*/  FFMA R3, R7, R3, R0 ;  /* 0x0000000307037223 */ /* 0x000fe20000000000 */
[----:B0-----:R-:W-:-:S04]  /*0870*/  IMAD.WIDE R4, R2, 0x4, R4 ;  /* 0x0000000402047825 */ /* 0x001fc800078e0204 */
[----:B------:R-:W-:-:S05]  /*0880*/  @P1 FADD R3, RZ, -R3 ;  /* 0x80000003ff031221 */ /* 0x000fca0000000000 */
[----:B------:R-:W-:Y:S01]  /*0890*/  STG.E desc[UR6][R4.64], R3 ;  /* 0x0000000304007986 */ /* 0x000fe2000c101906 */
[----:B------:R-:W-:Y:S05]  /*08a0*/  EXIT ;  /* 0x000000000000794d */ /* 0x000fea0003800000 */
.L_x_216:
        /* <DEDUP_REMOVED lines=13> */
.L_x_347:


//--------------------- .text._Z11silu_kernelPKfPfi --------------------------
	.section	.text._Z11silu_kernelPKfPfi,"ax",@progbits
	.align	128
        .global         _Z11silu_kernelPKfPfi
        .type           _Z11silu_kernelPKfPfi,@function
        .size           _Z11silu_kernelPKfPfi,(.L_x_312 - _Z11silu_kernelPKfPfi)
        .other          _Z11silu_kernelPKfPfi,@"STO_CUDA_ENTRY STV_DEFAULT"
_Z11silu_kernelPKfPfi:
.text._Z11silu_kernelPKfPfi:
        /* <DEDUP_REMOVED lines=12> */
[----:B------:R-:W-:Y:S01]  /*00c0*/  IMAD.MOV.U32 R3, RZ, RZ, 0x3bbb989d ;  /* 0x3bbb989dff037424 */ /* 0x000fe200078e00ff */
[----:B------:R-:W-:Y:S01]  /*00d0*/  BSSY.RECONVERGENT B0, `(.L_x_217) ;  /* 0x0000015000007945 */ /* 0x000fe20003800200 */
[----:B------:R-:W-:Y:S02]  /*00e0*/  IMAD.MOV.U32 R6, RZ, RZ, 0x437c0000 ;  /* 0x437c0000ff067424 */ /* 0x000fe400078e00ff */
[----:B--2---:R-:W-:-:S04]  /*00f0*/  FFMA.SAT R3, R0, -R3, 0.5 ;  /* 0x3f00000000037423 */ /* 0x004fc80000002803 */
[----:B------:R-:W-:-:S04]  /*0100*/  FFMA.RM R3, R3, R6, 12582913 ;  /* 0x4b40000103037423 */ /* 0x000fc80000004006 */
[C---:B------:R-:W-:Y:S01]  /*0110*/  FADD R7, R3.reuse, -12583039 ;  /* 0xcb40007f03077421 */ /* 0x040fe20000000000 */
[----:B------:R-:W-:-:S03]  /*0120*/  IMAD.SHL.U32 R3, R3, 0x800000, RZ ;  /* 0x0080000003037824 */ /* 0x000fc600078e00ff */
[----:B------:R-:W-:-:S04]  /*0130*/  FFMA R7, R0, -1.4426950216293334961, -R7 ;  /* 0xbfb8aa3b00077823 */ /* 0x000fc80000000807 */
[----:B------:R-:W-:-:S04]  /*0140*/  FFMA R7, R0, -1.925963033500011079e-08, R7 ;  /* 0xb2a5706000077823 */ /* 0x000fc80000000007 */
[----:B------:R-:W0:Y:S02]  /*0150*/  MUFU.EX2 R6, R7 ;  /* 0x0000000700067308 */ /* 0x000e240000000800 */
[----:B0-----:R-:W-:-:S06]  /*0160*/  FFMA R3, R3, R6, 1 ;  /* 0x3f80000003037423 */ /* 0x001fcc0000000006 */
        /* <DEDUP_REMOVED lines=8> */
[----:B------:R-:W-:-:S07]  /*01f0*/  MOV R4, 0x210 ;  /* 0x0000021000047802 */ /* 0x000fce0000000f00 */
[----:B------:R-:W-:Y:S05]  /*0200*/  CALL.REL.NOINC `($__internal_4_$__cuda_sm3x_div_rn_noftz_f32_slowpath) ;  /* 0x0000000000187944 */ /* 0x000fea0003c00000 */
[----:B------:R-:W-:-:S07]  /*0210*/  IMAD.MOV.U32 R9, RZ, RZ, R0 ;  /* 0x000000ffff097224 */ /* 0x000fce00078e0000 */
.L_x_218:
[----:B------:R-:W-:Y:S05]  /*0220*/  BSYNC.RECONVERGENT B0 ;  /* 0x0000000000007941 */ /* 0x000fea0003800200 */
.L_x_217:
[----:B------:R-:W0:Y:S02]  /*0230*/  LDC.64 R4, c[0x0][0x388] ;  /* 0x0000e200ff047b82 */ /* 0x000e240000000a00 */
[----:B0-----:R-:W-:-:S05]  /*0240*/  IMAD.WIDE R2, R2, 0x4, R4 ;  /* 0x0000000402027825 */ /* 0x001fca00078e0204 */
[----:B------:R-:W-:Y:S01]  /*0250*/  STG.E desc[UR4][R2.64], R9 ;  /* 0x0000000902007986 */ /* 0x000fe2000c101904 */
[----:B------:R-:W-:Y:S05]  /*0260*/  EXIT ;  /* 0x000000000000794d */ /* 0x000fea0003800000 */
        .weak           $__internal_4_$__cuda_sm3x_div_rn_noftz_f32_slowpath
        .type           $__internal_4_$__cuda_sm3x_div_rn_noftz_f32_slowpath,@function
        .size           $__internal_4_$__cuda_sm3x_div_rn_noftz_f32_slowpath,(.L_x_312 - $__internal_4_$__cuda_sm3x_div_rn_noftz_f32_slowpath)
$__internal_4_$__cuda_sm3x_div_rn_noftz_f32_slowpath:
[--C-:B------:R-:W-:Y:S01]  /*0270*/  SHF.R.U32.HI R6, RZ, 0x17, R3.reuse ;  /* 0x00000017ff067819 */ /* 0x100fe20000011603 */
[----:B------:R-:W-:Y:S01]  /*0280*/  BSSY.RECONVERGENT B1, `(.L_x_219) ;  /* 0x0000064000017945 */ /* 0x000fe20003800200 */
[--C-:B------:R-:W-:Y:S01]  /*0290*/  SHF.R.U32.HI R5, RZ, 0x17, R0.reuse ;  /* 0x00000017ff057819 */ /* 0x100fe20000011600 */
[----:B------:R-:W-:Y:S01]  /*02a0*/  IMAD.MOV.U32 R7, RZ, RZ, R0 ;  /* 0x000000ffff077224 */ /* 0x000fe200078e0000 */
[----:B------:R-:W-:Y:S01]  /*02b0*/  LOP3.LUT R6, R6, 0xff, RZ, 0xc0, !PT ;  /* 0x000000ff06067812 */ /* 0x000fe200078ec0ff */
[----:B------:R-:W-:Y:S01]  /*02c0*/  IMAD.MOV.U32 R8, RZ, RZ, R3 ;  /* 0x000000ffff087224 */ /* 0x000fe200078e0003 */
[----:B------:R-:W-:-:S03]  /*02d0*/  LOP3.LUT R5, R5, 0xff, RZ, 0xc0, !PT ;  /* 0x000000ff05057812 */ /* 0x000fc600078ec0ff */
[----:B------:R-:W-:Y:S02]  /*02e0*/  VIADD R11, R6, 0xffffffff ;  /* 0xffffffff060b7836 */ /* 0x000fe40000000000 */
[----:B------:R-:W-:-:S03]  /*02f0*/  VIADD R10, R5, 0xffffffff ;  /* 0xffffffff050a7836 */ /* 0x000fc60000000000 */
[----:B------:R-:W-:-:S04]  /*0300*/  ISETP.GT.U32.AND P0, PT, R11, 0xfd, PT ;  /* 0x000000fd0b00780c */ /* 0x000fc80003f04070 */
[----:B------:R-:W-:-:S13]  /*0310*/  ISETP.GT.U32.OR P0, PT, R10, 0xfd, P0 ;  /* 0x000000fd0a00780c */ /* 0x000fda0000704470 */
[----:B------:R-:W-:Y:S01]  /*0320*/  @!P0 IMAD.MOV.U32 R9, RZ, RZ, RZ ;  /* 0x000000ffff098224 */ /* 0x000fe200078e00ff */
        /* <DEDUP_REMOVED lines=19> */
[----:B------:R-:W-:Y:S02]  /*0460*/  @P0 IMAD.MOV.U32 R9, RZ, RZ, RZ ;  /* 0x000000ffff090224 */ /* 0x000fe400078e00ff */
[----:B------:R-:W-:Y:S01]  /*0470*/  @!P0 FFMA R7, R0, 1.84467440737095516160e+19, RZ ;  /* 0x5f80000000078823 */ /* 0x000fe200000000ff */
[----:B------:R-:W-:Y:S02]  /*0480*/  @!P0 IMAD.MOV.U32 R9, RZ, RZ, -0x40 ;  /* 0xffffffc0ff098424 */ /* 0x000fe400078e00ff */
[----:B------:R-:W-:-:S03]  /*0490*/  @!P1 FFMA R8, R3, 1.84467440737095516160e+19, RZ ;  /* 0x5f80000003089823 */ /* 0x000fc600000000ff */
[----:B------:R-:W-:-:S07]  /*04a0*/  @!P1 IADD3 R9, PT, PT, R9, 0x40, RZ ;  /* 0x0000004009099810 */ /* 0x000fce0007ffe0ff */
.L_x_220:
[----:B------:R-:W-:Y:S01]  /*04b0*/  LEA R3, R6, 0xc0800000, 0x17 ;  /* 0xc080000006037811 */ /* 0x000fe200078eb8ff */
[----:B------:R-:W-:Y:S01]  /*04c0*/  VIADD R5, R5, 0xffffff81 ;  /* 0xffffff8105057836 */ /* 0x000fe20000000000 */
[----:B------:R-:W-:Y:S03]  /*04d0*/  BSSY.RECONVERGENT B2, `(.L_x_225) ;  /* 0x0000035000027945 */ /* 0x000fe60003800200 */
[----:B------:R-:W-:Y:S01]  /*04e0*/  IMAD.IADD R3, R8, 0x1, -R3 ;  /* 0x0000000108037824 */ /* 0x000fe200078e0a03 */
[C---:B------:R-:W-:Y:S01]  /*04f0*/  IADD3 R6, PT, PT, R5.reuse, 0x7f, -R6 ;  /* 0x0000007f05067810 */ /* 0x040fe20007ffe806 */
[----:B------:R-:W-:Y:S02]  /*0500*/  IMAD R0, R5, -0x800000, R7 ;  /* 0xff80000005007824 */ /* 0x000fe400078e0207 */
[----:B------:R-:W0:Y:S01]  /*0510*/  MUFU.RCP R8, R3 ;  /* 0x0000000300087308 */ /* 0x000e220000001000 */
[----:B------:R-:W-:Y:S01]  /*0520*/  FADD.FTZ R11, -R3, -RZ ;  /* 0x800000ff030b7221 */ /* 0x000fe20000010100 */
[----:B------:R-:W-:-:S03]  /*0530*/  IMAD.IADD R6, R6, 0x1, R9 ;  /* 0x0000000106067824 */ /* 0x000fc600078e0209 */
        /* <DEDUP_REMOVED lines=8> */
[----:B------:R-:W-:-:S05]  /*05c0*/  LOP3.LUT R3, R3, 0xff, RZ, 0xc0, !PT ;  /* 0x000000ff03037812 */ /* 0x000fca00078ec0ff */
[----:B------:R-:W-:-:S04]  /*05d0*/  IMAD.IADD R9, R3, 0x1, R6 ;  /* 0x0000000103097824 */ /* 0x000fc800078e0206 */
        /* <DEDUP_REMOVED lines=28> */
[----:B------:R-:W-:-:S05]  /*07a0*/  LOP3.LUT R3, R3, R6, RZ, 0xc0, !PT ;  /* 0x0000000603037212 */ /* 0x000fca00078ec0ff */
[----:B------:R-:W-:-:S05]  /*07b0*/  IMAD.IADD R3, R8, 0x1, R3 ;  /* 0x0000000108037824 */ /* 0x000fca00078e0203 */
[----:B------:R-:W-:Y:S01]  /*07c0*/  LOP3.LUT R0, R3, R0, RZ, 0xfc, !PT ;  /* 0x0000000003007212 */ /* 0x000fe200078efcff */
[----:B------:R-:W-:Y:S06]  /*07d0*/  BRA `(.L_x_228) ;  /* 0x0000000000107947 */ /* 0x000fec0003800000 */
.L_x_227:
[----:B------:R-:W-:-:S04]  /*07e0*/  LOP3.LUT R0, R0, 0x80000000, RZ, 0xc0, !PT ;  /* 0x8000000000007812 */ /* 0x000fc800078ec0ff */
[----:B------:R-:W-:Y:S01]  /*07f0*/  LOP3.LUT R0, R0, 0x7f800000, RZ, 0xfc, !PT ;  /* 0x7f80000000007812 */ /* 0x000fe200078efcff */
[----:B------:R-:W-:Y:S06]  /*0800*/  BRA `(.L_x_228) ;  /* 0x0000000000047947 */ /* 0x000fec0003800000 */
.L_x_226:
[----:B------:R-:W-:-:S07]  /*0810*/  IMAD R0, R6, 0x800000, R0 ;  /* 0x0080000006007824 */ /* 0x000fce00078e0200 */
.L_x_228:
[----:B------:R-:W-:Y:S05]  /*0820*/  BSYNC.RECONVERGENT B2 ;  /* 0x0000000000027941 */ /* 0x000fea0003800200 */
.L_x_225:
[----:B------:R-:W-:Y:S05]  /*0830*/  BRA `(.L_x_229) ;  /* 0x0000000000207947 */ /* 0x000fea0003800000 */
.L_x_224:
[----:B------:R-:W-:-:S04]  /*0840*/  LOP3.LUT R0, R8, 0x80000000, R7, 0x48, !PT ;  /* 0x8000000008007812 */ /* 0x000fc800078e4807 */
[----:B------:R-:W-:Y:S01]  /*0850*/  LOP3.LUT R0, R0, 0x7f800000, RZ, 0xfc, !PT ;  /* 0x7f80000000007812 */ /* 0x000fe200078efcff */
[----:B------:R-:W-:Y:S06]  /*0860*/  BRA `(.L_x_229) ;  /* 0x0000000000147947 */ /* 0x000fec0003800000 */
.L_x_223:
[----:B------:R-:W-:Y:S01]  /*0870*/  LOP3.LUT R0, R8, 0x80000000, R7, 0x48, !PT ;  /* 0x8000000008007812 */ /* 0x000fe200078e4807 */
[----:B------:R-:W-:Y:S06]  /*0880*/  BRA `(.L_x_229) ;  /* 0x00000000000c7947 */ /* 0x000fec0003800000 */
.L_x_222:
[----:B------:R-:W0:Y:S01]  /*0890*/  MUFU.RSQ R0, -QNAN ;  /* 0xffc0000000007908 */ /* 0x000e220000001400 */
[----:B------:R-:W-:Y:S05]  /*08a0*/  BRA `(.L_x_229) ;  /* 0x0000000000047947 */ /* 0x000fea0003800000 */
.L_x_221:
[----:B------:R-:W-:-:S07]  /*08b0*/  FADD.FTZ R0, R0, R3 ;  /* 0x0000000300007221 */ /* 0x000fce0000010000 */
.L_x_229:
[----:B------:R-:W-:Y:S05]  /*08c0*/  BSYNC.RECONVERGENT B1 ;  /* 0x0000000000017941 */ /* 0x000fea0003800200 */
.L_x_219:
[----:B------:R-:W-:-:S04]  /*08d0*/  IMAD.MOV.U32 R5, RZ, RZ, 0x0 ;  /* 0x00000000ff057424 */ /* 0x000fc800078e00ff */
[----:B0-----:R-:W-:Y:S05]  /*08e0*/  RET.REL.NODEC R4 `(_Z11silu_kernelPKfPfi) ;  /* 0xfffffff404c47950 */ /* 0x001fea0003c3ffff */
.L_x_230:
        /* <DEDUP_REMOVED lines=9> */
.L_x_312:


//--------------------- .text._Z11gelu_kernelPKfPfi --------------------------
	.section	.text._Z11gelu_kernelPKfPfi,"ax",@progbits
	.align	128
        .global         _Z11gelu_kernelPKfPfi
        .type           _Z11gelu_kernelPKfPfi,@function
        .size           _Z11gelu_kernelPKfPfi,(.L_x_349 - _Z11gelu_kernelPKfPfi)
        .other          _Z11gelu_kernelPKfPfi,@"STO_CUDA_ENTRY STV_DEFAULT"
_Z11gelu_kernelPKfPfi:
.text._Z11gelu_kernelPKfPfi:
        /* <DEDUP_REMOVED lines=11> */
[----:B-1----:R0:W2:Y:S01]  /*00b0*/  LDG.E R4, desc[UR4][R2.64] ;  /* 0x0000000402047981 */ /* 0x0020a2000c1e1900 */
[----:B------:R-:W-:Y:S01]  /*00c0*/  MOV R10, 0x3c80f082 ;  /* 0x3c80f082000a7802 */ /* 0x000fe20000000f00 */
[----:B------:R-:W-:Y:S01]  /*00d0*/  HFMA2 R11, -RZ, RZ, 1.875, 0 ;  /* 0x3f800000ff0b7431 */ /* 0x000fe200000001ff */
[----:B0-----:R-:W0:Y:S02]  /*00e0*/  LDC.64 R2, c[0x0][0x388] ;  /* 0x0000e200ff027b82 */ /* 0x001e240000000a00 */
[----:B0-----:R-:W-:-:S04]  /*00f0*/  IMAD.WIDE R2, R5, 0x4, R2 ;  /* 0x0000000405027825 */ /* 0x001fc800078e0202 */
[----:B--2---:R-:W-:-:S04]  /*0100*/  FMUL R7, R4, 0.044714998453855514526 ;  /* 0x3d37271304077820 */ /* 0x004fc80000400000 */
[----:B------:R-:W-:-:S04]  /*0110*/  FMUL R7, R4, R7 ;  /* 0x0000000704077220 */ /* 0x000fc80000400000 */
[C---:B------:R-:W-:Y:S01]  /*0120*/  FFMA R7, R4.reuse, R7, R4 ;  /* 0x0000000704077223 */ /* 0x040fe20000000004 */
[----:B------:R-:W-:-:S03]  /*0130*/  FMUL R4, R4, 0.5 ;  /* 0x3f00000004047820 */ /* 0x000fc60000400000 */
[----:B------:R-:W-:-:S04]  /*0140*/  FMUL R7, R7, 0.79788458347320556641 ;  /* 0x3f4c422a07077820 */ /* 0x000fc80000400000 */
[C---:B------:R-:W-:Y:S01]  /*0150*/  FMUL R0, |R7|.reuse, 2.8853900432586669922 ;  /* 0x4038aa3b07007820 */ /* 0x040fe20000400200 */
[C---:B------:R-:W-:Y:S01]  /*0160*/  FMUL R9, R7.reuse, R7 ;  /* 0x0000000707097220 */ /* 0x040fe20000400000 */
[C---:B------:R-:W-:Y:S02]  /*0170*/  FSETP.GE.AND P1, PT, |R7|.reuse, 0.60000002384185791016, PT ;  /* 0x3f19999a0700780b */ /* 0x040fe40003f26200 */
[----:B------:R-:W-:Y:S01]  /*0180*/  FSETP.GE.AND P0, PT, |R7|, 9.010913848876953125, PT ;  /* 0x41102cb40700780b */ /* 0x000fe20003f06200 */
[C---:B------:R-:W-:Y:S01]  /*0190*/  FFMA R10, R9.reuse, R10, -0.052303962409496307373 ;  /* 0xbd563cae090a7423 */ /* 0x040fe2000000000a */
[----:B------:R-:W0:Y:S02]  /*01a0*/  MUFU.EX2 R0, R0 ;  /* 0x0000000000007308 */ /* 0x000e240000000800 */
[----:B0-----:R-:W-:Y:S01]  /*01b0*/  FADD R6, R0, 1 ;  /* 0x3f80000000067421 */ /* 0x001fe20000000000 */
[----:B------:R-:W-:-:S04]  /*01c0*/  FFMA R0, R9, R10, 0.1331529766321182251 ;  /* 0x3e08594109007423 */ /* 0x000fc8000000000a */
[C---:B------:R-:W-:Y:S01]  /*01d0*/  FFMA R0, R9.reuse, R0, -0.33332768082618713379 ;  /* 0xbeaaa9ed09007423 */ /* 0x040fe20000000000 */
[----:B------:R-:W0:Y:S03]  /*01e0*/  MUFU.RCP R6, R6 ;  /* 0x0000000600067308 */ /* 0x000e260000001000 */
[----:B------:R-:W-:Y:S01]  /*01f0*/  FFMA R0, R9, R0, RZ ;  /* 0x0000000009007223 */ /* 0x000fe200000000ff */
[----:B0-----:R-:W-:-:S05]  /*0200*/  FFMA R8, R6, -2, R11 ;  /* 0xc000000006087823 */ /* 0x001fca000000000b */
[----:B------:R-:W-:-:S04]  /*0210*/  FSEL R8, R8, 1, !P0 ;  /* 0x3f80000008087808 */ /* 0x000fc80004000000 */
[--C-:B------:R-:W-:Y:S01]  /*0220*/  LOP3.LUT R8, R8, 0x80000000, R7.reuse, 0xb8, !PT ;  /* 0x8000000008087812 */ /* 0x100fe200078eb807 */
[----:B------:R-:W-:-:S04]  /*0230*/  @!P1 FFMA R8, R7, R0, R7 ;  /* 0x0000000007089223 */ /* 0x000fc80000000007 */
[----:B------:R-:W-:-:S04]  /*0240*/  FADD R7, R8, 1 ;  /* 0x3f80000008077421 */ /* 0x000fc80000000000 */
[----:B------:R-:W-:-:S05]  /*0250*/  FMUL R7, R4, R7 ;  /* 0x0000000704077220 */ /* 0x000fca0000400000 */
[----:B------:R-:W-:Y:S01]  /*0260*/  STG.E desc[UR4][R2.64], R7 ;  /* 0x0000000702007986 */ /* 0x000fe2000c101904 */
[----:B------:R-:W-:Y:S05]  /*0270*/  EXIT ;  /* 0x000000000000794d */ /* 0x000fea0003800000 */
.L_x_231:
        /* <DEDUP_REMOVED lines=16> */
.L_x_349:


//--------------------- .text._Z11tanh_kernelPKfPfi --------------------------
	.section	.text._Z11tanh_kernelPKfPfi,"ax",@progbits
	.align	128
        .global         _Z11tanh_kernelPKfPfi
        .type           _Z11tanh_kernelPKfPfi,@function
        .size           _Z11tanh_kernelPKfPfi,(.L_x_350 - _Z11tanh_kernelPKfPfi)
        .other          _Z11tanh_kernelPKfPfi,@"STO_CUDA_ENTRY STV_DEFAULT"
_Z11tanh_kernelPKfPfi:
.text._Z11tanh_kernelPKfPfi:
        /* <DEDUP_REMOVED lines=11> */
[----:B0-----:R-:W-:-:S05]  /*00b0*/  IMAD.WIDE R2, R7, 0x4, R2 ;  /* 0x0000000407027825 */ /* 0x001fca00078e0202 */
[----:B-1----:R2:W3:Y:S01]  /*00c0*/  LDG.E R6, desc[UR4][R2.64] ;  /* 0x0000000402067981 */ /* 0x0024e2000c1e1900 */
[----:B------:R-:W-:Y:S01]  /*00d0*/  MOV R10, 0x3c80f082 ;  /* 0x3c80f082000a7802 */ /* 0x000fe20000000f00 */
[----:B------:R-:W-:Y:S02]  /*00e0*/  HFMA2 R9, -RZ, RZ, 1.875, 0 ;  /* 0x3f800000ff097431 */ /* 0x000fe400000001ff */
[----:B--2---:R-:W-:-:S04]  /*00f0*/  IMAD.WIDE R2, R7, 0x4, R4 ;  /* 0x0000000407027825 */ /* 0x004fc800078e0204 */
[C---:B---3--:R-:W-:Y:S01]  /*0100*/  FMUL R0, |R6|.reuse, 2.8853900432586669922 ;  /* 0x4038aa3b06007820 */ /* 0x048fe20000400200 */
        /* <DEDUP_REMOVED lines=13> */
[----:B------:R-:W-:-:S05]  /*01e0*/  @!P1 FFMA R9, R6, R11, R6 ;  /* 0x0000000b06099223 */ /* 0x000fca0000000006 */
[----:B------:R-:W-:Y:S01]  /*01f0*/  STG.E desc[UR4][R2.64], R9 ;  /* 0x0000000902007986 */ /* 0x000fe2000c101904 */
[----:B------:R-:W-:Y:S05]  /*0200*/  EXIT ;  /* 0x000000000000794d */ /* 0x000fea0003800000 */
.L_x_232:
        /* <DEDUP_REMOVED lines=15> */
.L_x_350:


//--------------------- .text._Z15sigmoid_kernel2PKfPfi --------------------------
	.section	.text._Z15sigmoid_kernel2PKfPfi,"ax",@progbits
	.align	128
        .global         _Z15sigmoid_kernel2PKfPfi
        .type           _Z15sigmoid_kernel2PKfPfi,@function
        .size           _Z15sigmoid_kernel2PKfPfi,(.L_x_313 - _Z15sigmoid_kernel2PKfPfi)
        .other          _Z15sigmoid_kernel2PKfPfi,@"STO_CUDA_ENTRY STV_DEFAULT"
_Z15sigmoid_kernel2PKfPfi:
.text._Z15sigmoid_kernel2PKfPfi:
        /* <DEDUP_REMOVED lines=12> */
[----:B------:R-:W-:Y:S01]  /*00c0*/  IMAD.MOV.U32 R7, RZ, RZ, 0x3bbb989d ;  /* 0x3bbb989dff077424 */ /* 0x000fe200078e00ff */
[----:B------:R-:W-:Y:S01]  /*00d0*/  BSSY.RECONVERGENT B0, `(.L_x_233) ;  /* 0x0000015000007945 */ /* 0x000fe20003800200 */
[----:B------:R-:W-:Y:S02]  /*00e0*/  IMAD.MOV.U32 R9, RZ, RZ, 0x437c0000 ;  /* 0x437c0000ff097424 */ /* 0x000fe400078e00ff */
[----:B--2---:R-:W-:-:S04]  /*00f0*/  FFMA.SAT R0, R4, -R7, 0.5 ;  /* 0x3f00000004007423 */ /* 0x004fc80000002807 */
[----:B------:R-:W-:-:S04]  /*0100*/  FFMA.RM R0, R0, R9, 12582913 ;  /* 0x4b40000100007423 */ /* 0x000fc80000004009 */
[C---:B------:R-:W-:Y:S01]  /*0110*/  FADD R7, R0.reuse, -12583039 ;  /* 0xcb40007f00077421 */ /* 0x040fe20000000000 */
[----:B------:R-:W-:-:S03]  /*0120*/  SHF.L.U32 R0, R0, 0x17, RZ ;  /* 0x0000001700007819 */ /* 0x000fc600000006ff */
[----:B------:R-:W-:-:S04]  /*0130*/  FFMA R7, R4, -1.4426950216293334961, -R7 ;  /* 0xbfb8aa3b04077823 */ /* 0x000fc80000000807 */
[----:B------:R-:W-:-:S06]  /*0140*/  FFMA R7, R4, -1.925963033500011079e-08, R7 ;  /* 0xb2a5706004077823 */ /* 0x000fcc0000000007 */
[----:B------:R-:W0:Y:S02]  /*0150*/  MUFU.EX2 R7, R7 ;  /* 0x0000000700077308 */ /* 0x000e240000000800 */
[----:B0-----:R-:W-:-:S04]  /*0160*/  FFMA R0, R0, R7, 1 ;  /* 0x3f80000000007423 */ /* 0x001fc80000000007 */
[----:B------:R-:W-:-:S05]  /*0170*/  VIADD R2, R0, 0x1800000 ;  /* 0x0180000000027836 */ /* 0x000fca0000000000 */
[----:B------:R-:W-:-:S04]  /*0180*/  LOP3.LUT R2, R2, 0x7f800000, RZ, 0xc0, !PT ;  /* 0x7f80000002027812 */ /* 0x000fc800078ec0ff */
[----:B------:R-:W-:-:S13]  /*0190*/  ISETP.GT.U32.AND P0, PT, R2, 0x1ffffff, PT ;  /* 0x01ffffff0200780c */ /* 0x000fda0003f04070 */
[----:B------:R-:W-:Y:S05]  /*01a0*/  @P0 BRA `(.L_x_234) ;  /* 0x00000000000c0947 */ /* 0x000fea0003800000 */
[----:B------:R-:W-:-:S07]  /*01b0*/  MOV R4, 0x1d0 ;  /* 0x000001d000047802 */ /* 0x000fce0000000f00 */
[----:B------:R-:W-:Y:S05]  /*01c0*/  CALL.REL.NOINC `($__internal_5_$__cuda_sm20_rcp_rn_f32_slowpath) ;  /* 0x0000000000287944 */ /* 0x000fea0003c00000 */
[----:B------:R-:W-:Y:S05]  /*01d0*/  BRA `(.L_x_235) ;  /* 0x0000000000107947 */ /* 0x000fea0003800000 */
.L_x_234:
[----:B------:R-:W0:Y:S02]  /*01e0*/  MUFU.RCP R7, R0 ;  /* 0x0000000000077308 */ /* 0x000e240000001000 */
[----:B0-----:R-:W-:-:S04]  /*01f0*/  FFMA R2, R0, R7, -1 ;  /* 0xbf80000000027423 */ /* 0x001fc80000000007 */
[----:B------:R-:W-:-:S04]  /*0200*/  FADD.FTZ R2, -R2, -RZ ;  /* 0x800000ff02027221 */ /* 0x000fc80000010100 */
[----:B------:R-:W-:-:S07]  /*0210*/  FFMA R7, R7, R2, R7 ;  /* 0x0000000207077223 */ /* 0x000fce0000000007 */
.L_x_235:
[----:B------:R-:W-:Y:S05]  /*0220*/  BSYNC.RECONVERGENT B0 ;  /* 0x0000000000007941 */ /* 0x000fea0003800200 */
.L_x_233:
[----:B------:R-:W0:Y:S02]  /*0230*/  LDC.64 R4, c[0x0][0x388] ;  /* 0x0000e200ff047b82 */ /* 0x000e240000000a00 */
[----:B0-----:R-:W-:-:S05]  /*0240*/  IMAD.WIDE R2, R3, 0x4, R4 ;  /* 0x0000000403027825 */ /* 0x001fca00078e0204 */
[----:B------:R-:W-:Y:S01]  /*0250*/  STG.E desc[UR4][R2.64], R7 ;  /* 0x0000000702007986 */ /* 0x000fe2000c101904 */
[----:B------:R-:W-:Y:S05]  /*0260*/  EXIT ;  /* 0x000000000000794d */ /* 0x000fea0003800000 */
        .weak           $__internal_5_$__cuda_sm20_rcp_rn_f32_slowpath
        .type           $__internal_5_$__cuda_sm20_rcp_rn_f32_slowpath,@function
        .size           $__internal_5_$__cuda_sm20_rcp_rn_f32_slowpath,(.L_x_313 - $__internal_5_$__cuda_sm20_rcp_rn_f32_slowpath)
$__internal_5_$__cuda_sm20_rcp_rn_f32_slowpath:
[----:B------:R-:W-:Y:S01]  /*0270*/  IMAD.SHL.U32 R2, R0, 0x2, RZ ;  /* 0x0000000200027824 */ /* 0x000fe200078e00ff */
[----:B------:R-:W-:Y:S04]  /*0280*/  BSSY.RECONVERGENT B1, `(.L_x_236) ;  /* 0x0000030000017945 */ /* 0x000fe80003800200 */
        /* <DEDUP_REMOVED lines=13> */
.L_x_237:
[----:B------:R-:W-:-:S05]  /*0360*/  VIADD R5, R2, 0xffffff03 ;  /* 0xffffff0302057836 */ /* 0x000fca0000000000 */
[----:B------:R-:W-:-:S13]  /*0370*/  ISETP.GT.U32.AND P0, PT, R5, 0x1, PT ;  /* 0x000000010500780c */ /* 0x000fda0003f04070 */
[----:B------:R-:W-:Y:S05]  /*0380*/  @P0 BRA `(.L_x_239) ;  /* 0x0000000000780947 */ /* 0x000fea0003800000 */
[----:B------:R-:W-:Y:S01]  /*0390*/  LOP3.LUT R6, R0, 0x7fffff, RZ, 0xc0, !PT ;  /* 0x007fffff00067812 */ /* 0x000fe200078ec0ff */
[----:B------:R-:W-:-:S03]  /*03a0*/  IMAD.MOV.U32 R10, RZ, RZ, 0x3 ;  /* 0x00000003ff0a7424 */ /* 0x000fc600078e00ff */
        /* <DEDUP_REMOVED lines=16> */
[----:B------:R-:W-:-:S04]  /*04b0*/  LOP3.LUT P2, RZ, R6, 0x2, RZ, 0xc0, !PT ;  /* 0x0000000206ff7812 */ /* 0x000fc8000784c0ff */
[----:B------:R-:W-:Y:S02]  /*04c0*/  PLOP3.LUT P0, PT, P0, P1, P2, 0xe0, 0x0 ;  /* 0x000000000000781c */ /* 0x000fe40000703c20 */
[----:B------:R-:W-:Y:S02]  /*04d0*/  LOP3.LUT P1, RZ, R0, 0x7fffff, RZ, 0xc0, !PT ;  /* 0x007fffff00ff7812 */ /* 0x000fe4000782c0ff */
[----:B------:R-:W-:-:S05]  /*04e0*/  SEL R5, RZ, 0x1, !P0 ;  /* 0x00000001ff057807 */ /* 0x000fca0004000000 */
[----:B------:R-:W-:-:S05]  /*04f0*/  IMAD.MOV R5, RZ, RZ, -R5 ;  /* 0x000000ffff057224 */ /* 0x000fca00078e0a05 */
[----:B------:R-:W-:Y:S02]  /*0500*/  ISETP.GE.AND P0, PT, R5, RZ, PT ;  /* 0x000000ff0500720c */ /* 0x000fe40003f06270 */
[----:B------:R-:W-:-:S04]  /*0510*/  IADD3 R5, PT, PT, R2, -0xfc, RZ ;  /* 0xffffff0402057810 */ /* 0x000fc80007ffe0ff */
[----:B------:R-:W-:-:S07]  /*0520*/  SHF.R.U32.HI R5, RZ, R5, R8 ;  /* 0x00000005ff057219 */ /* 0x000fce0000011608 */
[----:B------:R-:W-:-:S05]  /*0530*/  @!P0 VIADD R5, R5, 0x1 ;  /* 0x0000000105058836 */ /* 0x000fca0000000000 */
[----:B------:R-:W-:-:S04]  /*0540*/  @!P1 SHF.L.U32 R5, R5, 0x1, RZ ;  /* 0x0000000105059819 */ /* 0x000fc800000006ff */
[----:B------:R-:W-:Y:S01]  /*0550*/  LOP3.LUT R5, R5, 0x80000000, R0, 0xf8, !PT ;  /* 0x8000000005057812 */ /* 0x000fe200078ef800 */
[----:B------:R-:W-:Y:S06]  /*0560*/  BRA `(.L_x_238) ;  /* 0x0000000000047947 */ /* 0x000fec0003800000 */
.L_x_239:
[----:B------:R0:W1:Y:S02]  /*0570*/  MUFU.RCP R5, R0 ;  /* 0x0000000000057308 */ /* 0x0000640000001000 */
.L_x_238:
[----:B------:R-:W-:Y:S05]  /*0580*/  BSYNC.RECONVERGENT B1 ;  /* 0x0000000000017941 */ /* 0x000fea0003800200 */
.L_x_236:
[----:B-1----:R-:W-:Y:S02]  /*0590*/  IMAD.MOV.U32 R7, RZ, RZ, R5 ;  /* 0x000000ffff077224 */ /* 0x002fe400078e0005 */
[----:B------:R-:W-:-:S04]  /*05a0*/  HFMA2 R5, -RZ, RZ, 0, 0 ;  /* 0x00000000ff057431 */ /* 0x000fc800000001ff */
[----:B0-----:R-:W-:Y:S05]  /*05b0*/  RET.REL.NODEC R4 `(_Z15sigmoid_kernel2PKfPfi) ;  /* 0xfffffff804907950 */ /* 0x001fea0003c3ffff */
.L_x_240:
        /* <DEDUP_REMOVED lines=12> */
.L_x_313:


//--------------------- .text._Z11relu_kernelPKfPfi --------------------------
	.section	.text._Z11relu_kernelPKfPfi,"ax",@progbits
	.align	128
        .global         _Z11relu_kernelPKfPfi
        .type           _Z11relu_kernelPKfPfi,@function
        .size           _Z11relu_kernelPKfPfi,(.L_x_352 - _Z11relu_kernelPKfPfi)
        .other          _Z11relu_kernelPKfPfi,@"STO_CUDA_ENTRY STV_DEFAULT"
_Z11relu_kernelPKfPfi:
.text._Z11relu_kernelPKfPfi:
        /* <DEDUP_REMOVED lines=14> */
[----:B---3--:R-:W-:-:S05]  /*00e0*/  FMNMX R7, RZ, R2, !PT ;  /* 0x00000002ff077209 */ /* 0x008fca0007800000 */
[----:B------:R-:W-:Y:S01]  /*00f0*/  STG.E desc[UR4][R4.64], R7 ;  /* 0x0000000704007986 */ /* 0x000fe2000c101904 */
[----:B------:R-:W-:Y:S05]  /*0100*/  EXIT ;  /* 0x000000000000794d */ /* 0x000fea0003800000 */
.L_x_241:
        /* <DEDUP_REMOVED lines=15> */
.L_x_352:


//--------------------- .text._Z11sqrt_kernelPKfPfi --------------------------
	.section	.text._Z11sqrt_kernelPKfPfi,"ax",@progbits
	.align	128
        .global         _Z11sqrt_kernelPKfPfi
        .type           _Z11sqrt_kernelPKfPfi,@function
        .size           _Z11sqrt_kernelPKfPfi,(.L_x_314 - _Z11sqrt_kernelPKfPfi)
        .other          _Z11sqrt_kernelPKfPfi,@"STO_CUDA_ENTRY STV_DEFAULT"
_Z11sqrt_kernelPKfPfi:
.text._Z11sqrt_kernelPKfPfi:
        /* <DEDUP_REMOVED lines=13> */
[----:B--2---:R-:W-:Y:S01]  /*00d0*/  IADD3 R4, PT, PT, R0, -0xd000000, RZ ;  /* 0xf300000000047810 */ /* 0x004fe20007ffe0ff */
[----:B------:R0:W1:Y:S03]  /*00e0*/  MUFU.RSQ R7, R0 ;  /* 0x0000000000077308 */ /* 0x0000660000001400 */
[----:B------:R-:W-:-:S13]  /*00f0*/  ISETP.GT.U32.AND P0, PT, R4, 0x727fffff, PT ;  /* 0x727fffff0400780c */ /* 0x000fda0003f04070 */
[----:B0-----:R-:W-:Y:S05]  /*0100*/  @!P0 BRA `(.L_x_243) ;  /* 0x00000000000c8947 */ /* 0x001fea0003800000 */
[----:B------:R-:W-:-:S07]  /*0110*/  MOV R9, 0x130 ;  /* 0x0000013000097802 */ /* 0x000fce0000000f00 */
[----:B-1----:R-:W-:Y:S05]  /*0120*/  CALL.REL.NOINC `($__internal_6_$__cuda_sm20_sqrt_rn_f32_slowpath) ;  /* 0x0000000000287944 */ /* 0x002fea0003c00000 */
[----:B------:R-:W-:Y:S05]  /*0130*/  BRA `(.L_x_244) ;  /* 0x0000000000107947 */ /* 0x000fea0003800000 */
.L_x_243:
[----:B-1----:R-:W-:Y:S01]  /*0140*/  FMUL.FTZ R3, R0, R7 ;  /* 0x0000000700037220 */ /* 0x002fe20000410000 */
[----:B------:R-:W-:-:S03]  /*0150*/  FMUL.FTZ R7, R7, 0.5 ;  /* 0x3f00000007077820 */ /* 0x000fc60000410000 */
[----:B------:R-:W-:-:S04]  /*0160*/  FFMA R0, -R3, R3, R0 ;  /* 0x0000000303007223 */ /* 0x000fc80000000100 */
[----:B------:R-:W-:-:S07]  /*0170*/  FFMA R7, R0, R7, R3 ;  /* 0x0000000700077223 */ /* 0x000fce0000000003 */
.L_x_244:
[----:B------:R-:W-:Y:S05]  /*0180*/  BSYNC.RECONVERGENT B0 ;  /* 0x0000000000007941 */ /* 0x000fea0003800200 */
.L_x_242:
[----:B------:R-:W0:Y:S02]  /*0190*/  LDC.64 R2, c[0x0][0x388] ;  /* 0x0000e200ff027b82 */ /* 0x000e240000000a00 */
[----:B0-----:R-:W-:-:S05]  /*01a0*/  IMAD.WIDE R2, R5, 0x4, R2 ;  /* 0x0000000405027825 */ /* 0x001fca00078e0202 */
[----:B------:R-:W-:Y:S01]  /*01b0*/  STG.E desc[UR4][R2.64], R7 ;  /* 0x0000000702007986 */ /* 0x000fe2000c101904 */
[----:B------:R-:W-:Y:S05]  /*01c0*/  EXIT ;  /* 0x000000000000794d */ /* 0x000fea0003800000 */
        .weak           $__internal_6_$__cuda_sm20_sqrt_rn_f32_slowpath
        .type           $__internal_6_$__cuda_sm20_sqrt_rn_f32_slowpath,@function
        .size           $__internal_6_$__cuda_sm20_sqrt_rn_f32_slowpath,(.L_x_314 - $__internal_6_$__cuda_sm20_sqrt_rn_f32_slowpath)
$__internal_6_$__cuda_sm20_sqrt_rn_f32_slowpath:
[----:B------:R-:W-:-:S13]  /*01d0*/  LOP3.LUT P0, RZ, R0, 0x7fffffff, RZ, 0xc0, !PT ;  /* 0x7fffffff00ff7812 */ /* 0x000fda000780c0ff */
[----:B------:R-:W-:Y:S01]  /*01e0*/  @!P0 MOV R2, R0 ;  /* 0x0000000000028202 */ /* 0x000fe20000000f00 */
[----:B------:R-:W-:Y:S06]  /*01f0*/  @!P0 BRA `(.L_x_245) ;  /* 0x0000000000408947 */ /* 0x000fec0003800000 */
[----:B------:R-:W-:-:S13]  /*0200*/  FSETP.GEU.FTZ.AND P0, PT, R0, RZ, PT ;  /* 0x000000ff0000720b */ /* 0x000fda0003f1e000 */
[----:B------:R-:W-:Y:S01]  /*0210*/  @!P0 MOV R2, 0x7fffffff ;  /* 0x7fffffff00028802 */ /* 0x000fe20000000f00 */
[----:B------:R-:W-:Y:S06]  /*0220*/  @!P0 BRA `(.L_x_245) ;  /* 0x0000000000348947 */ /* 0x000fec0003800000 */
[----:B------:R-:W-:-:S13]  /*0230*/  FSETP.GTU.FTZ.AND P0, PT, |R0|, +INF , PT ;  /* 0x7f8000000000780b */ /* 0x000fda0003f1c200 */
[----:B------:R-:W-:Y:S01]  /*0240*/  @P0 FADD.FTZ R2, R0, 1 ;  /* 0x3f80000000020421 */ /* 0x000fe20000010000 */
[----:B------:R-:W-:Y:S06]  /*0250*/  @P0 BRA `(.L_x_245) ;  /* 0x0000000000280947 */ /* 0x000fec0003800000 */
[----:B------:R-:W-:-:S13]  /*0260*/  FSETP.NEU.FTZ.AND P0, PT, |R0|, +INF , PT ;  /* 0x7f8000000000780b */ /* 0x000fda0003f1d200 */
[----:B------:R-:W-:-:S04]  /*0270*/  @P0 FFMA R3, R0, 1.84467440737095516160e+19, RZ ;  /* 0x5f80000000030823 */ /* 0x000fc800000000ff */
[----:B------:R-:W0:Y:S02]  /*0280*/  @P0 MUFU.RSQ R2, R3 ;  /* 0x0000000300020308 */ /* 0x000e240000001400 */
[----:B0-----:R-:W-:Y:S01]  /*0290*/  @P0 FMUL.FTZ R4, R3, R2 ;  /* 0x0000000203040220 */ /* 0x001fe20000410000 */
[----:B------:R-:W-:Y:S01]  /*02a0*/  @P0 FMUL.FTZ R8, R2, 0.5 ;  /* 0x3f00000002080820 */ /* 0x000fe20000410000 */
[----:B------:R-:W-:Y:S02]  /*02b0*/  @!P0 MOV R2, R0 ;  /* 0x0000000000028202 */ /* 0x000fe40000000f00 */
[----:B------:R-:W-:-:S04]  /*02c0*/  @P0 FADD.FTZ R6, -R4, -RZ ;  /* 0x800000ff04060221 */ /* 0x000fc80000010100 */
[----:B------:R-:W-:-:S04]  /*02d0*/  @P0 FFMA R7, R4, R6, R3 ;  /* 0x0000000604070223 */ /* 0x000fc80000000003 */
[----:B------:R-:W-:-:S04]  /*02e0*/  @P0 FFMA R7, R7, R8, R4 ;  /* 0x0000000807070223 */ /* 0x000fc80000000004 */
[----:B------:R-:W-:-:S07]  /*02f0*/  @P0 FMUL.FTZ R2, R7, 2.3283064365386962891e-10 ;  /* 0x2f80000007020820 */ /* 0x000fce0000410000 */
.L_x_245:
[----:B------:R-:W-:Y:S01]  /*0300*/  HFMA2 R3, -RZ, RZ, 0, 0 ;  /* 0x00000000ff037431 */ /* 0x000fe200000001ff */
[----:B------:R-:W-:Y:S02]  /*0310*/  MOV R7, R2 ;  /* 0x0000000200077202 */ /* 0x000fe40000000f00 */
[----:B------:R-:W-:-:S04]  /*0320*/  MOV R2, R9 ;  /* 0x0000000900027202 */ /* 0x000fc80000000f00 */
[----:B------:R-:W-:Y:S05]  /*0330*/  RET.REL.NODEC R2 `(_Z11sqrt_kernelPKfPfi) ;  /* 0xfffffffc02307950 */ /* 0x000fea0003c3ffff */
.L_x_246:
        /* <DEDUP_REMOVED lines=12> */
.L_x_314:


//--------------------- .text._Z10log_kernelPKfPfi --------------------------
	.section	.text._Z10log_kernelPKfPfi,"ax",@progbits
	.align	128
        .global         _Z10log_kernelPKfPfi
        .type           _Z10log_kernelPKfPfi,@function
        .size           _Z10log_kernelPKfPfi,(.L_x_354 - _Z10log_kernelPKfPfi)
        .other          _Z10log_kernelPKfPfi,@"STO_CUDA_ENTRY STV_DEFAULT"
_Z10log_kernelPKfPfi:
.text._Z10log_kernelPKfPfi:
        /* <DEDUP_REMOVED lines=12> */
[----:B------:R-:W-:Y:S01]  /*00c0*/  HFMA2 R9, -RZ, RZ, 1.5048828125, 33.21875 ;  /* 0x3e055027ff097431 */ /* 0x000fe200000001ff */
[----:B0-----:R-:W0:Y:S02]  /*00d0*/  LDC.64 R2, c[0x0][0x388] ;  /* 0x0000e200ff027b82 */ /* 0x001e240000000a00 */
[----:B0-----:R-:W-:Y:S01]  /*00e0*/  IMAD.WIDE R2, R5, 0x4, R2 ;  /* 0x0000000405027825 */ /* 0x001fe200078e0202 */
[----:B--2---:R-:W-:-:S13]  /*00f0*/  FSETP.GEU.AND P0, PT, R0, 1.175494350822287508e-38, PT ;  /* 0x008000000000780b */ /* 0x004fda0003f0e000 */
[----:B------:R-:W-:-:S05]  /*0100*/  @!P0 FMUL R0, R0, 8388608 ;  /* 0x4b00000000008820 */ /* 0x000fca0000400000 */
[----:B------:R-:W-:-:S04]  /*0110*/  IADD3 R4, PT, PT, R0, -0x3f2aaaab, RZ ;  /* 0xc0d5555500047810 */ /* 0x000fc80007ffe0ff */
[----:B------:R-:W-:-:S04]  /*0120*/  LOP3.LUT R7, R4, 0xff800000, RZ, 0xc0, !PT ;  /* 0xff80000004077812 */ /* 0x000fc800078ec0ff */
[-C--:B------:R-:W-:Y:S02]  /*0130*/  IADD3 R4, PT, PT, R0, -R7.reuse, RZ ;  /* 0x8000000700047210 */ /* 0x080fe40007ffe0ff */
[----:B------:R-:W-:-:S03]  /*0140*/  I2FP.F32.S32 R7, R7 ;  /* 0x0000000700077245 */ /* 0x000fc60000201400 */
[----:B------:R-:W-:Y:S01]  /*0150*/  FADD R6, R4, -1 ;  /* 0xbf80000004067421 */ /* 0x000fe20000000000 */
[----:B------:R-:W-:Y:S02]  /*0160*/  FSEL R4, RZ, -23, P0 ;  /* 0xc1b80000ff047808 */ /* 0x000fe40000000000 */
[----:B------:R-:W-:Y:S01]  /*0170*/  ISETP.GT.U32.AND P0, PT, R0, 0x7f7fffff, PT ;  /* 0x7f7fffff0000780c */ /* 0x000fe20003f04070 */
[C---:B------:R-:W-:Y:S02]  /*0180*/  FFMA R9, R6.reuse, -R9, 0.14084610342979431152 ;  /* 0x3e1039f606097423 */ /* 0x040fe40000000809 */
[----:B------:R-:W-:Y:S01]  /*0190*/  FFMA R4, R7, 1.1920928955078125e-07, R4 ;  /* 0x3400000007047823 */ /* 0x000fe20000000004 */
[----:B------:R-:W-:Y:S01]  /*01a0*/  MOV R7, 0x7f800000 ;  /* 0x7f80000000077802 */ /* 0x000fe20000000f00 */
[----:B------:R-:W-:-:S04]  /*01b0*/  FFMA R9, R6, R9, -0.12148627638816833496 ;  /* 0xbdf8cdcc06097423 */ /* 0x000fc80000000009 */
[----:B------:R-:W-:-:S04]  /*01c0*/  FFMA R9, R6, R9, 0.13980610668659210205 ;  /* 0x3e0f295506097423 */ /* 0x000fc80000000009 */
[----:B------:R-:W-:-:S04]  /*01d0*/  FFMA R9, R6, R9, -0.16684235632419586182 ;  /* 0xbe2ad8b906097423 */ /* 0x000fc80000000009 */
[----:B------:R-:W-:-:S04]  /*01e0*/  FFMA R9, R6, R9, 0.20012299716472625732 ;  /* 0x3e4ced0b06097423 */ /* 0x000fc80000000009 */
[----:B------:R-:W-:-:S04]  /*01f0*/  FFMA R9, R6, R9, -0.24999669194221496582 ;  /* 0xbe7fff2206097423 */ /* 0x000fc80000000009 */
[----:B------:R-:W-:-:S04]  /*0200*/  FFMA R9, R6, R9, 0.33333182334899902344 ;  /* 0x3eaaaa7806097423 */ /* 0x000fc80000000009 */
[----:B------:R-:W-:-:S04]  /*0210*/  FFMA R9, R6, R9, -0.5 ;  /* 0xbf00000006097423 */ /* 0x000fc80000000009 */
[----:B------:R-:W-:-:S04]  /*0220*/  FMUL R9, R6, R9 ;  /* 0x0000000906097220 */ /* 0x000fc80000400000 */
[----:B------:R-:W-:-:S04]  /*0230*/  FFMA R9, R6, R9, R6 ;  /* 0x0000000906097223 */ /* 0x000fc80000000006 */
[----:B------:R-:W-:Y:S01]  /*0240*/  FFMA R4, R4, 0.69314718246459960938, R9 ;  /* 0x3f31721804047823 */ /* 0x000fe20000000009 */
[C---:B------:R-:W-:Y:S01]  /*0250*/  @P0 FFMA R4, R0.reuse, R7, +INF ;  /* 0x7f80000000040423 */ /* 0x040fe20000000007 */
[----:B------:R-:W-:-:S04]  /*0260*/  FSETP.NEU.AND P0, PT, R0, RZ, PT ;  /* 0x000000ff0000720b */ /* 0x000fc80003f0d000 */
[----:B------:R-:W-:-:S05]  /*0270*/  FSEL R5, R4, -INF , P0 ;  /* 0xff80000004057808 */ /* 0x000fca0000000000 */
[----:B------:R-:W-:Y:S01]  /*0280*/  STG.E desc[UR4][R2.64], R5 ;  /* 0x0000000502007986 */ /* 0x000fe2000c101904 */
[----:B------:R-:W-:Y:S05]  /*0290*/  EXIT ;  /* 0x000000000000794d */ /* 0x000fea0003800000 */
.L_x_247:
        /* <DEDUP_REMOVED lines=14> */
.L_x_354:


//--------------------- .text._Z10exp_kernelPKfPfi --------------------------
	.section	.text._Z10exp_kernelPKfPfi,"ax",@progbits
	.align	128
        .global         _Z10exp_kernelPKfPfi
        .type           _Z10exp_kernelPKfPfi,@function
        .size           _Z10exp_kernelPKfPfi,(.L_x_355 - _Z10exp_kernelPKfPfi)
        .other          _Z10exp_kernelPKfPfi,@"STO_CUDA_ENTRY STV_DEFAULT"
_Z10exp_kernelPKfPfi:
.text._Z10exp_kernelPKfPfi:
        /* <DEDUP_REMOVED lines=12> */
[----:B------:R-:W-:Y:S01]  /*00c0*/  HFMA2 R5, -RZ, RZ, 0.96630859375, -0.0022525787353515625 ;  /* 0x3bbb989dff057431 */ /* 0x000fe200000001ff */
[----:B------:R-:W-:-:S04]  /*00d0*/  MOV R9, 0x437c0000 ;  /* 0x437c000000097802 */ /* 0x000fc80000000f00 */
[----:B--2---:R-:W-:Y:S02]  /*00e0*/  FFMA.SAT R0, R2, R5, 0.5 ;  /* 0x3f00000002007423 */ /* 0x004fe40000002005 */
        /* <DEDUP_REMOVED lines=8> */
[----:B-1----:R-:W-:-:S05]  /*0170*/  FMUL R5, R0, R9 ;  /* 0x0000000900057220 */ /* 0x002fca0000400000 */
[----:B------:R-:W-:Y:S01]  /*0180*/  STG.E desc[UR4][R2.64], R5 ;  /* 0x0000000502007986 */ /* 0x000fe2000c101904 */
[----:B------:R-:W-:Y:S05]  /*0190*/  EXIT ;  /* 0x000000000000794d */ /* 0x000fea0003800000 */
.L_x_248:
        /* <DEDUP_REMOVED lines=14> */
.L_x_355:


//--------------------- .text._Z10abs_kernelPKfPfi --------------------------
	.section	.text._Z10abs_kernelPKfPfi,"ax",@progbits
	.align	128
        .global         _Z10abs_kernelPKfPfi
        .type           _Z10abs_kernelPKfPfi,@function
        .size           _Z10abs_kernelPKfPfi,(.L_x_356 - _Z10abs_kernelPKfPfi)
        .other          _Z10abs_kernelPKfPfi,@"STO_CUDA_ENTRY STV_DEFAULT"
_Z10abs_kernelPKfPfi:
.text._Z10abs_kernelPKfPfi:
        /* <DEDUP_REMOVED lines=13> */
[----:B--2---:R-:W-:-:S04]  /*00d0*/  IMAD.WIDE R4, R7, 0x4, R4 ;  /* 0x0000000407047825 */ /* 0x004fc800078e0204 */
[----:B---3--:R-:W-:-:S05]  /*00e0*/  FADD R7, |R2|, -RZ ;  /* 0x800000ff02077221 */ /* 0x008fca0000000200 */
[----:B------:R-:W-:Y:S01]  /*00f0*/  STG.E desc[UR4][R4.64], R7 ;  /* 0x0000000704007986 */ /* 0x000fe2000c101904 */
[----:B------:R-:W-:Y:S05]  /*0100*/  EXIT ;  /* 0x000000000000794d */ /* 0x000fea0003800000 */
.L_x_249:
        /* <DEDUP_REMOVED lines=15> */
.L_x_356:


//--------------------- .text._Z10neg_kernelPKfPfi --------------------------
	.section	.text._Z10neg_kernelPKfPfi,"ax",@progbits
	.align	128
        .global         _Z10neg_kernelPKfPfi
        .type           _Z10neg_kernelPKfPfi,@function
        .size           _Z10neg_kernelPKfPfi,(.L_x_357 - _Z10neg_kernelPKfPfi)
        .other          _Z10neg_kernelPKfPfi,@"STO_CUDA_ENTRY STV_DEFAULT"
_Z10neg_kernelPKfPfi:
.text._Z10neg_kernelPKfPfi:
        /* <DEDUP_REMOVED lines=14> */
[----:B---3--:R-:W-:-:S05]  /*00e0*/  FADD R7, -R2, -RZ ;  /* 0x800000ff02077221 */ /* 0x008fca0000000100 */
[----:B------:R-:W-:Y:S01]  /*00f0*/  STG.E desc[UR4][R4.64], R7 ;  /* 0x0000000704007986 */ /* 0x000fe2000c101904 */
[----:B------:R-:W-:Y:S05]  /*0100*/  EXIT ;  /* 0x000000000000794d */ /* 0x000fea0003800000 */
.L_x_250:
        /* <DEDUP_REMOVED lines=15> */
.L_x_357:


//--------------------- .text._Z9ge_kernelPKfS0_Pfi --------------------------
	.section	.text._Z9ge_kernelPKfS0_Pfi,"ax",@progbits
	.align	128
        .global         _Z9ge_kernelPKfS0_Pfi
        .type           _Z9ge_kernelPKfS0_Pfi,@function
        .size           _Z9ge_kernelPKfS0_Pfi,(.L_x_358 - _Z9ge_kernelPKfS0_Pfi)
        .other          _Z9ge_kernelPKfS0_Pfi,@"STO_CUDA_ENTRY STV_DEFAULT"
_Z9ge_kernelPKfS0_Pfi:
.text._Z9ge_kernelPKfS0_Pfi:
        /* <DEDUP_REMOVED lines=10> */
[----:B------:R-:W2:Y:S08]  /*00a0*/  LDC.64 R4, c[0x0][0x388] ;  /* 0x0000e200ff047b82 */ /* 0x000eb00000000a00 */
[----:B------:R-:W3:Y:S01]  /*00b0*/  LDC.64 R6, c[0x0][0x390] ;  /* 0x0000e400ff067b82 */ /* 0x000ee20000000a00 */
[----:B0-----:R-:W-:-:S06]  /*00c0*/  IMAD.WIDE R2, R9, 0x4, R2 ;  /* 0x0000000409027825 */ /* 0x001fcc00078e0202 */
[----:B-1----:R-:W4:Y:S01]  /*00d0*/  LDG.E R2, desc[UR4][R2.64] ;  /* 0x0000000402027981 */ /* 0x002f22000c1e1900 */
[----:B--2---:R-:W-:-:S06]  /*00e0*/  IMAD.WIDE R4, R9, 0x4, R4 ;  /* 0x0000000409047825 */ /* 0x004fcc00078e0204 */
[----:B------:R-:W4:Y:S01]  /*00f0*/  LDG.E R5, desc[UR4][R4.64] ;  /* 0x0000000404057981 */ /* 0x000f22000c1e1900 */
[----:B---3--:R-:W-:Y:S01]  /*0100*/  IMAD.WIDE R6, R9, 0x4, R6 ;  /* 0x0000000409067825 */ /* 0x008fe200078e0206 */
[----:B----4-:R-:W-:-:S05]  /*0110*/  FSET.BF.GE.AND R9, R2, R5, PT ;  /* 0x000000050209720a */ /* 0x010fca0003806000 */
[----:B------:R-:W-:Y:S01]  /*0120*/  STG.E desc[UR4][R6.64], R9 ;  /* 0x0000000906007986 */ /* 0x000fe2000c101904 */
[----:B------:R-:W-:Y:S05]  /*0130*/  EXIT ;  /* 0x000000000000794d */ /* 0x000fea0003800000 */
.L_x_251:
        /* <DEDUP_REMOVED lines=12> */
.L_x_358:


//--------------------- .text._Z9gt_kernelPKfS0_Pfi --------------------------
	.section	.text._Z9gt_kernelPKfS0_Pfi,"ax",@progbits
	.align	128
        .global         _Z9gt_kernelPKfS0_Pfi
        .type           _Z9gt_kernelPKfS0_Pfi,@function
        .size           _Z9gt_kernelPKfS0_Pfi,(.L_x_359 - _Z9gt_kernelPKfS0_Pfi)
        .other          _Z9gt_kernelPKfS0_Pfi,@"STO_CUDA_ENTRY STV_DEFAULT"
_Z9gt_kernelPKfS0_Pfi:
.text._Z9gt_kernelPKfS0_Pfi:
        /* <DEDUP_REMOVED lines=17> */
[----:B----4-:R-:W-:-:S05]  /*0110*/  FSET.BF.GT.AND R9, R2, R5, PT ;  /* 0x000000050209720a */ /* 0x010fca0003804000 */
[----:B------:R-:W-:Y:S01]  /*0120*/  STG.E desc[UR4][R6.64], R9 ;  /* 0x0000000906007986 */ /* 0x000fe2000c101904 */
[----:B------:R-:W-:Y:S05]  /*0130*/  EXIT ;  /* 0x000000000000794d */ /* 0x000fea0003800000 */
.L_x_252:
        /* <DEDUP_REMOVED lines=12> */
.L_x_359:


//--------------------- .text._Z9le_kernelPKfS0_Pfi --------------------------
	.section	.text._Z9le_kernelPKfS0_Pfi,"ax",@progbits
	.align	128
        .global         _Z9le_kernelPKfS0_Pfi
        .type           _Z9le_kernelPKfS0_Pfi,@function
        .size           _Z9le_kernelPKfS0_Pfi,(.L_x_360 - _Z9le_kernelPKfS0_Pfi)
        .other          _Z9le_kernelPKfS0_Pfi,@"STO_CUDA_ENTRY STV_DEFAULT"
_Z9le_kernelPKfS0_Pfi:
.text._Z9le_kernelPKfS0_Pfi:
        /* <DEDUP_REMOVED lines=17> */
[----:B----4-:R-:W-:-:S05]  /*0110*/  FSET.BF.LE.AND R9, R2, R5, PT ;  /* 0x000000050209720a */ /* 0x010fca0003803000 */
[----:B------:R-:W-:Y:S01]  /*0120*/  STG.E desc[UR4][R6.64], R9 ;  /* 0x0000000906007986 */ /* 0x000fe2000c101904 */
[----:B------:R-:W-:Y:S05]  /*0130*/  EXIT ;  /* 0x000000000000794d */ /* 0x000fea0003800000 */
.L_x_253:
        /* <DEDUP_REMOVED lines=12> */
.L_x_360:


//--------------------- .text._Z9lt_kernelPKfS0_Pfi --------------------------
	.section	.text._Z9lt_kernelPKfS0_Pfi,"ax",@progbits
	.align	128
        .global         _Z9lt_kernelPKfS0_Pfi
        .type           _Z9lt_kernelPKfS0_Pfi,@function
        .size           _Z9lt_kernelPKfS0_Pfi,(.L_x_361 - _Z9lt_kernelPKfS0_Pfi)
        .other          _Z9lt_kernelPKfS0_Pfi,@"STO_CUDA_ENTRY STV_DEFAULT"
_Z9lt_kernelPKfS0_Pfi:
.text._Z9lt_kernelPKfS0_Pfi:
        /* <DEDUP_REMOVED lines=17> */
[----:B----4-:R-:W-:-:S05]  /*0110*/  FSET.BF.LT.AND R9, R2, R5, PT ;  /* 0x000000050209720a */ /* 0x010fca0003801000 */
[----:B------:R-:W-:Y:S01]  /*0120*/  STG.E desc[UR4][R6.64], R9 ;  /* 0x0000000906007986 */ /* 0x000fe2000c101904 */
[----:B------:R-:W-:Y:S05]  /*0130*/  EXIT ;  /* 0x000000000000794d */ /* 0x000fea0003800000 */
.L_x_254:
        /* <DEDUP_REMOVED lines=12> */
.L_x_361:


//--------------------- .text._Z9ne_kernelPKfS0_Pfi --------------------------
	.section	.text._Z9ne_kernelPKfS0_Pfi,"ax",@progbits
	.align	128
        .global         _Z9ne_kernelPKfS0_Pfi
        .type           _Z9ne_kernelPKfS0_Pfi,@function
        .size           _Z9ne_kernelPKfS0_Pfi,(.L_x_362 - _Z9ne_kernelPKfS0_Pfi)
        .other          _Z9ne_kernelPKfS0_Pfi,@"STO_CUDA_ENTRY STV_DEFAULT"
_Z9ne_kernelPKfS0_Pfi:
.text._Z9ne_kernelPKfS0_Pfi:
        /* <DEDUP_REMOVED lines=16> */
[----:B---3--:R-:W-:-:S04]  /*0100*/  IMAD.WIDE R6, R9, 0x4, R6 ;  /* 0x0000000409067825 */ /* 0x008fc800078e0206 */
[----:B----4-:R-:W-:-:S05]  /*0110*/  FADD R0, R2, -R5 ;  /* 0x8000000502007221 */ /* 0x010fca0000000000 */
[----:B------:R-:W-:-:S05]  /*0120*/  FSET.BF.GE.AND R9, |R0|, 9.9999999747524270788e-07, PT ;  /* 0x358637bd0009780a */ /* 0x000fca0003806200 */
[----:B------:R-:W-:Y:S01]  /*0130*/  STG.E desc[UR4][R6.64], R9 ;  /* 0x0000000906007986 */ /* 0x000fe2000c101904 */
[----:B------:R-:W-:Y:S05]  /*0140*/  EXIT ;  /* 0x000000000000794d */ /* 0x000fea0003800000 */
.L_x_255:
        /* <DEDUP_REMOVED lines=11> */
.L_x_362:


//--------------------- .text._Z9eq_kernelPKfS0_Pfi --------------------------
	.section	.text._Z9eq_kernelPKfS0_Pfi,"ax",@progbits
	.align	128
        .global         _Z9eq_kernelPKfS0_Pfi
        .type           _Z9eq_kernelPKfS0_Pfi,@function
        .size           _Z9eq_kernelPKfS0_Pfi,(.L_x_363 - _Z9eq_kernelPKfS0_Pfi)
        .other          _Z9eq_kernelPKfS0_Pfi,@"STO_CUDA_ENTRY STV_DEFAULT"
_Z9eq_kernelPKfS0_Pfi:
.text._Z9eq_kernelPKfS0_Pfi:
        /* <DEDUP_REMOVED lines=18> */
[----:B------:R-:W-:-:S05]  /*0120*/  FSET.BF.LT.AND R9, |R0|, 9.9999999747524270788e-07, PT ;  /* 0x358637bd0009780a */ /* 0x000fca0003801200 */
[----:B------:R-:W-:Y:S01]  /*0130*/  STG.E desc[UR4][R6.64], R9 ;  /* 0x0000000906007986 */ /* 0x000fe2000c101904 */
[----:B------:R-:W-:Y:S05]  /*0140*/  EXIT ;  /* 0x000000000000794d */ /* 0x000fea0003800000 */
.L_x_256:
        /* <DEDUP_REMOVED lines=11> */
.L_x_363:


//--------------------- .text._Z10rem_kernelPKfS0_Pfi --------------------------
	.section	.text._Z10rem_kernelPKfS0_Pfi,"ax",@progbits
	.align	128
        .global         _Z10rem_kernelPKfS0_Pfi
        .type           _Z10rem_kernelPKfS0_Pfi,@function
        .size           _Z10rem_kernelPKfS0_Pfi,(.L_x_364 - _Z10rem_kernelPKfS0_Pfi)
        .other          _Z10rem_kernelPKfS0_Pfi,@"STO_CUDA_ENTRY STV_DEFAULT"
_Z10rem_kernelPKfS0_Pfi:
.text._Z10rem_kernelPKfS0_Pfi:
        /* <DEDUP_REMOVED lines=13> */
[----:B--2---:R-:W-:-:S06]  /*00d0*/  IMAD.WIDE R4, R0, 0x4, R4 ;  /* 0x0000000400047825 */ /* 0x004fcc00078e0204 */
[----:B------:R-:W3:Y:S01]  /*00e0*/  LDG.E R5, desc[UR4][R4.64] ;  /* 0x0000000404057981 */ /* 0x000ee2000c1e1900 */
[----:B------:R-:W-:Y:S01]  /*00f0*/  BSSY.RECONVERGENT B0, `(.L_x_257) ;  /* 0x0000043000007945 */ /* 0x000fe20003800200 */
[C---:B---3--:R-:W-:Y:S01]  /*0100*/  FSETP.GEU.AND P0, PT, |R2|.reuse, |R5|, PT ;  /* 0x400000050200720b */ /* 0x048fe20003f0e200 */
[----:B------:R-:W-:-:S12]  /*0110*/  FADD R6, |R2|, -RZ ;  /* 0x800000ff02067221 */ /* 0x000fd80000000200 */
[----:B------:R-:W-:Y:S05]  /*0120*/  @!P0 BRA `(.L_x_258) ;  /* 0x0000000000fc8947 */ /* 0x000fea0003800000 */
[----:B------:R-:W-:-:S05]  /*0130*/  FMUL R3, |R5|, 8388608 ;  /* 0x4b00000005037820 */ /* 0x000fca0000400200 */
[----:B------:R-:W-:-:S13]  /*0140*/  FSETP.GTU.AND P0, PT, R6, R3, PT ;  /* 0x000000030600720b */ /* 0x000fda0003f0c000 */
[----:B------:R-:W-:Y:S05]  /*0150*/  @P0 BRA `(.L_x_259) ;  /* 0x0000000000780947 */ /* 0x000fea0003800000 */
[C---:B------:R-:W-:Y:S01]  /*0160*/  FMUL R4, |R5|.reuse, 16777216 ;  /* 0x4b80000005047820 */ /* 0x040fe20000400200 */
[C---:B------:R-:W-:Y:S01]  /*0170*/  FSETP.GEU.AND P0, PT, |R5|.reuse, 1.175494350822287508e-38, PT ;  /* 0x008000000500780b */ /* 0x040fe20003f0e200 */
[----:B------:R-:W-:Y:S01]  /*0180*/  FMUL R3, R6, 16777216 ;  /* 0x4b80000006037820 */ /* 0x000fe20000400000 */
[----:B------:R-:W-:Y:S01]  /*0190*/  FADD R7, |R5|, -RZ ;  /* 0x800000ff05077221 */ /* 0x000fe20000000200 */
[----:B------:R-:W-:Y:S01]  /*01a0*/  BSSY.RECONVERGENT B1, `(.L_x_260) ;  /* 0x0000017000017945 */ /* 0x000fe20003800200 */
[----:B------:R-:W-:Y:S02]  /*01b0*/  FSEL R4, R4, |R5|, !P0 ;  /* 0x4000000504047208 */ /* 0x000fe40004000000 */
[----:B------:R-:W-:-:S04]  /*01c0*/  FSEL R3, R3, R6, !P0 ;  /* 0x0000000603037208 */ /* 0x000fc80004000000 */
[----:B------:R-:W0:Y:S02]  /*01d0*/  MUFU.RCP R4, R4 ;  /* 0x0000000400047308 */ /* 0x000e240000001000 */
[----:B0-----:R-:W-:-:S06]  /*01e0*/  FMUL R3, R4, R3 ;  /* 0x0000000304037220 */ /* 0x001fcc0000400000 */
[----:B------:R-:W0:Y:S02]  /*01f0*/  FRND.TRUNC R3, R3 ;  /* 0x0000000300037307 */ /* 0x000e24000020d000 */
[----:B0-----:R-:W-:-:S05]  /*0200*/  FFMA R8, -|R5|, R3, R6 ;  /* 0x0000000305087223 */ /* 0x001fca0000000306 */
[----:B------:R-:W-:-:S13]  /*0210*/  ISETP.GE.U32.AND P0, PT, R8, R7, PT ;  /* 0x000000070800720c */ /* 0x000fda0003f06070 */
[----:B------:R-:W-:Y:S05]  /*0220*/  @!P0 BRA `(.L_x_261) ;  /* 0x0000000000388947 */ /* 0x000fea0003800000 */
[----:B------:R-:W-:-:S04]  /*0230*/  ISETP.GE.U32.AND P0, PT, R8, -0x7fffffff, PT ;  /* 0x800000010800780c */ /* 0x000fc80003f06070 */
[----:B------:R-:W-:-:S09]  /*0240*/  FSETP.GEU.OR P1, PT, R8, -|R5|, !P0 ;  /* 0xc00000050800720b */ /* 0x000fd2000472e400 */
[----:B------:R-:W-:-:S04]  /*0250*/  @P0 FADD R4, R3, -1 ;  /* 0xbf80000003040421 */ /* 0x000fc80000000000 */
[----:B------:R-:W-:-:S04]  /*0260*/  @!P1 FADD R4, R4, -1 ;  /* 0xbf80000004049421 */ /* 0x000fc80000000000 */
[----:B------:R-:W-:Y:S01]  /*0270*/  @P0 IMAD.MOV.U32 R3, RZ, RZ, R4 ;  /* 0x000000ffff030224 */ /* 0x000fe200078e0004 */
[----:B------:R-:W-:Y:S06]  /*0280*/  @P0 BRA `(.L_x_261) ;  /* 0x0000000000200947 */ /* 0x000fec0003800000 */
[----:B------:R-:W-:Y:S01]  /*0290*/  FADD R4, |R5|, |R5| ;  /* 0x4000000505047221 */ /* 0x000fe20000000200 */
[----:B------:R-:W-:-:S04]  /*02a0*/  FADD R3, R3, 1 ;  /* 0x3f80000003037421 */ /* 0x000fc80000000000 */
[----:B------:R-:W-:-:S13]  /*02b0*/  FSETP.GE.AND P0, PT, R8, R4, PT ;  /* 0x000000040800720b */ /* 0x000fda0003f06000 */
[----:B------:R-:W-:-:S05]  /*02c0*/  @P0 FFMA R4, |R5|, -3, R8 ;  /* 0xc040000005040823 */ /* 0x000fca0000000208 */
[----:B------:R-:W-:Y:S01]  /*02d0*/  FSETP.GE.AND P1, PT, R4, RZ, P0 ;  /* 0x000000ff0400720b */ /* 0x000fe20000726000 */
[----:B------:R-:W-:-:S12]  /*02e0*/  @P0 FADD R4, R3, 1 ;  /* 0x3f80000003040421 */ /* 0x000fd80000000000 */
[----:B------:R-:W-:-:S04]  /*02f0*/  @P1 FADD R4, R4, 1 ;  /* 0x3f80000004041421 */ /* 0x000fc80000000000 */
[----:B------:R-:W-:-:S07]  /*0300*/  @P0 IMAD.MOV.U32 R3, RZ, RZ, R4 ;  /* 0x000000ffff030224 */ /* 0x000fce00078e0004 */
.L_x_261:
[----:B------:R-:W-:Y:S05]  /*0310*/  BSYNC.RECONVERGENT B1 ;  /* 0x0000000000017941 */ /* 0x000fea0003800200 */
.L_x_260:
[----:B------:R-:W-:Y:S01]  /*0320*/  FFMA R6, -|R5|, R3, R6 ;  /* 0x0000000305067223 */ /* 0x000fe20000000306 */
[----:B------:R-:W-:Y:S06]  /*0330*/  BRA `(.L_x_258) ;  /* 0x0000000000787947 */ /* 0x000fec0003800000 */
.L_x_259:
[----:B------:R-:W-:Y:S01]  /*0340*/  LOP3.LUT R7, R3, 0xff800000, RZ, 0xc0, !PT ;  /* 0xff80000003077812 */ /* 0x000fe200078ec0ff */
[----:B------:R-:W-:Y:S01]  /*0350*/  BSSY.RECONVERGENT B1, `(.L_x_262) ;  /* 0x000001a000017945 */ /* 0x000fe20003800200 */
[C---:B------:R-:W-:Y:S02]  /*0360*/  ISETP.GT.U32.AND P0, PT, R6.reuse, 0x7f7fffff, PT ;  /* 0x7f7fffff0600780c */ /* 0x040fe40003f04070 */
[C---:B------:R-:W-:Y:S02]  /*0370*/  IADD3 R4, PT, PT, R6.reuse, 0xb800000, -R7 ;  /* 0x0b80000006047810 */ /* 0x040fe40007ffe807 */
[----:B------:R-:W-:Y:S02]  /*0380*/  LOP3.LUT R6, R6, 0x7fffff, RZ, 0xc0, !PT ;  /* 0x007fffff06067812 */ /* 0x000fe400078ec0ff */
[----:B------:R-:W-:Y:S02]  /*0390*/  LOP3.LUT P1, R4, R4, 0xff800000, RZ, 0xc0, !PT ;  /* 0xff80000004047812 */ /* 0x000fe4000782c0ff */
[----:B------:R-:W-:-:S02]  /*03a0*/  FSETP.GT.AND P2, PT, |R5|, RZ, PT ;  /* 0x000000ff0500720b */ /* 0x000fc40003f44200 */
[----:B------:R-:W-:Y:S02]  /*03b0*/  FSEL R7, R7, +QNAN , !P0 ;  /* 0x7fffffff07077808 */ /* 0x000fe40004000000 */
[----:B------:R-:W-:Y:S02]  /*03c0*/  LOP3.LUT R6, R6, 0x3f800000, RZ, 0xfc, !PT ;  /* 0x3f80000006067812 */ /* 0x000fe400078efcff */
[----:B------:R-:W-:-:S05]  /*03d0*/  FSEL R10, R7, +QNAN , P2 ;  /* 0x7fffffff070a7808 */ /* 0x000fca0001000000 */
[----:B------:R-:W-:Y:S05]  /*03e0*/  @!P1 BRA `(.L_x_263) ;  /* 0x0000000000409947 */ /* 0x000fea0003800000 */
[----:B------:R-:W-:-:S04]  /*03f0*/  LOP3.LUT R3, R3, 0x7fffff, RZ, 0xc0, !PT ;  /* 0x007fffff03037812 */ /* 0x000fc800078ec0ff */
[----:B------:R-:W-:-:S04]  /*0400*/  LOP3.LUT R3, R3, 0x3f800000, RZ, 0xfc, !PT ;  /* 0x3f80000003037812 */ /* 0x000fc800078efcff */
[----:B------:R0:W1:Y:S03]  /*0410*/  MUFU.RCP R5, R3 ;  /* 0x0000000300057308 */ /* 0x0000660000001000 */
.L_x_264:
[----:B------:R-:W-:-:S04]  /*0420*/  VIMNMX.U32 R7, PT, PT, R4, 0xb800000, PT ;  /* 0x0b80000004077848 */ /* 0x000fc80003fe0000 */
[C---:B------:R-:W-:Y:S02]  /*0430*/  IADD3 R6, PT, PT, R7.reuse, R6, RZ ;  /* 0x0000000607067210 */ /* 0x040fe40007ffe0ff */
[----:B------:R-:W-:-:S03]  /*0440*/  IADD3 R4, PT, PT, -R7, R4, RZ ;  /* 0x0000000407047210 */ /* 0x000fc60007ffe1ff */
[----:B-1----:R-:W-:Y:S01]  /*0450*/  FMUL R8, R5, R6 ;  /* 0x0000000605087220 */ /* 0x002fe20000400000 */
[----:B------:R-:W-:-:S03]  /*0460*/  ISETP.NE.AND P1, PT, R4, RZ, PT ;  /* 0x000000ff0400720c */ /* 0x000fc60003f25270 */
[----:B------:R-:W-:-:S04]  /*0470*/  FFMA R9, -R3, R8, R6 ;  /* 0x0000000803097223 */ /* 0x000fc80000000106 */
[----:B------:R-:W-:-:S04]  /*0480*/  FFMA R9, R5, R9, R8 ;  /* 0x0000000905097223 */ /* 0x000fc80000000008 */
[----:B------:R-:W-:-:S04]  /*0490*/  FFMA R8, -R3, R9, R6 ;  /* 0x0000000903087223 */ /* 0x000fc80000000106 */
[----:B------:R-:W-:-:S06]  /*04a0*/  FFMA.RZ R8, R5, R8, R9 ;  /* 0x0000000805087223 */ /* 0x000fcc000000c009 */
[----:B------:R-:W1:Y:S02]  /*04b0*/  FRND.TRUNC R8, R8 ;  /* 0x0000000800087307 */ /* 0x000e64000020d000 */
[----:B-1----:R-:W-:-:S05]  /*04c0*/  FFMA R6, -R3, R8, R6 ;  /* 0x0000000803067223 */ /* 0x002fca0000000106 */
[----:B------:R-:W-:-:S13]  /*04d0*/  ISETP.NE.AND P0, PT, R6, RZ, PT ;  /* 0x000000ff0600720c */ /* 0x000fda0003f05270 */
[----:B------:R-:W-:Y:S05]  /*04e0*/  @P0 BRA P1, `(.L_x_264) ;  /* 0xfffffffc00cc0947 */ /* 0x000fea000083ffff */
.L_x_263:
[----:B------:R-:W-:Y:S05]  /*04f0*/  BSYNC.RECONVERGENT B1 ;  /* 0x0000000000017941 */ /* 0x000fea0003800200 */
.L_x_262:
[----:B0-----:R-:W-:-:S04]  /*0500*/  FMUL R3, R6, 1.1920928955078125e-07 ;  /* 0x3400000006037820 */ /* 0x001fc80000400000 */
[----:B------:R-:W-:-:S07]  /*0510*/  FMUL R6, R10, R3 ;  /* 0x000000030a067220 */ /* 0x000fce0000400000 */
.L_x_258:
[----:B------:R-:W-:Y:S05]  /*0520*/  BSYNC.RECONVERGENT B0 ;  /* 0x0000000000007941 */ /* 0x000fea0003800200 */
.L_x_257:
[----:B------:R-:W0:Y:S01]  /*0530*/  LDC.64 R4, c[0x0][0x390] ;  /* 0x0000e400ff047b82 */ /* 0x000e220000000a00 */
[C---:B------:R-:W-:Y:S02]  /*0540*/  FSETP.NAN.AND P0, PT, |R6|.reuse, |R6|, PT ;  /* 0x400000060600720b */ /* 0x040fe40003f08200 */
[----:B------:R-:W-:-:S04]  /*0550*/  LOP3.LUT R3, R6, 0x80000000, R2, 0xb8, !PT ;  /* 0x8000000006037812 */ /* 0x000fc800078eb802 */
[----:B------:R-:W-:Y:S01]  /*0560*/  FSEL R7, R6, R3, P0 ;  /* 0x0000000306077208 */ /* 0x000fe20000000000 */
[----:B0-----:R-:W-:-:S05]  /*0570*/  IMAD.WIDE R2, R0, 0x4, R4 ;  /* 0x0000000400027825 */ /* 0x001fca00078e0204 */
[----:B------:R-:W-:Y:S01]  /*0580*/  STG.E desc[UR4][R2.64], R7 ;  /* 0x0000000702007986 */ /* 0x000fe2000c101904 */
[----:B------:R-:W-:Y:S05]  /*0590*/  EXIT ;  /* 0x000000000000794d */ /* 0x000fea0003800000 */
.L_x_265:
        /* <DEDUP_REMOVED lines=14> */
.L_x_364:


//--------------------- .text._Z10pow_kernelPKfS0_Pfi --------------------------
	.section	.text._Z10pow_kernelPKfS0_Pfi,"ax",@progbits
	.align	128
        .global         _Z10pow_kernelPKfS0_Pfi
        .type           _Z10pow_kernelPKfS0_Pfi,@function
        .size           _Z10pow_kernelPKfS0_Pfi,(.L_x_365 - _Z10pow_kernelPKfS0_Pfi)
        .other          _Z10pow_kernelPKfS0_Pfi,@"STO_CUDA_ENTRY STV_DEFAULT"
_Z10pow_kernelPKfS0_Pfi:
.text._Z10pow_kernelPKfS0_Pfi:
        /* <DEDUP_REMOVED lines=12> */
[----:B-1----:R-:W3:Y:S01]  /*00c0*/  LDG.E R2, desc[UR4][R4.64] ;  /* 0x0000000404027981 */ /* 0x002ee2000c1e1900 */
[----:B--2---:R-:W-:-:S05]  /*00d0*/  IMAD.WIDE R6, R0, 0x4, R6 ;  /* 0x0000000400067825 */ /* 0x004fca00078e0206 */
[----:B------:R0:W2:Y:S01]  /*00e0*/  LDG.E R3, desc[UR4][R6.64] ;  /* 0x0000000406037981 */ /* 0x0000a2000c1e1900 */
[----:B------:R-:W-:Y:S01]  /*00f0*/  BSSY.RECONVERGENT B0, `(.L_x_266) ;  /* 0x000005a000007945 */ /* 0x000fe20003800200 */
[C---:B---3--:R-:W-:Y:S01]  /*0100*/  FMUL R9, |R2|.reuse, 16777216 ;  /* 0x4b80000002097820 */ /* 0x048fe20000400200 */
[----:B------:R-:W-:-:S04]  /*0110*/  FSETP.GEU.AND P0, PT, |R2|, 1.175494350822287508e-38, PT ;  /* 0x008000000200780b */ /* 0x000fc80003f0e200 */
[----:B------:R-:W-:Y:S02]  /*0120*/  FSEL R9, R9, |R2|, !P0 ;  /* 0x4000000209097208 */ /* 0x000fe40004000000 */
[----:B------:R-:W-:Y:S02]  /*0130*/  FSEL R4, RZ, -24, P0 ;  /* 0xc1c00000ff047808 */ /* 0x000fe40000000000 */
[----:B------:R-:W-:-:S04]  /*0140*/  IADD3 R8, PT, PT, R9, -0x3f3504f3, RZ ;  /* 0xc0cafb0d09087810 */ /* 0x000fc80007ffe0ff */
[----:B------:R-:W-:-:S04]  /*0150*/  LOP3.LUT R8, R8, 0xff800000, RZ, 0xc0, !PT ;  /* 0xff80000008087812 */ /* 0x000fc800078ec0ff */
[-C--:B------:R-:W-:Y:S02]  /*0160*/  IADD3 R9, PT, PT, R9, -R8.reuse, RZ ;  /* 0x8000000809097210 */ /* 0x080fe40007ffe0ff */
[----:B------:R-:W-:Y:S01]  /*0170*/  I2FP.F32.S32 R5, R8 ;  /* 0x0000000800057245 */ /* 0x000fe20000201400 */
[----:B------:R-:W-:Y:S02]  /*0180*/  HFMA2 R8, -RZ, RZ, 0.771484375, 0.21533203125 ;  /* 0x3a2c32e4ff087431 */ /* 0x000fe400000001ff */
[C---:B------:R-:W-:Y:S01]  /*0190*/  FADD R10, R9.reuse, 1 ;  /* 0x3f800000090a7421 */ /* 0x040fe20000000000 */
[----:B------:R-:W-:Y:S01]  /*01a0*/  FADD R9, R9, -1 ;  /* 0xbf80000009097421 */ /* 0x000fe20000000000 */
[----:B------:R-:W-:-:S03]  /*01b0*/  FFMA R4, R5, 1.1920928955078125e-07, R4 ;  /* 0x3400000005047823 */ /* 0x000fc60000000004 */
[----:B------:R-:W-:Y:S01]  /*01c0*/  FADD R11, R9, R9 ;  /* 0x00000009090b7221 */ /* 0x000fe20000000000 */
[----:B------:R-:W1:Y:S03]  /*01d0*/  MUFU.RCP R10, R10 ;  /* 0x0000000a000a7308 */ /* 0x000e660000001000 */
[----:B-1----:R-:W-:-:S04]  /*01e0*/  FMUL R11, R10, R11 ;  /* 0x0000000b0a0b7220 */ /* 0x002fc80000400000 */
[----:B0-----:R-:W-:Y:S01]  /*01f0*/  FADD R6, R9, -R11 ;  /* 0x8000000b09067221 */ /* 0x001fe20000000000 */
[CC--:B------:R-:W-:Y:S01]  /*0200*/  FMUL R5, R11.reuse, R11.reuse ;  /* 0x0000000b0b057220 */ /* 0x0c0fe20000400000 */
[----:B------:R-:W-:Y:S02]  /*0210*/  FFMA R7, R11, 1.4426950216293334961, R4 ;  /* 0x3fb8aa3b0b077823 */ /* 0x000fe40000000004 */
[----:B------:R-:W-:Y:S01]  /*0220*/  FADD R6, R6, R6 ;  /* 0x0000000606067221 */ /* 0x000fe20000000000 */
[----:B------:R-:W-:Y:S01]  /*0230*/  FFMA R8, R5, R8, 0.0032181653659790754318 ;  /* 0x3b52e7db05087423 */ /* 0x000fe20000000008 */
[----:B------:R-:W-:Y:S02]  /*0240*/  FADD R4, R4, -R7 ;  /* 0x8000000704047221 */ /* 0x000fe40000000000 */
[----:B------:R-:W-:Y:S01]  /*0250*/  FFMA R9, R9, -R11, R6 ;  /* 0x8000000b09097223 */ /* 0x000fe20000000006 */
[----:B------:R-:W-:Y:S01]  /*0260*/  FFMA R8, R5, R8, 0.018033718690276145935 ;  /* 0x3c93bb7305087423 */ /* 0x000fe20000000008 */
[----:B------:R-:W-:-:S02]  /*0270*/  FFMA R4, R11, 1.4426950216293334961, R4 ;  /* 0x3fb8aa3b0b047823 */ /* 0x000fc40000000004 */
[----:B------:R-:W-:Y:S01]  /*0280*/  FMUL R9, R10, R9 ;  /* 0x000000090a097220 */ /* 0x000fe20000400000 */
[----:B------:R-:W-:-:S03]  /*0290*/  FFMA R8, R5, R8, 0.12022458761930465698 ;  /* 0x3df6384f05087423 */ /* 0x000fc60000000008 */
[----:B------:R-:W-:Y:S01]  /*02a0*/  FFMA R4, R9, 1.4426950216293334961, R4 ;  /* 0x3fb8aa3b09047823 */ /* 0x000fe20000000004 */
[----:B------:R-:W-:-:S03]  /*02b0*/  FMUL R8, R5, R8 ;  /* 0x0000000805087220 */ /* 0x000fc60000400000 */
[----:B------:R-:W-:Y:S01]  /*02c0*/  FFMA R4, R11, 1.9251366722983220825e-08, R4 ;  /* 0x32a55e340b047823 */ /* 0x000fe20000000004 */
[----:B------:R-:W-:-:S04]  /*02d0*/  FMUL R5, R8, 3 ;  /* 0x4040000008057820 */ /* 0x000fc80000400000 */
[----:B------:R-:W-:-:S04]  /*02e0*/  FFMA R5, R9, R5, R4 ;  /* 0x0000000509057223 */ /* 0x000fc80000000004 */
[----:B------:R-:W-:-:S04]  /*02f0*/  FFMA R8, R11, R8, R5 ;  /* 0x000000080b087223 */ /* 0x000fc80000000005 */
[----:B------:R-:W-:-:S04]  /*0300*/  FADD R4, R7, R8 ;  /* 0x0000000807047221 */ /* 0x000fc80000000000 */
[----:B--2---:R-:W-:Y:S01]  /*0310*/  FMUL R6, R3, R4 ;  /* 0x0000000403067220 */ /* 0x004fe20000400000 */
[----:B------:R-:W-:-:S03]  /*0320*/  FADD R7, -R7, R4 ;  /* 0x0000000407077221 */ /* 0x000fc60000000100 */
[----:B------:R-:W0:Y:S01]  /*0330*/  FRND R9, R6 ;  /* 0x0000000600097307 */ /* 0x000e220000201000 */
[----:B------:R-:W-:Y:S01]  /*0340*/  FADD R8, R8, -R7 ;  /* 0x8000000708087221 */ /* 0x000fe20000000000 */
[C---:B------:R-:W-:Y:S01]  /*0350*/  FFMA R5, R3.reuse, R4, -R6 ;  /* 0x0000000403057223 */ /* 0x040fe20000000806 */
[----:B------:R-:W-:Y:S02]  /*0360*/  MOV R7, 0x391fcb8e ;  /* 0x391fcb8e00077802 */ /* 0x000fe40000000f00 */
[C---:B------:R-:W-:Y:S01]  /*0370*/  FSETP.GT.AND P1, PT, |R6|.reuse, 152, PT ;  /* 0x431800000600780b */ /* 0x040fe20003f24200 */
[----:B------:R-:W-:Y:S01]  /*0380*/  FFMA R5, R3, R8, R5 ;  /* 0x0000000803057223 */ /* 0x000fe20000000005 */
[C---:B------:R-:W-:Y:S01]  /*0390*/  FSETP.GEU.AND P2, PT, R6.reuse, RZ, PT ;  /* 0x000000ff0600720b */ /* 0x040fe20003f4e000 */
[----:B0-----:R-:W-:Y:S01]  /*03a0*/  FADD R4, R6, -R9 ;  /* 0x8000000906047221 */ /* 0x001fe20000000000 */
[----:B------:R-:W-:-:S03]  /*03b0*/  FSETP.GT.AND P0, PT, R9, RZ, PT ;  /* 0x000000ff0900720b */ /* 0x000fc60003f04000 */
[----:B------:R-:W-:Y:S01]  /*03c0*/  FADD R4, R5, R4 ;  /* 0x0000000405047221 */ /* 0x000fe20000000000 */
[----:B------:R-:W-:Y:S02]  /*03d0*/  SEL R8, RZ, 0x83000000, P0 ;  /* 0x83000000ff087807 */ /* 0x000fe40000000000 */
[----:B------:R-:W-:Y:S01]  /*03e0*/  FSETP.NEU.AND P0, PT, R3, RZ, PT ;  /* 0x000000ff0300720b */ /* 0x000fe20003f0d000 */
[----:B------:R-:W-:Y:S01]  /*03f0*/  FFMA R5, R4, R7, 0.0013391353422775864601 ;  /* 0x3aaf85ed04057423 */ /* 0x000fe20000000007 */
[----:B------:R-:W-:Y:S01]  /*0400*/  IADD3 R10, PT, PT, R8, 0x7f000000, RZ ;  /* 0x7f000000080a7810 */ /* 0x000fe20007ffe0ff */
[----:B------:R-:W0:Y:S01]  /*0410*/  F2I.NTZ R7, R6 ;  /* 0x0000000600077305 */ /* 0x000e220000203100 */
[----:B------:R-:W-:Y:S01]  /*0420*/  FSETP.EQ.OR P0, PT, R2, 1, !P0 ;  /* 0x3f8000000200780b */ /* 0x000fe20004702400 */
[----:B------:R-:W-:-:S04]  /*0430*/  FFMA R5, R4, R5, 0.0096188392490148544312 ;  /* 0x3c1d985604057423 */ /* 0x000fc80000000005 */
[----:B------:R-:W-:-:S04]  /*0440*/  FFMA R5, R4, R5, 0.055503588169813156128 ;  /* 0x3d6357bb04057423 */ /* 0x000fc80000000005 */
[----:B------:R-:W-:-:S04]  /*0450*/  FFMA R5, R4, R5, 0.24022644758224487305 ;  /* 0x3e75fdec04057423 */ /* 0x000fc80000000005 */
[----:B------:R-:W-:Y:S01]  /*0460*/  FFMA R5, R4, R5, 0.69314718246459960938 ;  /* 0x3f31721804057423 */ /* 0x000fe20000000005 */
[----:B0-----:R-:W-:-:S03]  /*0470*/  LEA R8, R7, -R8, 0x17 ;  /* 0x8000000807087211 */ /* 0x001fc600078eb8ff */
[----:B------:R-:W-:-:S04]  /*0480*/  FFMA R5, R4, R5, 1 ;  /* 0x3f80000004057423 */ /* 0x000fc80000000005 */
[----:B------:R-:W-:-:S04]  /*0490*/  FMUL R5, R5, R10 ;  /* 0x0000000a05057220 */ /* 0x000fc80000400000 */
[----:B------:R-:W-:Y:S01]  /*04a0*/  FMUL R8, R5, R8 ;  /* 0x0000000805087220 */ /* 0x000fe20000400000 */
[----:B------:R-:W-:Y:S01]  /*04b0*/  HFMA2 R5, -RZ, RZ, 1.875, 0 ;  /* 0x3f800000ff057431 */ /* 0x000fe200000001ff */
[----:B------:R-:W-:Y:S01]  /*04c0*/  @P1 FSEL R8, RZ, +INF , !P2 ;  /* 0x7f800000ff081808 */ /* 0x000fe20005000000 */
[----:B------:R-:W-:Y:S06]  /*04d0*/  @P0 BRA `(.L_x_267) ;  /* 0x00000000006c0947 */ /* 0x000fec0003800000 */
[----:B------:R-:W-:-:S04]  /*04e0*/  FSETP.NAN.AND P0, PT, |R3|, |R3|, PT ;  /* 0x400000030300720b */ /* 0x000fc80003f08200 */
[----:B------:R-:W-:-:S13]  /*04f0*/  FSETP.NUM.AND P0, PT, |R2|, |R2|, !P0 ;  /* 0x400000020200720b */ /* 0x000fda0004707200 */
[----:B------:R-:W-:Y:S01]  /*0500*/  @!P0 FADD R5, R2, R3 ;  /* 0x0000000302058221 */ /* 0x000fe20000000000 */
[----:B------:R-:W-:Y:S06]  /*0510*/  @!P0 BRA `(.L_x_267) ;  /* 0x00000000005c8947 */ /* 0x000fec0003800000 */
[----:B------:R-:W-:Y:S01]  /*0520*/  FMUL R6, R3, 0.5 ;  /* 0x3f00000003067820 */ /* 0x000fe20000400000 */
[----:B------:R-:W-:-:S04]  /*0530*/  FSETP.NEU.AND P0, PT, |R2|, +INF , PT ;  /* 0x7f8000000200780b */ /* 0x000fc80003f0d200 */
[----:B------:R-:W-:Y:S01]  /*0540*/  FSETP.NEU.AND P0, PT, R2, RZ, P0 ;  /* 0x000000ff0200720b */ /* 0x000fe2000070d000 */
[----:B------:R-:W0:Y:S03]  /*0550*/  FRND.TRUNC R6, R6 ;  /* 0x0000000600067307 */ /* 0x000e26000020d000 */
[----:B------:R-:W-:Y:S01]  /*0560*/  FSETP.GEU.OR P1, PT, R3, RZ, P0 ;  /* 0x000000ff0300720b */ /* 0x000fe2000072e400 */
[----:B0-----:R-:W-:-:S04]  /*0570*/  FADD R4, R6, R6 ;  /* 0x0000000606047221 */ /* 0x001fc80000000000 */
[----:B------:R-:W-:-:S04]  /*0580*/  FADD R7, R3, -R4 ;  /* 0x8000000403077221 */ /* 0x000fc80000000000 */
[----:B------:R-:W-:Y:S01]  /*0590*/  @!P0 FADD R4, R2, R2 ;  /* 0x0000000202048221 */ /* 0x000fe20000000000 */
[----:B------:R-:W-:-:S04]  /*05a0*/  FSETP.NEU.AND P2, PT, |R7|, 1, !P0 ;  /* 0x3f8000000700780b */ /* 0x000fc8000474d200 */
[----:B------:R-:W-:-:S09]  /*05b0*/  @!P1 LOP3.LUT R4, R4, 0x7f800000, RZ, 0x3c, !PT ;  /* 0x7f80000004049812 */ /* 0x000fd200078e3cff */
[----:B------:R-:W-:-:S04]  /*05c0*/  @P2 LOP3.LUT R4, R4, 0x7fffffff, RZ, 0xc0, !PT ;  /* 0x7fffffff04042812 */ /* 0x000fc800078ec0ff */
[----:B------:R-:W-:Y:S01]  /*05d0*/  @!P0 MOV R5, R4 ;  /* 0x0000000400058202 */ /* 0x000fe20000000f00 */
[----:B------:R-:W-:Y:S06]  /*05e0*/  @!P0 BRA `(.L_x_267) ;  /* 0x0000000000288947 */ /* 0x000fec0003800000 */
[----:B------:R-:W-:Y:S02]  /*05f0*/  FSETP.NEU.AND P0, PT, |R3|, +INF , PT ;  /* 0x7f8000000300780b */ /* 0x000fe40003f0d200 */
[----:B------:R-:W-:-:S13]  /*0600*/  FSETP.EQ.AND P1, PT, R2, -1, PT ;  /* 0xbf8000000200780b */ /* 0x000fda0003f22000 */
[----:B------:R-:W-:Y:S05]  /*0610*/  @!P0 BRA P1, `(.L_x_267) ;  /* 0x00000000001c8947 */ /* 0x000fea0000800000 */
[----:B------:R-:W-:Y:S02]  /*0620*/  FSETP.GEU.AND P1, PT, R2, RZ, PT ;  /* 0x000000ff0200720b */ /* 0x000fe40003f2e000 */
[----:B------:R-:W-:-:S11]  /*0630*/  MOV R5, R8 ;  /* 0x0000000800057202 */ /* 0x000fd60000000f00 */
[----:B------:R-:W0:Y:S01]  /*0640*/  @!P1 FRND.FLOOR R2, R3 ;  /* 0x0000000300029307 */ /* 0x000e220000205000 */
[----:B------:R-:W-:Y:S02]  /*0650*/  @!P1 FSETP.NEU.AND P2, PT, |R7|, 1, PT ;  /* 0x3f8000000700980b */ /* 0x000fe40003f4d200 */
[----:B0-----:R-:W-:Y:S02]  /*0660*/  @!P1 FSETP.NEU.AND P0, PT, R3, R2, PT ;  /* 0x000000020300920b */ /* 0x001fe40003f0d000 */
[----:B------:R-:W-:-:S04]  /*0670*/  @!P1 FSEL R2, R8, -R8, P2 ;  /* 0x8000000808029208 */ /* 0x000fc80001000000 */
[----:B------:R-:W-:-:S07]  /*0680*/  @!P1 FSEL R5, R2, +QNAN , !P0 ;  /* 0x7fffffff02059808 */ /* 0x000fce0004000000 */
.L_x_267:
[----:B------:R-:W-:Y:S05]  /*0690*/  BSYNC.RECONVERGENT B0 ;  /* 0x0000000000007941 */ /* 0x000fea0003800200 */
.L_x_266:
[----:B------:R-:W0:Y:S02]  /*06a0*/  LDC.64 R2, c[0x0][0x390] ;  /* 0x0000e400ff027b82 */ /* 0x000e240000000a00 */
[----:B0-----:R-:W-:-:S05]  /*06b0*/  IMAD.WIDE R2, R0, 0x4, R2 ;  /* 0x0000000400027825 */ /* 0x001fca00078e0202 */
[----:B------:R-:W-:Y:S01]  /*06c0*/  STG.E desc[UR4][R2.64], R5 ;  /* 0x0000000502007986 */ /* 0x000fe2000c101904 */
[----:B------:R-:W-:Y:S05]  /*06d0*/  EXIT ;  /* 0x000000000000794d */ /* 0x000fea0003800000 */
.L_x_268:
        /* <DEDUP_REMOVED lines=10> */
.L_x_365:


//--------------------- .text._Z10div_kernelPKfS0_Pfi --------------------------
	.section	.text._Z10div_kernelPKfS0_Pfi,"ax",@progbits
	.align	128
        .global         _Z10div_kernelPKfS0_Pfi
        .type           _Z10div_kernelPKfS0_Pfi,@function
        .size           _Z10div_kernelPKfS0_Pfi,(.L_x_315 - _Z10div_kernelPKfS0_Pfi)
        .other          _Z10div_kernelPKfS0_Pfi,@"STO_CUDA_ENTRY STV_DEFAULT"
_Z10div_kernelPKfS0_Pfi:
.text._Z10div_kernelPKfS0_Pfi:
        /* <DEDUP_REMOVED lines=14> */
[----:B------:R-:W2:Y:S01]  /*00e0*/  LDG.E R0, desc[UR4][R4.64] ;  /* 0x0000000404007981 */ /* 0x000ea2000c1e1900 */
[----:B------:R-:W-:Y:S01]  /*00f0*/  BSSY.RECONVERGENT B0, `(.L_x_269) ;  /* 0x000000c000007945 */ /* 0x000fe20003800200 */
[----:B---3--:R-:W0:Y:S08]  /*0100*/  MUFU.RCP R8, R3 ;  /* 0x0000000300087308 */ /* 0x008e300000001000 */
[----:B--2---:R-:W1:Y:S01]  /*0110*/  FCHK P0, R0, R3 ;  /* 0x0000000300007302 */ /* 0x004e620000000000 */
[----:B0-----:R-:W-:-:S04]  /*0120*/  FFMA R9, -R3, R8, 1 ;  /* 0x3f80000003097423 */ /* 0x001fc80000000108 */
[----:B------:R-:W-:-:S04]  /*0130*/  FFMA R9, R8, R9, R8 ;  /* 0x0000000908097223 */ /* 0x000fc80000000008 */
[----:B------:R-:W-:-:S04]  /*0140*/  FFMA R8, R0, R9, RZ ;  /* 0x0000000900087223 */ /* 0x000fc800000000ff */
[----:B------:R-:W-:-:S04]  /*0150*/  FFMA R10, -R3, R8, R0 ;  /* 0x00000008030a7223 */ /* 0x000fc80000000100 */
[----:B------:R-:W-:Y:S01]  /*0160*/  FFMA R9, R9, R10, R8 ;  /* 0x0000000a09097223 */ /* 0x000fe20000000008 */
[----:B-1----:R-:W-:Y:S06]  /*0170*/  @!P0 BRA `(.L_x_270) ;  /* 0x00000000000c8947 */ /* 0x002fec0003800000 */
[----:B------:R-:W-:-:S07]  /*0180*/  MOV R4, 0x1a0 ;  /* 0x000001a000047802 */ /* 0x000fce0000000f00 */
[----:B------:R-:W-:Y:S05]  /*0190*/  CALL.REL.NOINC `($__internal_7_$__cuda_sm3x_div_rn_noftz_f32_slowpath) ;  /* 0x0000000000187944 */ /* 0x000fea0003c00000 */
[----:B------:R-:W-:-:S07]  /*01a0*/  IMAD.MOV.U32 R9, RZ, RZ, R0 ;  /* 0x000000ffff097224 */ /* 0x000fce00078e0000 */
.L_x_270:
[----:B------:R-:W-:Y:S05]  /*01b0*/  BSYNC.RECONVERGENT B0 ;  /* 0x0000000000007941 */ /* 0x000fea0003800200 */
.L_x_269:
[----:B------:R-:W0:Y:S02]  /*01c0*/  LDC.64 R4, c[0x0][0x390] ;  /* 0x0000e400ff047b82 */ /* 0x000e240000000a00 */
[----:B0-----:R-:W-:-:S05]  /*01d0*/  IMAD.WIDE R2, R2, 0x4, R4 ;  /* 0x0000000402027825 */ /* 0x001fca00078e0204 */
[----:B------:R-:W-:Y:S01]  /*01e0*/  STG.E desc[UR4][R2.64], R9 ;  /* 0x0000000902007986 */ /* 0x000fe2000c101904 */
[----:B------:R-:W-:Y:S05]  /*01f0*/  EXIT ;  /* 0x000000000000794d */ /* 0x000fea0003800000 */
        .weak           $__internal_7_$__cuda_sm3x_div_rn_noftz_f32_slowpath
        .type           $__internal_7_$__cuda_sm3x_div_rn_noftz_f32_slowpath,@function
        .size           $__internal_7_$__cuda_sm3x_div_rn_noftz_f32_slowpath,(.L_x_315 - $__internal_7_$__cuda_sm3x_div_rn_noftz_f32_slowpath)
$__internal_7_$__cuda_sm3x_div_rn_noftz_f32_slowpath:
        /* <DEDUP_REMOVED lines=34> */
[----:B------:R-:W-:Y:S02]  /*0420*/  @!P1 FFMA R8, R3, 1.84467440737095516160e+19, RZ ;  /* 0x5f80000003089823 */ /* 0x000fe400000000ff */
[----:B------:R-:W-:-:S07]  /*0430*/  @!P1 VIADD R9, R9, 0x40 ;  /* 0x0000004009099836 */ /* 0x000fce0000000000 */
.L_x_272:
        /* <DEDUP_REMOVED lines=35> */
[----:B------:R-:W-:Y:S02]  /*0670*/  VIADD R8, R9, 0x20 ;  /* 0x0000002009087836 */ /* 0x000fe40000000000 */
[----:B------:R-:W-:Y:S01]  /*0680*/  LOP3.LUT R5, R5, 0x800000, RZ, 0xfc, !PT ;  /* 0x0080000005057812 */ /* 0x000fe200078efcff */
[----:B------:R-:W-:Y:S01]  /*0690*/  IMAD.MOV R7, RZ, RZ, -R9 ;  /* 0x000000ffff077224 */ /* 0x000fe200078e0a09 */
[----:B------:R-:W-:-:S02]  /*06a0*/  FSETP.NEU.FTZ.AND P0, PT, R3, R6, PT ;  /* 0x000000060300720b */ /* 0x000fc40003f1d000 */
[----:B------:R-:W-:Y:S02]  /*06b0*/  SHF.L.U32 R8, R5, R8, RZ ;  /* 0x0000000805087219 */ /* 0x000fe400000006ff */
[----:B------:R-:W-:Y:S02]  /*06c0*/  SEL R6, R7, RZ, P2 ;  /* 0x000000ff07067207 */ /* 0x000fe40001000000 */
[----:B------:R-:W-:Y:S02]  /*06d0*/  ISETP.NE.AND P1, PT, R8, RZ, P1 ;  /* 0x000000ff0800720c */ /* 0x000fe40000f25270 */
[----:B------:R-:W-:Y:S02]  /*06e0*/  SHF.R.U32.HI R6, RZ, R6, R5 ;  /* 0x00000006ff067219 */ /* 0x000fe40000011605 */
[----:B------:R-:W-:Y:S02]  /*06f0*/  PLOP3.LUT P0, PT, P0, P1, PT, 0xf8, 0x8f ;  /* 0x00000000008f781c */ /* 0x000fe40000703f70 */
[----:B------:R-:W-:-:S02]  /*0700*/  SHF.R.U32.HI R8, RZ, 0x1, R6 ;  /* 0x00000001ff087819 */ /* 0x000fc40000011606 */
[----:B------:R-:W-:-:S04]  /*0710*/  SEL R3, RZ, 0x1, !P0 ;  /* 0x00000001ff037807 */ /* 0x000fc80004000000 */
[----:B------:R-:W-:-:S04]  /*0720*/  LOP3.LUT R3, R3, 0x1, R8, 0xf8, !PT ;  /* 0x0000000103037812 */ /* 0x000fc800078ef808 */
[----:B------:R-:W-:-:S05]  /*0730*/  LOP3.LUT R3, R3, R6, RZ, 0xc0, !PT ;  /* 0x0000000603037212 */ /* 0x000fca00078ec0ff */
[----:B------:R-:W-:-:S05]  /*0740*/  IMAD.IADD R3, R8, 0x1, R3 ;  /* 0x0000000108037824 */ /* 0x000fca00078e0203 */
[----:B------:R-:W-:Y:S01]  /*0750*/  LOP3.LUT R0, R3, R0, RZ, 0xfc, !PT ;  /* 0x0000000003007212 */ /* 0x000fe200078efcff */
[----:B------:R-:W-:Y:S06]  /*0760*/  BRA `(.L_x_280) ;  /* 0x0000000000107947 */ /* 0x000fec0003800000 */
.L_x_279:
[----:B------:R-:W-:-:S04]  /*0770*/  LOP3.LUT R0, R0, 0x80000000, RZ, 0xc0, !PT ;  /* 0x8000000000007812 */ /* 0x000fc800078ec0ff */
[----:B------:R-:W-:Y:S01]  /*0780*/  LOP3.LUT R0, R0, 0x7f800000, RZ, 0xfc, !PT ;  /* 0x7f80000000007812 */ /* 0x000fe200078efcff */
[----:B------:R-:W-:Y:S06]  /*0790*/  BRA `(.L_x_280) ;  /* 0x0000000000047947 */ /* 0x000fec0003800000 */
.L_x_278:
[----:B------:R-:W-:-:S07]  /*07a0*/  IMAD R0, R6, 0x800000, R0 ;  /* 0x0080000006007824 */ /* 0x000fce00078e0200 */
.L_x_280:
[----:B------:R-:W-:Y:S05]  /*07b0*/  BSYNC.RECONVERGENT B2 ;  /* 0x0000000000027941 */ /* 0x000fea0003800200 */
.L_x_277:
[----:B------:R-:W-:Y:S05]  /*07c0*/  BRA `(.L_x_281) ;  /* 0x0000000000207947 */ /* 0x000fea0003800000 */
.L_x_276:
[----:B------:R-:W-:-:S04]  /*07d0*/  LOP3.LUT R0, R8, 0x80000000, R7, 0x48, !PT ;  /* 0x8000000008007812 */ /* 0x000fc800078e4807 */
[----:B------:R-:W-:Y:S01]  /*07e0*/  LOP3.LUT R0, R0, 0x7f800000, RZ, 0xfc, !PT ;  /* 0x7f80000000007812 */ /* 0x000fe200078efcff */
[----:B------:R-:W-:Y:S06]  /*07f0*/  BRA `(.L_x_281) ;  /* 0x0000000000147947 */ /* 0x000fec0003800000 */
.L_x_275:
[----:B------:R-:W-:Y:S01]  /*0800*/  LOP3.LUT R0, R8, 0x80000000, R7, 0x48, !PT ;  /* 0x8000000008007812 */ /* 0x000fe200078e4807 */
[----:B------:R-:W-:Y:S06]  /*0810*/  BRA `(.L_x_281) ;  /* 0x00000000000c7947 */ /* 0x000fec0003800000 */
.L_x_274:
[----:B------:R-:W0:Y:S01]  /*0820*/  MUFU.RSQ R0, -QNAN ;  /* 0xffc0000000007908 */ /* 0x000e220000001400 */
[----:B------:R-:W-:Y:S05]  /*0830*/  BRA `(.L_x_281) ;  /* 0x0000000000047947 */ /* 0x000fea0003800000 */
.L_x_273:
[----:B------:R-:W-:-:S07]  /*0840*/  FADD.FTZ R0, R0, R3 ;  /* 0x0000000300007221 */ /* 0x000fce0000010000 */
.L_x_281:
[----:B------:R-:W-:Y:S05]  /*0850*/  BSYNC.RECONVERGENT B1 ;  /* 0x0000000000017941 */ /* 0x000fea0003800200 */
.L_x_271:
[----:B------:R-:W-:-:S04]  /*0860*/  IMAD.MOV.U32 R5, RZ, RZ, 0x0 ;  /* 0x00000000ff057424 */ /* 0x000fc800078e00ff */
[----:B0-----:R-:W-:Y:S05]  /*0870*/  RET.REL.NODEC R4 `(_Z10div_kernelPKfS0_Pfi) ;  /* 0xfffffff404e07950 */ /* 0x001fea0003c3ffff */
.L_x_282:
        /* <DEDUP_REMOVED lines=16> */
.L_x_315:


//--------------------- .text._Z10mul_kernelPKfS0_Pfi --------------------------
	.section	.text._Z10mul_kernelPKfS0_Pfi,"ax",@progbits
	.align	128
        .global         _Z10mul_kernelPKfS0_Pfi
        .type           _Z10mul_kernelPKfS0_Pfi,@function
        .size           _Z10mul_kernelPKfS0_Pfi,(.L_x_367 - _Z10mul_kernelPKfS0_Pfi)
        .other          _Z10mul_kernelPKfS0_Pfi,@"STO_CUDA_ENTRY STV_DEFAULT"
_Z10mul_kernelPKfS0_Pfi:
.text._Z10mul_kernelPKfS0_Pfi:
        /* <DEDUP_REMOVED lines=17> */
[----:B----4-:R-:W-:-:S05]  /*0110*/  FMUL R9, R2, R5 ;  /* 0x0000000502097220 */ /* 0x010fca0000400000 */
[----:B------:R-:W-:Y:S01]  /*0120*/  STG.E desc[UR4][R6.64], R9 ;  /* 0x0000000906007986 */ /* 0x000fe2000c101904 */
[----:B------:R-:W-:Y:S05]  /*0130*/  EXIT ;  /* 0x000000000000794d */ /* 0x000fea0003800000 */
.L_x_283:
        /* <DEDUP_REMOVED lines=12> */
.L_x_367:


//--------------------- .text._Z10sub_kernelPKfS0_Pfi --------------------------
	.section	.text._Z10sub_kernelPKfS0_Pfi,"ax",@progbits
	.align	128
        .global         _Z10sub_kernelPKfS0_Pfi
        .type           _Z10sub_kernelPKfS0_Pfi,@function
        .size           _Z10sub_kernelPKfS0_Pfi,(.L_x_368 - _Z10sub_kernelPKfS0_Pfi)
        .other          _Z10sub_kernelPKfS0_Pfi,@"STO_CUDA_ENTRY STV_DEFAULT"
_Z10sub_kernelPKfS0_Pfi:
.text._Z10sub_kernelPKfS0_Pfi:
        /* <DEDUP_REMOVED lines=18> */
[----:B------:R-:W-:Y:S01]  /*0120*/  STG.E desc[UR4][R6.64], R9 ;  /* 0x0000000906007986 */ /* 0x000fe2000c101904 */
[----:B------:R-:W-:Y:S05]  /*0130*/  EXIT ;  /* 0x000000000000794d */ /* 0x000fea0003800000 */
.L_x_284:
        /* <DEDUP_REMOVED lines=12> */
.L_x_368:


//--------------------- .text._Z10add_kernelPKfS0_Pfi --------------------------
	.section	.text._Z10add_kernelPKfS0_Pfi,"ax",@progbits
	.align	128
        .global         _Z10add_kernelPKfS0_Pfi
        .type           _Z10add_kernelPKfS0_Pfi,@function
        .size           _Z10add_kernelPKfS0_Pfi,(.L_x_369 - _Z10add_kernelPKfS0_Pfi)
        .other          _Z10add_kernelPKfS0_Pfi,@"STO_CUDA_ENTRY STV_DEFAULT"
_Z10add_kernelPKfS0_Pfi:
.text._Z10add_kernelPKfS0_Pfi:
        /* <DEDUP_REMOVED lines=17> */
[----:B----4-:R-:W-:-:S05]  /*0110*/  FADD R9, R2, R5 ;  /* 0x0000000502097221 */ /* 0x010fca0000000000 */
[----:B------:R-:W-:Y:S01]  /*0120*/  STG.E desc[UR4][R6.64], R9 ;  /* 0x0000000906007986 */ /* 0x000fe2000c101904 */
[----:B------:R-:W-:Y:S05]  /*0130*/  EXIT ;  /* 0x000000000000794d */ /* 0x000fea0003800000 */
.L_x_285:
        /* <DEDUP_REMOVED lines=12> */
.L_x_369:


//--------------------- .text._Z12clamp_kernelPKfPfiff --------------------------
	.section	.text._Z12clamp_kernelPKfPfiff,"ax",@progbits
	.align	128
        .global         _Z12clamp_kernelPKfPfiff
        .type           _Z12clamp_kernelPKfPfiff,@function
        .size           _Z12clamp_kernelPKfPfiff,(.L_x_370 - _Z12clamp_kernelPKfPfiff)
        .other          _Z12clamp_kernelPKfPfiff,@"STO_CUDA_ENTRY STV_DEFAULT"
_Z12clamp_kernelPKfPfiff:
.text._Z12clamp_kernelPKfPfiff:
        /* <DEDUP_REMOVED lines=10> */
[----:B------:R-:W2:Y:S06]  /*00a0*/  LDCU UR6, c[0x0][0x394] ;  /* 0x00007280ff0677ac */ /* 0x000eac0008000800 */
[----:B------:R-:W3:Y:S01]  /*00b0*/  LDC.64 R4, c[0x0][0x388] ;  /* 0x0000e200ff047b82 */ /* 0x000ee20000000a00 */
[----:B------:R-:W4:Y:S01]  /*00c0*/  LDCU UR7, c[0x0][0x398] ;  /* 0x00007300ff0777ac */ /* 0x000f220008000800 */
[----:B0-----:R-:W-:-:S06]  /*00d0*/  IMAD.WIDE R2, R7, 0x4, R2 ;  /* 0x0000000407027825 */ /* 0x001fcc00078e0202 */
[----:B-1----:R-:W2:Y:S01]  /*00e0*/  LDG.E R2, desc[UR4][R2.64] ;  /* 0x0000000402027981 */ /* 0x002ea2000c1e1900 */
[----:B---3--:R-:W-:Y:S01]  /*00f0*/  IMAD.WIDE R4, R7, 0x4, R4 ;  /* 0x0000000407047825 */ /* 0x008fe200078e0204 */
[----:B--2---:R-:W-:-:S04]  /*0100*/  FMNMX R0, R2, UR6, !PT ;  /* 0x0000000602007c09 */ /* 0x004fc8000f800000 */
[----:B----4-:R-:W-:-:S05]  /*0110*/  FMNMX R7, R0, UR7, PT ;  /* 0x0000000700077c09 */ /* 0x010fca000b800000 */
[----:B------:R-:W-:Y:S01]  /*0120*/  STG.E desc[UR4][R4.64], R7 ;  /* 0x0000000704007986 */ /* 0x000fe2000c101904 */
[----:B------:R-:W-:Y:S05]  /*0130*/  EXIT ;  /* 0x000000000000794d */ /* 0x000fea0003800000 */
.L_x_286:
        /* <DEDUP_REMOVED lines=12> */
.L_x_370:


//--------------------- .text._Z17pow_scalar_kernelPKfPfif --------------------------
	.section	.text._Z17pow_scalar_kernelPKfPfif,"ax",@progbits
	.align	128
        .global         _Z17pow_scalar_kernelPKfPfif
        .type           _Z17pow_scalar_kernelPKfPfif,@function
        .size           _Z17pow_scalar_kernelPKfPfif,(.L_x_371 - _Z17pow_scalar_kernelPKfPfif)
        .other          _Z17pow_scalar_kernelPKfPfif,@"STO_CUDA_ENTRY STV_DEFAULT"
_Z17pow_scalar_kernelPKfPfif:
.text._Z17pow_scalar_kernelPKfPfif:
        /* <DEDUP_REMOVED lines=12> */
[----:B------:R-:W-:Y:S01]  /*00c0*/  HFMA2 R9, -RZ, RZ, 0.771484375, 0.21533203125 ;  /* 0x3a2c32e4ff097431 */ /* 0x000fe200000001ff */
[----:B------:R-:W-:Y:S01]  /*00d0*/  BSSY.RECONVERGENT B0, `(.L_x_287) ;  /* 0x000005a000007945 */ /* 0x000fe20003800200 */
[C---:B--2---:R-:W-:Y:S01]  /*00e0*/  FMUL R5, |R2|.reuse, 16777216 ;  /* 0x4b80000002057820 */ /* 0x044fe20000400200 */
[----:B------:R-:W-:-:S04]  /*00f0*/  FSETP.GEU.AND P0, PT, |R2|, 1.175494350822287508e-38, PT ;  /* 0x008000000200780b */ /* 0x000fc80003f0e200 */
[----:B------:R-:W-:Y:S02]  /*0100*/  FSEL R5, R5, |R2|, !P0 ;  /* 0x4000000205057208 */ /* 0x000fe40004000000 */
[----:B------:R-:W-:Y:S02]  /*0110*/  FSEL R3, RZ, -24, P0 ;  /* 0xc1c00000ff037808 */ /* 0x000fe40000000000 */
[----:B------:R-:W-:-:S04]  /*0120*/  IADD3 R4, PT, PT, R5, -0x3f3504f3, RZ ;  /* 0xc0cafb0d05047810 */ /* 0x000fc80007ffe0ff */
[----:B------:R-:W-:-:S04]  /*0130*/  LOP3.LUT R4, R4, 0xff800000, RZ, 0xc0, !PT ;  /* 0xff80000004047812 */ /* 0x000fc800078ec0ff */
[-C--:B------:R-:W-:Y:S02]  /*0140*/  IADD3 R5, PT, PT, R5, -R4.reuse, RZ ;  /* 0x8000000405057210 */ /* 0x080fe40007ffe0ff */
[----:B------:R-:W-:-:S03]  /*0150*/  I2FP.F32.S32 R4, R4 ;  /* 0x0000000400047245 */ /* 0x000fc60000201400 */
[C---:B------:R-:W-:Y:S01]  /*0160*/  FADD R6, R5.reuse, 1 ;  /* 0x3f80000005067421 */ /* 0x040fe20000000000 */
[----:B------:R-:W-:Y:S01]  /*0170*/  FADD R5, R5, -1 ;  /* 0xbf80000005057421 */ /* 0x000fe20000000000 */
[----:B------:R-:W-:-:S03]  /*0180*/  FFMA R3, R4, 1.1920928955078125e-07, R3 ;  /* 0x3400000004037823 */ /* 0x000fc60000000003 */
[----:B------:R-:W-:Y:S01]  /*0190*/  FADD R7, R5, R5 ;  /* 0x0000000505077221 */ /* 0x000fe20000000000 */
[----:B------:R-:W0:Y:S03]  /*01a0*/  MUFU.RCP R6, R6 ;  /* 0x0000000600067308 */ /* 0x000e260000001000 */
[----:B0-----:R-:W-:-:S04]  /*01b0*/  FMUL R8, R6, R7 ;  /* 0x0000000706087220 */ /* 0x001fc80000400000 */
[----:B------:R-:W-:Y:S01]  /*01c0*/  FADD R7, R5, -R8 ;  /* 0x8000000805077221 */ /* 0x000fe20000000000 */
[CC--:B------:R-:W-:Y:S01]  /*01d0*/  FMUL R4, R8.reuse, R8.reuse ;  /* 0x0000000808047220 */ /* 0x0c0fe20000400000 */
[----:B------:R-:W-:Y:S02]  /*01e0*/  FFMA R12, R8, 1.4426950216293334961, R3 ;  /* 0x3fb8aa3b080c7823 */ /* 0x000fe40000000003 */
[----:B------:R-:W-:Y:S01]  /*01f0*/  FADD R10, R7, R7 ;  /* 0x00000007070a7221 */ /* 0x000fe20000000000 */
[C---:B------:R-:W-:Y:S01]  /*0200*/  FFMA R7, R4.reuse, R9, 0.0032181653659790754318 ;  /* 0x3b52e7db04077423 */ /* 0x040fe20000000009 */
[----:B------:R-:W-:Y:S02]  /*0210*/  FADD R9, R3, -R12 ;  /* 0x8000000c03097221 */ /* 0x000fe40000000000 */
[----:B------:R-:W-:Y:S01]  /*0220*/  FFMA R5, R5, -R8, R10 ;  /* 0x8000000805057223 */ /* 0x000fe2000000000a */
[----:B------:R-:W-:Y:S01]  /*0230*/  FFMA R7, R4, R7, 0.018033718690276145935 ;  /* 0x3c93bb7304077423 */ /* 0x000fe20000000007 */
[----:B------:R-:W0:Y:S02]  /*0240*/  LDC R3, c[0x0][0x394] ;  /* 0x0000e500ff037b82 */ /* 0x000e240000000800 */
[----:B------:R-:W-:Y:S01]  /*0250*/  FMUL R5, R6, R5 ;  /* 0x0000000506057220 */ /* 0x000fe20000400000 */
[----:B------:R-:W-:Y:S01]  /*0260*/  FFMA R6, R8, 1.4426950216293334961, R9 ;  /* 0x3fb8aa3b08067823 */ /* 0x000fe20000000009 */
[----:B------:R-:W-:-:S03]  /*0270*/  FFMA R7, R4, R7, 0.12022458761930465698 ;  /* 0x3df6384f04077423 */ /* 0x000fc60000000007 */
[----:B------:R-:W-:Y:S01]  /*0280*/  FFMA R9, R5, 1.4426950216293334961, R6 ;  /* 0x3fb8aa3b05097823 */ /* 0x000fe20000000006 */
[----:B------:R-:W-:-:S03]  /*0290*/  FMUL R7, R4, R7 ;  /* 0x0000000704077220 */ /* 0x000fc60000400000 */
[----:B------:R-:W-:Y:S01]  /*02a0*/  FFMA R4, R8, 1.9251366722983220825e-08, R9 ;  /* 0x32a55e3408047823 */ /* 0x000fe20000000009 */
[----:B------:R-:W-:Y:S01]  /*02b0*/  FMUL R6, R7, 3 ;  /* 0x4040000007067820 */ /* 0x000fe20000400000 */
[----:B------:R-:W-:-:S03]  /*02c0*/  MOV R9, 0x391fcb8e ;  /* 0x391fcb8e00097802 */ /* 0x000fc60000000f00 */
[----:B------:R-:W-:-:S04]  /*02d0*/  FFMA R4, R5, R6, R4 ;  /* 0x0000000605047223 */ /* 0x000fc80000000004 */
[----:B------:R-:W-:-:S04]  /*02e0*/  FFMA R7, R8, R7, R4 ;  /* 0x0000000708077223 */ /* 0x000fc80000000004 */
[----:B------:R-:W-:-:S04]  /*02f0*/  FADD R4, R12, R7 ;  /* 0x000000070c047221 */ /* 0x000fc80000000000 */
[----:B0-----:R-:W-:Y:S01]  /*0300*/  FMUL R5, R4, R3 ;  /* 0x0000000304057220 */ /* 0x001fe20000400000 */
[----:B------:R-:W-:-:S03]  /*0310*/  FADD R12, -R12, R4 ;  /* 0x000000040c0c7221 */ /* 0x000fc60000000100 */
[----:B------:R-:W0:Y:S01]  /*0320*/  FRND R6, R5 ;  /* 0x0000000500067307 */ /* 0x000e220000201000 */
[----:B------:R-:W-:Y:S01]  /*0330*/  FADD R12, R7, -R12 ;  /* 0x8000000c070c7221 */ /* 0x000fe20000000000 */
[-C--:B------:R-:W-:Y:S01]  /*0340*/  FFMA R7, R4, R3.reuse, -R5 ;  /* 0x0000000304077223 */ /* 0x080fe20000000805 */
[C---:B------:R-:W-:Y:S02]  /*0350*/  FSETP.GT.AND P1, PT, |R5|.reuse, 152, PT ;  /* 0x431800000500780b */ /* 0x040fe40003f24200 */
[C---:B------:R-:W-:Y:S01]  /*0360*/  FSETP.GEU.AND P2, PT, R5.reuse, RZ, PT ;  /* 0x000000ff0500720b */ /* 0x040fe20003f4e000 */
[----:B------:R-:W-:Y:S02]  /*0370*/  FFMA R7, R12, R3, R7 ;  /* 0x000000030c077223 */ /* 0x000fe40000000007 */
[----:B------:R1:W2:Y:S01]  /*0380*/  F2I.NTZ R8, R5 ;  /* 0x0000000500087305 */ /* 0x0002a20000203100 */
[----:B0-----:R-:W-:Y:S01]  /*0390*/  FADD R4, R5, -R6 ;  /* 0x8000000605047221 */ /* 0x001fe20000000000 */
[----:B------:R-:W-:Y:S01]  /*03a0*/  FSETP.GT.AND P0, PT, R6, RZ, PT ;  /* 0x000000ff0600720b */ /* 0x000fe20003f04000 */
[----:B-1----:R-:W-:-:S02]  /*03b0*/  HFMA2 R5, -RZ, RZ, 1.875, 0 ;  /* 0x3f800000ff057431 */ /* 0x002fc400000001ff */
[----:B------:R-:W-:-:S04]  /*03c0*/  FADD R4, R7, R4 ;  /* 0x0000000407047221 */ /* 0x000fc80000000000 */
[----:B------:R-:W-:Y:S01]  /*03d0*/  FFMA R7, R4, R9, 0.0013391353422775864601 ;  /* 0x3aaf85ed04077423 */ /* 0x000fe20000000009 */
[----:B------:R-:W-:Y:S02]  /*03e0*/  SEL R9, RZ, 0x83000000, P0 ;  /* 0x83000000ff097807 */ /* 0x000fe40000000000 */
[----:B------:R-:W-:Y:S01]  /*03f0*/  FSETP.NEU.AND P0, PT, R2, 1, PT ;  /* 0x3f8000000200780b */ /* 0x000fe20003f0d000 */
[C---:B------:R-:W-:Y:S01]  /*0400*/  FFMA R7, R4.reuse, R7, 0.0096188392490148544312 ;  /* 0x3c1d985604077423 */ /* 0x040fe20000000007 */
[----:B------:R-:W-:Y:S02]  /*0410*/  IADD3 R6, PT, PT, R9, 0x7f000000, RZ ;  /* 0x7f00000009067810 */ /* 0x000fe40007ffe0ff */
[----:B------:R-:W-:Y:S01]  /*0420*/  FSETP.EQ.OR P0, PT, R3, RZ, !P0 ;  /* 0x000000ff0300720b */ /* 0x000fe20004702400 */
[----:B------:R-:W-:Y:S01]  /*0430*/  FFMA R7, R4, R7, 0.055503588169813156128 ;  /* 0x3d6357bb04077423 */ /* 0x000fe20000000007 */
[----:B--2---:R-:W-:-:S03]  /*0440*/  LEA R9, R8, -R9, 0x17 ;  /* 0x8000000908097211 */ /* 0x004fc600078eb8ff */
[----:B------:R-:W-:-:S04]  /*0450*/  FFMA R7, R4, R7, 0.24022644758224487305 ;  /* 0x3e75fdec04077423 */ /* 0x000fc80000000007 */
[----:B------:R-:W-:-:S04]  /*0460*/  FFMA R7, R4, R7, 0.69314718246459960938 ;  /* 0x3f31721804077423 */ /* 0x000fc80000000007 */
[----:B------:R-:W-:-:S04]  /*0470*/  FFMA R7, R4, R7, 1 ;  /* 0x3f80000004077423 */ /* 0x000fc80000000007 */
[----:B------:R-:W-:-:S04]  /*0480*/  FMUL R6, R7, R6 ;  /* 0x0000000607067220 */ /* 0x000fc80000400000 */
[----:B------:R-:W-:Y:S01]  /*0490*/  FMUL R6, R6, R9 ;  /* 0x0000000906067220 */ /* 0x000fe20000400000 */
        /* <DEDUP_REMOVED lines=12> */
[----:B------:R-:W-:-:S04]  /*0560*/  FADD R8, -R4, R3 ;  /* 0x0000000304087221 */ /* 0x000fc80000000100 */
        /* <DEDUP_REMOVED lines=16> */
.L_x_288:
[----:B------:R-:W-:Y:S05]  /*0670*/  BSYNC.RECONVERGENT B0 ;  /* 0x0000000000007941 */ /* 0x000fea0003800200 */
.L_x_287:
[----:B------:R-:W0:Y:S02]  /*0680*/  LDC.64 R2, c[0x0][0x388] ;  /* 0x0000e200ff027b82 */ /* 0x000e240000000a00 */
[----:B0-----:R-:W-:-:S05]  /*0690*/  IMAD.WIDE R2, R0, 0x4, R2 ;  /* 0x0000000400027825 */ /* 0x001fca00078e0202 */
[----:B------:R-:W-:Y:S01]  /*06a0*/  STG.E desc[UR4][R2.64], R5 ;  /* 0x0000000502007986 */ /* 0x000fe2000c101904 */
[----:B------:R-:W-:Y:S05]  /*06b0*/  EXIT ;  /* 0x000000000000794d */ /* 0x000fea0003800000 */
.L_x_289:
        /* <DEDUP_REMOVED lines=12> */
.L_x_371:


//--------------------- .text._Z17div_scalar_kernelPKfPfif --------------------------
	.section	.text._Z17div_scalar_kernelPKfPfif,"ax",@progbits
	.align	128
        .global         _Z17div_scalar_kernelPKfPfif
        .type           _Z17div_scalar_kernelPKfPfif,@function
        .size           _Z17div_scalar_kernelPKfPfif,(.L_x_316 - _Z17div_scalar_kernelPKfPfif)
        .other          _Z17div_scalar_kernelPKfPfif,@"STO_CUDA_ENTRY STV_DEFAULT"
_Z17div_scalar_kernelPKfPfif:
.text._Z17div_scalar_kernelPKfPfif:
        /* <DEDUP_REMOVED lines=10> */
[----:B------:R-:W2:Y:S01]  /*00a0*/  LDC R9, c[0x0][0x394] ;  /* 0x0000e500ff097b82 */ /* 0x000ea20000000800 */
[----:B0-----:R-:W-:-:S05]  /*00b0*/  IMAD.WIDE R4, R2, 0x4, R4 ;  /* 0x0000000402047825 */ /* 0x001fca00078e0204 */
[----:B-1----:R-:W3:Y:S01]  /*00c0*/  LDG.E R0, desc[UR4][R4.64] ;  /* 0x0000000404007981 */ /* 0x002ee2000c1e1900 */
[----:B------:R-:W-:Y:S01]  /*00d0*/  BSSY.RECONVERGENT B0, `(.L_x_290) ;  /* 0x000000c000007945 */ /* 0x000fe20003800200 */
[----:B--2---:R-:W0:Y:S02]  /*00e0*/  MUFU.RCP R3, R9 ;  /* 0x0000000900037308 */ /* 0x004e240000001000 */
[----:B0-----:R-:W-:-:S04]  /*00f0*/  FFMA R6, R3, -R9, 1 ;  /* 0x3f80000003067423 */ /* 0x001fc80000000809 */
[----:B------:R-:W-:Y:S02]  /*0100*/  FFMA R3, R3, R6, R3 ;  /* 0x0000000603037223 */ /* 0x000fe40000000003 */
[----:B---3--:R-:W0:Y:S02]  /*0110*/  FCHK P0, R0, R9 ;  /* 0x0000000900007302 */ /* 0x008e240000000000 */
[----:B------:R-:W-:-:S04]  /*0120*/  FFMA R6, R0, R3, RZ ;  /* 0x0000000300067223 */ /* 0x000fc800000000ff */
[----:B------:R-:W-:-:S04]  /*0130*/  FFMA R7, R6, -R9, R0 ;  /* 0x8000000906077223 */ /* 0x000fc80000000000 */
[----:B------:R-:W-:Y:S01]  /*0140*/  FFMA R7, R3, R7, R6 ;  /* 0x0000000703077223 */ /* 0x000fe20000000006 */
[----:B0-----:R-:W-:Y:S06]  /*0150*/  @!P0 BRA `(.L_x_291) ;  /* 0x00000000000c8947 */ /* 0x001fec0003800000 */
[----:B------:R-:W-:-:S07]  /*0160*/  MOV R4, 0x180 ;  /* 0x0000018000047802 */ /* 0x000fce0000000f00 */
[----:B------:R-:W-:Y:S05]  /*0170*/  CALL.REL.NOINC `($__internal_8_$__cuda_sm3x_div_rn_noftz_f32_slowpath) ;  /* 0x0000000000187944 */ /* 0x000fea0003c00000 */
[----:B------:R-:W-:-:S07]  /*0180*/  IMAD.MOV.U32 R7, RZ, RZ, R0 ;  /* 0x000000ffff077224 */ /* 0x000fce00078e0000 */
.L_x_291:
[----:B------:R-:W-:Y:S05]  /*0190*/  BSYNC.RECONVERGENT B0 ;  /* 0x0000000000007941 */ /* 0x000fea0003800200 */
.L_x_290:
[----:B------:R-:W0:Y:S02]  /*01a0*/  LDC.64 R4, c[0x0][0x388] ;  /* 0x0000e200ff047b82 */ /* 0x000e240000000a00 */
[----:B0-----:R-:W-:-:S05]  /*01b0*/  IMAD.WIDE R2, R2, 0x4, R4 ;  /* 0x0000000402027825 */ /* 0x001fca00078e0204 */
[----:B------:R-:W-:Y:S01]  /*01c0*/  STG.E desc[UR4][R2.64], R7 ;  /* 0x0000000702007986 */ /* 0x000fe2000c101904 */
[----:B------:R-:W-:Y:S05]  /*01d0*/  EXIT ;  /* 0x000000000000794d */ /* 0x000fea0003800000 */
        .weak           $__internal_8_$__cuda_sm3x_div_rn_noftz_f32_slowpath
        .type           $__internal_8_$__cuda_sm3x_div_rn_noftz_f32_slowpath,@function
        .size           $__internal_8_$__cuda_sm3x_div_rn_noftz_f32_slowpath,(.L_x_316 - $__internal_8_$__cuda_sm3x_div_rn_noftz_f32_slowpath)
$__internal_8_$__cuda_sm3x_div_rn_noftz_f32_slowpath:
[----:B------:R-:W0:Y:S01]  /*01e0*/  LDC R3, c[0x0][0x394] ;  /* 0x0000e500ff037b82 */ /* 0x000e220000000800 */
[--C-:B------:R-:W-:Y:S01]  /*01f0*/  SHF.R.U32.HI R5, RZ, 0x17, R0.reuse ;  /* 0x00000017ff057819 */ /* 0x100fe20000011600 */
[----:B------:R-:W1:Y:S01]  /*0200*/  LDCU UR6, c[0x0][0x394] ;  /* 0x00007280ff0677ac */ /* 0x000e620008000800 */
[----:B------:R-:W-:Y:S01]  /*0210*/  BSSY.RECONVERGENT B1, `(.L_x_292) ;  /* 0x0000064000017945 */ /* 0x000fe20003800200 */
[----:B------:R-:W-:Y:S01]  /*0220*/  IMAD.MOV.U32 R7, RZ, RZ, R0 ;  /* 0x000000ffff077224 */ /* 0x000fe200078e0000 */
[----:B------:R-:W-:-:S05]  /*0230*/  LOP3.LUT R5, R5, 0xff, RZ, 0xc0, !PT ;  /* 0x000000ff05057812 */ /* 0x000fca00078ec0ff */
[----:B------:R-:W-:Y:S02]  /*0240*/  VIADD R10, R5, 0xffffffff ;  /* 0xffffffff050a7836 */ /* 0x000fe40000000000 */
[----:B-1----:R-:W-:Y:S01]  /*0250*/  IMAD.U32 R8, RZ, RZ, UR6 ;  /* 0x00000006ff087e24 */ /* 0x002fe2000f8e00ff */
[----:B0-----:R-:W-:-:S04]  /*0260*/  SHF.R.U32.HI R6, RZ, 0x17, R3 ;  /* 0x00000017ff067819 */ /* 0x001fc80000011603 */
[----:B------:R-:W-:-:S05]  /*0270*/  LOP3.LUT R6, R6, 0xff, RZ, 0xc0, !PT ;  /* 0x000000ff06067812 */ /* 0x000fca00078ec0ff */
[----:B------:R-:W-:-:S05]  /*0280*/  VIADD R11, R6, 0xffffffff ;  /* 0xffffffff060b7836 */ /* 0x000fca0000000000 */
        /* <DEDUP_REMOVED lines=27> */
.L_x_293:
        /* <DEDUP_REMOVED lines=51> */
.L_x_300:
[----:B------:R-:W-:-:S04]  /*0770*/  LOP3.LUT R0, R0, 0x80000000, RZ, 0xc0, !PT ;  /* 0x8000000000007812 */ /* 0x000fc800078ec0ff */
[----:B------:R-:W-:Y:S01]  /*0780*/  LOP3.LUT R0, R0, 0x7f800000, RZ, 0xfc, !PT ;  /* 0x7f80000000007812 */ /* 0x000fe200078efcff */
[----:B------:R-:W-:Y:S06]  /*0790*/  BRA `(.L_x_301) ;  /* 0x0000000000047947 */ /* 0x000fec0003800000 */
.L_x_299:
[----:B------:R-:W-:-:S07]  /*07a0*/  IMAD R0, R6, 0x800000, R0 ;  /* 0x0080000006007824 */ /* 0x000fce00078e0200 */
.L_x_301:
[----:B------:R-:W-:Y:S05]  /*07b0*/  BSYNC.RECONVERGENT B2 ;  /* 0x0000000000027941 */ /* 0x000fea0003800200 */
.L_x_298:
[----:B------:R-:W-:Y:S05]  /*07c0*/  BRA `(.L_x_302) ;  /* 0x0000000000207947 */ /* 0x000fea0003800000 */
.L_x_297:
[----:B------:R-:W-:-:S04]  /*07d0*/  LOP3.LUT R0, R8, 0x80000000, R7, 0x48, !PT ;  /* 0x8000000008007812 */ /* 0x000fc800078e4807 */
[----:B------:R-:W-:Y:S01]  /*07e0*/  LOP3.LUT R0, R0, 0x7f800000, RZ, 0xfc, !PT ;  /* 0x7f80000000007812 */ /* 0x000fe200078efcff */
[----:B------:R-:W-:Y:S06]  /*07f0*/  BRA `(.L_x_302) ;  /* 0x0000000000147947 */ /* 0x000fec0003800000 */
.L_x_296:
[----:B------:R-:W-:Y:S01]  /*0800*/  LOP3.LUT R0, R8, 0x80000000, R7, 0x48, !PT ;  /* 0x8000000008007812 */ /* 0x000fe200078e4807 */
[----:B------:R-:W-:Y:S06]  /*0810*/  BRA `(.L_x_302) ;  /* 0x00000000000c7947 */ /* 0x000fec0003800000 */
.L_x_295:
[----:B------:R-:W0:Y:S01]  /*0820*/  MUFU.RSQ R0, -QNAN ;  /* 0xffc0000000007908 */ /* 0x000e220000001400 */
[----:B------:R-:W-:Y:S05]  /*0830*/  BRA `(.L_x_302) ;  /* 0x0000000000047947 */ /* 0x000fea0003800000 */
.L_x_294:
[----:B------:R-:W-:-:S07]  /*0840*/  FADD.FTZ R0, R0, R3 ;  /* 0x0000000300007221 */ /* 0x000fce0000010000 */
.L_x_302:
[----:B------:R-:W-:Y:S05]  /*0850*/  BSYNC.RECONVERGENT B1 ;  /* 0x0000000000017941 */ /* 0x000fea0003800200 */
.L_x_292:
[----:B------:R-:W-:-:S04]  /*0860*/  IMAD.MOV.U32 R5, RZ, RZ, 0x0 ;  /* 0x00000000ff057424 */ /* 0x000fc800078e00ff */
[----:B0-----:R-:W-:Y:S05]  /*0870*/  RET.REL.NODEC R4 `(_Z17div_scalar_kernelPKfPfif) ;  /* 0xfffffff404e07950 */ /* 0x001fea0003c3ffff */
.L_x_303:
        /* <DEDUP_REMOVED lines=16> */
.L_x_316:


//--------------------- .text._Z17mul_scalar_kernelPKfPfif --------------------------
	.section	.text._Z17mul_scalar_kernelPKfPfif,"ax",@progbits
	.align	128
        .global         _Z17mul_scalar_kernelPKfPfif
        .type           _Z17mul_scalar_kernelPKfPfif,@function
        .size           _Z17mul_scalar_kernelPKfPfif,(.L_x_373 - _Z17mul_scalar_kernelPKfPfif)
        .other          _Z17mul_scalar_kernelPKfPfif,@"STO_CUDA_ENTRY STV_DEFAULT"
_Z17mul_scalar_kernelPKfPfif:
.text._Z17mul_scalar_kernelPKfPfif:
        /* <DEDUP_REMOVED lines=12> */
[----:B0-----:R-:W-:-:S06]  /*00c0*/  IMAD.WIDE R2, R7, 0x4, R2 ;  /* 0x0000000407027825 */ /* 0x001fcc00078e0202 */
[----:B-1----:R-:W2:Y:S01]  /*00d0*/  LDG.E R2, desc[UR4][R2.64] ;  /* 0x0000000402027981 */ /* 0x002ea2000c1e1900 */
[----:B---3--:R-:W-:-:S04]  /*00e0*/  IMAD.WIDE R4, R7, 0x4, R4 ;  /* 0x0000000407047825 */ /* 0x008fc800078e0204 */
[----:B--2---:R-:W-:-:S05]  /*00f0*/  FMUL R7, R2, UR6 ;  /* 0x0000000602077c20 */ /* 0x004fca0008400000 */
[----:B------:R-:W-:Y:S01]  /*0100*/  STG.E desc[UR4][R4.64], R7 ;  /* 0x0000000704007986 */ /* 0x000fe2000c101904 */
[----:B------:R-:W-:Y:S05]  /*0110*/  EXIT ;  /* 0x000000000000794d */ /* 0x000fea0003800000 */
.L_x_304:
        /* <DEDUP_REMOVED lines=14> */
.L_x_373:


//--------------------- .text._Z17add_scalar_kernelPKfPfif --------------------------
	.section	.text._Z17add_scalar_kernelPKfPfif,"ax",@progbits
	.align	128
        .global         _Z17add_scalar_kernelPKfPfif
        .type           _Z17add_scalar_kernelPKfPfif,@function
        .size           _Z17add_scalar_kernelPKfPfif,(.L_x_374 - _Z17add_scalar_kernelPKfPfif)
        .other          _Z17add_scalar_kernelPKfPfif,@"STO_CUDA_ENTRY STV_DEFAULT"
_Z17add_scalar_kernelPKfPfif:
.text._Z17add_scalar_kernelPKfPfif:
        /* <DEDUP_REMOVED lines=15> */
[----:B--2---:R-:W-:-:S05]  /*00f0*/  FADD R7, R2, UR6 ;  /* 0x0000000602077e21 */ /* 0x004fca0008000000 */
[----:B------:R-:W-:Y:S01]  /*0100*/  STG.E desc[UR4][R4.64], R7 ;  /* 0x0000000704007986 */ /* 0x000fe2000c101904 */
[----:B------:R-:W-:Y:S05]  /*0110*/  EXIT ;  /* 0x000000000000794d */ /* 0x000fea0003800000 */
.L_x_305:
        /* <DEDUP_REMOVED lines=14> */
.L_x_374:


//--------------------- .text._Z18scatter_add_kernelPKfPKxPfiii --------------------------
	.section	.text._Z18scatter_add_kernelPKfPKxPfiii,"ax",@progbits
	.align	128
        .global         _Z18scatter_add_kernelPKfPKxPfiii
        .type           _Z18scatter_add_kernelPKfPKxPfiii,@function
        .size           _Z18scatter_add_kernelPKfPKxPfiii,(.L_x_375 - _Z18scatter_add_kernelPKfPKxPfiii)
        .other          _Z18scatter_add_kernelPKfPKxPfiii,@"STO_CUDA_ENTRY STV_DEFAULT"
_Z18scatter_add_kernelPKfPKxPfiii:
.text._Z18scatter_add_kernelPKfPKxPfiii:
        /* <DEDUP_REMOVED lines=54> */
[----:B--2---:R-:W-:Y:S01]  /*0360*/  REDG.E.ADD.F32.FTZ.RN.STRONG.GPU desc[UR4][R2.64], R5 ;  /* 0x00000005020079a6 */ /* 0x004fe2000c12f304 */
[----:B------:R-:W-:Y:S05]  /*0370*/  EXIT ;  /* 0x000000000000794d */ /* 0x000fea0003800000 */
.L_x_306:
        /* <DEDUP_REMOVED lines=16> */
.L_x_375:


//--------------------- .text._Z14one_hot_kernelPKxPfii --------------------------
	.section	.text._Z14one_hot_kernelPKxPfii,"ax",@progbits
	.align	128
        .global         _Z14one_hot_kernelPKxPfii
        .type           _Z14one_hot_kernelPKxPfii,@function
        .size           _Z14one_hot_kernelPKxPfii,(.L_x_376 - _Z14one_hot_kernelPKxPfii)
        .other          _Z14one_hot_kernelPKxPfii,@"STO_CUDA_ENTRY STV_DEFAULT"
_Z14one_hot_kernelPKxPfii:
.text._Z14one_hot_kernelPKxPfii:
        /* <DEDUP_REMOVED lines=10> */
[----:B------:R-:W2:Y:S01]  /*00a0*/  LDCU UR6, c[0x0][0x394] ;  /* 0x00007280ff0677ac */ /* 0x000ea20008000800 */
[----:B0-----:R-:W-:-:S05]  /*00b0*/  IMAD.WIDE R2, R5, 0x8, R2 ;  /* 0x0000000805027825 */ /* 0x001fca00078e0202 */
[----:B-1----:R-:W2:Y:S02]  /*00c0*/  LDG.E R0, desc[UR4][R2.64] ;  /* 0x0000000402007981 */ /* 0x002ea4000c1e1900 */
[----:B--2---:R-:W-:-:S04]  /*00d0*/  ISETP.GE.AND P0, PT, R0, UR6, PT ;  /* 0x0000000600007c0c */ /* 0x004fc8000bf06270 */
[----:B------:R-:W-:-:S13]  /*00e0*/  ISETP.LT.OR P0, PT, R0, RZ, P0 ;  /* 0x000000ff0000720c */ /* 0x000fda0000701670 */
[----:B------:R-:W-:Y:S05]  /*00f0*/  @P0 EXIT ;  /* 0x000000000000094d */ /* 0x000fea0003800000 */
[----:B------:R-:W0:Y:S01]  /*0100*/  LDC.64 R2, c[0x0][0x388] ;  /* 0x0000e200ff027b82 */ /* 0x000e220000000a00 */
[----:B------:R-:W-:Y:S02]  /*0110*/  IMAD R5, R5, UR6, R0 ;  /* 0x0000000605057c24 */ /* 0x000fe4000f8e0200 */
[----:B------:R-:W-:Y:S02]  /*0120*/  HFMA2 R7, -RZ, RZ, 1.875, 0 ;  /* 0x3f800000ff077431 */ /* 0x000fe400000001ff */
[----:B0-----:R-:W-:-:S05]  /*0130*/  IMAD.WIDE R2, R5, 0x4, R2 ;  /* 0x0000000405027825 */ /* 0x001fca00078e0202 */
[----:B------:R-:W-:Y:S01]  /*0140*/  STG.E desc[UR4][R2.64], R7 ;  /* 0x0000000702007986 */ /* 0x000fe2000c101904 */
[----:B------:R-:W-:Y:S05]  /*0150*/  EXIT ;  /* 0x000000000000794d */ /* 0x000fea0003800000 */
.L_x_307:
        /* <DEDUP_REMOVED lines=10> */
.L_x_376:


//--------------------- .nv.global.init           --------------------------
	.section	.nv.global.init,"aw",@progbits
	.align	4
.nv.global.init:
	.type		__cudart_i2opi_f,@object
	.size		__cudart_i2opi_f,(.L_0 - __cudart_i2opi_f)
__cudart_i2opi_f:
        /*0000*/ 	.byte	0x41, 0x90, 0x43, 0x3c, 0x99, 0x95, 0x62, 0xdb, 0xc0, 0xdd, 0x34, 0xf5, 0xd1, 0x57, 0x27, 0xfc
        /*0010*/ 	.byte	0x29, 0x15, 0x44, 0x4e, 0x6e, 0x83, 0xf9, 0xa2
.L_0:


//--------------------- .nv.shared._Z14dropout_kernelPKfPfiff --------------------------
	.section	.nv.shared._Z14dropout_kernelPKfPfiff,"aw",@nobits
	.sectionflags	@""
	.align	16
	.zero		1024


//--------------------- .nv.shared.reserved.0     --------------------------
	.section	.nv.shared.reserved.0,"aw",@nobits
	.weak		__nv_reservedSMEM_offset_0_alias
	.size		__nv_reservedSMEM_offset_0_alias, 0, 64
	.other		__nv_reservedSMEM_offset_0_alias,@"STO_CUDA_RESERVED_SHARED STV_DEFAULT"
__nv_reservedSMEM_offset_0_alias:
	.zero		0
	.zero		64


//--------------------- .nv.shared._Z17avg_pool2d_kernelPKfPfiiiiiiiiii --------------------------
	.section	.nv.shared._Z17avg_pool2d_kernelPKfPfiiiiiiiiii,"aw",@nobits
	.sectionflags	@""
	.align	16
	.zero		1024


//--------------------- .nv.shared._Z17max_pool2d_kernelPKfPfiiiiiiiiii --------------------------
	.section	.nv.shared._Z17max_pool2d_kernelPKfPfiiiiiiiiii,"aw",@nobits
	.sectionflags	@""
	.align	16
	.zero		1024


//--------------------- .nv.shared._Z17layer_norm_kernelPKfS0_S0_Pfiif --------------------------
	.section	.nv.shared._Z17layer_norm_kernelPKfS0_S0_Pfiif,"aw",@nobits
	.sectionflags	@""
	.align	16
	.zero		1024


//--------------------- .nv.shared._Z17batch_norm_kernelPKfS0_S0_S0_S0_Pfiiif --------------------------
	.section	.nv.shared._Z17batch_norm_kernelPKfS0_S0_S0_S0_Pfiiif,"aw",@nobits
	.sectionflags	@""
	.align	16
	.zero		1024


//--------------------- .nv.shared._Z13conv2d_kernelPKfS0_Pfiiiiiiiiiiiii --------------------------
	.section	.nv.shared._Z13conv2d_kernelPKfS0_Pfiiiiiiiiiiiii,"aw",@nobits
	.sectionflags	@""
	.align	16
	.zero		1024


//--------------------- .nv.shared._Z19broadcast_to_kernelPKfPfPKiS3_ii --------------------------
	.section	.nv.shared._Z19broadcast_to_kernelPKfPfPKiS3_ii,"aw",@nobits
	.sectionflags	@""
	.align	16
	.zero		1024


//--------------------- .nv.shared._Z10cat_kernelPKfS0_Pfiiii --------------------------
	.section	.nv.shared._Z10cat_kernelPKfS0_Pfiiii,"aw",@nobits
	.sectionflags	@""
	.align	16
	.zero		1024


//--------------------- .nv.shared._Z13narrow_kernelPKfPfiiiii --------------------------
	.section	.nv.shared._Z13narrow_kernelPKfPfiiiii,"aw",@nobits
	.sectionflags	@""
	.align	16
	.zero		1024


//--------------------- .nv.shared._Z22reduce_axis_min_kernelPKfPfiii --------------------------
	.section	.nv.shared._Z22reduce_axis_min_kernelPKfPfiii,"aw",@nobits
	.sectionflags	@""
	.align	16
	.zero		1024


//--------------------- .nv.shared._Z22reduce_axis_max_kernelPKfPfiii --------------------------
	.section	.nv.shared._Z22reduce_axis_max_kernelPKfPfiii,"aw",@nobits
	.sectionflags	@""
	.align	16
	.zero		1024


//--------------------- .nv.shared._Z22reduce_axis_sum_kernelPKfPfiii --------------------------
	.section	.nv.shared._Z22reduce_axis_sum_kernelPKfPfiii,"aw",@nobits
	.sectionflags	@""
	.align	16
	.zero		1024


//--------------------- .nv.shared._Z20broadcast_add_kernelPKfS0_PfPKiS3_S3_ii --------------------------
	.section	.nv.shared._Z20broadcast_add_kernelPKfS0_PfPKiS3_S3_ii,"aw",@nobits
	.sectionflags	@""
	.align	16
	.zero		1024


//--------------------- .nv.shared._Z19transpose_2d_kernelPKfPfii --------------------------
	.section	.nv.shared._Z19transpose_2d_kernelPKfPfii,"aw",@nobits
	.sectionflags	@""
	.align	16
	.zero		1024


//--------------------- .nv.shared._Z18causal_mask_kernelPfi --------------------------
	.section	.nv.shared._Z18causal_mask_kernelPfi,"aw",@nobits
	.sectionflags	@""
	.align	16
	.zero		1024


//--------------------- .nv.shared._Z15rms_norm_kernelPKfPfiif --------------------------
	.section	.nv.shared._Z15rms_norm_kernelPKfPfiif,"aw",@nobits
	.sectionflags	@""
	.align	16
	.zero		1024


//--------------------- .nv.shared._Z17where_cond_kernelPKfS0_S0_Pfi --------------------------
	.section	.nv.shared._Z17where_cond_kernelPKfS0_S0_Pfi,"aw",@nobits
	.sectionflags	@""
	.align	16
	.zero		1024


//--------------------- .nv.shared._Z11tril_kernelPKfPfiiii --------------------------
	.section	.nv.shared._Z11tril_kernelPKfPfiiii,"aw",@nobits
	.sectionflags	@""
	.align	16
	.zero		1024


//--------------------- .nv.shared._Z20cross_entropy_kernelPKfPKxPfii --------------------------
	.section	.nv.shared._Z20cross_entropy_kernelPKfPKxPfii,"aw",@nobits
	.sectionflags	@""
	.align	16
	.zero		1024


//--------------------- .nv.shared._Z16embedding_kernelPKfPKxPfiii --------------------------
	.section	.nv.shared._Z16embedding_kernelPKfPKxPfiii,"aw",@nobits
	.sectionflags	@""
	.align	16
	.zero		1024


//--------------------- .nv.shared._Z14softmax_kernelPKfPfiii --------------------------
	.section	.nv.shared._Z14softmax_kernelPKfPfiii,"aw",@nobits
	.sectionflags	@""
	.align	16
	.zero		1024


//--------------------- .nv.shared._Z19matmul_naive_kernelPKfS0_Pfiiiii --------------------------
	.section	.nv.shared._Z19matmul_naive_kernelPKfS0_Pfiiiii,"aw",@nobits
	.sectionflags	@""
	.align	16
	.zero		1024


//--------------------- .nv.shared._Z14sum_all_kernelPKfPfi --------------------------
	.section	.nv.shared._Z14sum_all_kernelPKfPfi,"aw",@nobits
	.sectionflags	@""
	.align	16
	.zero		1024


//--------------------- .nv.shared._Z14min_all_kernelPKfPfi --------------------------
	.section	.nv.shared._Z14min_all_kernelPKfPfi,"aw",@nobits
	.sectionflags	@""
	.align	16
	.zero		1024


//--------------------- .nv.shared._Z14max_all_kernelPKfPfi --------------------------
	.section	.nv.shared._Z14max_all_kernelPKfPfi,"aw",@nobits
	.sectionflags	@""
	.align	16
	.zero		1024


//--------------------- .nv.shared._Z12round_kernelPKfPfi --------------------------
	.section	.nv.shared._Z12round_kernelPKfPfi,"aw",@nobits
	.sectionflags	@""
	.align	16
	.zero		1024


//--------------------- .nv.shared._Z11ceil_kernelPKfPfi --------------------------
	.section	.nv.shared._Z11ceil_kernelPKfPfi,"aw",@nobits
	.sectionflags	@""
	.align	16
	.zero		1024


//--------------------- .nv.shared._Z12floor_kernelPKfPfi --------------------------
	.section	.nv.shared._Z12floor_kernelPKfPfi,"aw",@nobits
	.sectionflags	@""
	.align	16
	.zero		1024


//--------------------- .nv.shared._Z10tan_kernelPKfPfi --------------------------
	.section	.nv.shared._Z10tan_kernelPKfPfi,"aw",@nobits
	.sectionflags	@""
	.align	16
	.zero		1024


//--------------------- .nv.shared._Z10cos_kernelPKfPfi --------------------------
	.section	.nv.shared._Z10cos_kernelPKfPfi,"aw",@nobits
	.sectionflags	@""
	.align	16
	.zero		1024


//--------------------- .nv.shared._Z10sin_kernelPKfPfi --------------------------
	.section	.nv.shared._Z10sin_kernelPKfPfi,"aw",@nobits
	.sectionflags	@""
	.align	16
	.zero		1024


//--------------------- .nv.shared._Z11silu_kernelPKfPfi --------------------------
	.section	.nv.shared._Z11silu_kernelPKfPfi,"aw",@nobits
	.sectionflags	@""
	.align	16
	.zero		1024


//--------------------- .nv.shared._Z11gelu_kernelPKfPfi --------------------------
	.section	.nv.shared._Z11gelu_kernelPKfPfi,"aw",@nobits
	.sectionflags	@""
	.align	16
	.zero		1024


//--------------------- .nv.shared._Z11tanh_kernelPKfPfi --------------------------
	.section	.nv.shared._Z11tanh_kernelPKfPfi,"aw",@nobits
	.sectionflags	@""
	.align	16
	.zero		1024


//--------------------- .nv.shared._Z15sigmoid_kernel2PKfPfi --------------------------
	.section	.nv.shared._Z15sigmoid_kernel2PKfPfi,"aw",@nobits
	.sectionflags	@""
	.align	16
	.zero		1024


//--------------------- .nv.shared._Z11relu_kernelPKfPfi --------------------------
	.section	.nv.shared._Z11relu_kernelPKfPfi,"aw",@nobits
	.sectionflags	@""
	.align	16
	.zero		1024


//--------------------- .nv.shared._Z11sqrt_kernelPKfPfi --------------------------
	.section	.nv.shared._Z11sqrt_kernelPKfPfi,"aw",@nobits
	.sectionflags	@""
	.align	16
	.zero		1024


//--------------------- .nv.shared._Z10log_kernelPKfPfi --------------------------
	.section	.nv.shared._Z10log_kernelPKfPfi,"aw",@nobits
	.sectionflags	@""
	.align	16
	.zero		1024


//--------------------- .nv.shared._Z10exp_kernelPKfPfi --------------------------
	.section	.nv.shared._Z10exp_kernelPKfPfi,"aw",@nobits
	.sectionflags	@""
	.align	16
	.zero		1024


//--------------------- .nv.shared._Z10abs_kernelPKfPfi --------------------------
	.section	.nv.shared._Z10abs_kernelPKfPfi,"aw",@nobits
	.sectionflags	@""
	.align	16
	.zero		1024


//--------------------- .nv.shared._Z10neg_kernelPKfPfi --------------------------
	.section	.nv.shared._Z10neg_kernelPKfPfi,"aw",@nobits
	.sectionflags	@""
	.align	16
	.zero		1024


//--------------------- .nv.shared._Z9ge_kernelPKfS0_Pfi --------------------------
	.section	.nv.shared._Z9ge_kernelPKfS0_Pfi,"aw",@nobits
	.sectionflags	@""
	.align	16
	.zero		1024


//--------------------- .nv.shared._Z9gt_kernelPKfS0_Pfi --------------------------
	.section	.nv.shared._Z9gt_kernelPKfS0_Pfi,"aw",@nobits
	.sectionflags	@""
	.align	16
	.zero		1024


//--------------------- .nv.shared._Z9le_kernelPKfS0_Pfi --------------------------
	.section	.nv.shared._Z9le_kernelPKfS0_Pfi,"aw",@nobits
	.sectionflags	@""
	.align	16
	.zero		1024


//--------------------- .nv.shared._Z9lt_kernelPKfS0_Pfi --------------------------
	.section	.nv.shared._Z9lt_kernelPKfS0_Pfi,"aw",@nobits
	.sectionflags	@""
	.align	16
	.zero		1024


//--------------------- .nv.shared._Z9ne_kernelPKfS0_Pfi --------------------------
	.section	.nv.shared._Z9ne_kernelPKfS0_Pfi,"aw",@nobits
	.sectionflags	@""
	.align	16
	.zero		1024


//--------------------- .nv.shared._Z9eq_kernelPKfS0_Pfi --------------------------
	.section	.nv.shared._Z9eq_kernelPKfS0_Pfi,"aw",@nobits
	.sectionflags	@""
	.align	16
	.zero		1024


//--------------------- .nv.shared._Z10rem_kernelPKfS0_Pfi --------------------------
	.section	.nv.shared._Z10rem_kernelPKfS0_Pfi,"aw",@nobits
	.sectionflags	@""
	.align	16
	.zero		1024


//--------------------- .nv.shared._Z10pow_kernelPKfS0_Pfi --------------------------
	.section	.nv.shared._Z10pow_kernelPKfS0_Pfi,"aw",@nobits
	.sectionflags	@""
	.align	16
	.zero		1024


//--------------------- .nv.shared._Z10div_kernelPKfS0_Pfi --------------------------
	.section	.nv.shared._Z10div_kernelPKfS0_Pfi,"aw",@nobits
	.sectionflags	@""
	.align	16
	.zero		1024


//--------------------- .nv.shared._Z10mul_kernelPKfS0_Pfi --------------------------
	.section	.nv.shared._Z10mul_kernelPKfS0_Pfi,"aw",@nobits
	.sectionflags	@""
	.align	16
	.zero		1024


//--------------------- .nv.shared._Z10sub_kernelPKfS0_Pfi --------------------------
	.section	.nv.shared._Z10sub_kernelPKfS0_Pfi,"aw",@nobits
	.sectionflags	@""
	.align	16
	.zero		1024


//--------------------- .nv.shared._Z10add_kernelPKfS0_Pfi --------------------------
	.section	.nv.shared._Z10add_kernelPKfS0_Pfi,"aw",@nobits
	.sectionflags	@""
	.align	16
	.zero		1024


//--------------------- .nv.shared._Z12clamp_kernelPKfPfiff --------------------------
	.section	.nv.shared._Z12clamp_kernelPKfPfiff,"aw",@nobits
	.sectionflags	@""
	.align	16
	.zero		1024


//--------------------- .nv.shared._Z17pow_scalar_kernelPKfPfif --------------------------
	.section	.nv.shared._Z17pow_scalar_kernelPKfPfif,"aw",@nobits
	.sectionflags	@""
	.align	16
	.zero		1024


//--------------------- .nv.shared._Z17div_scalar_kernelPKfPfif --------------------------
	.section	.nv.shared._Z17div_scalar_kernelPKfPfif,"aw",@nobits
	.sectionflags	@""
	.align	16
	.zero		1024


//--------------------- .nv.shared._Z17mul_scalar_kernelPKfPfif --------------------------
	.section	.nv.shared._Z17mul_scalar_kernelPKfPfif,"aw",@nobits
	.sectionflags	@""
	.align	16
	.zero		1024


//--------------------- .nv.shared._Z17add_scalar_kernelPKfPfif --------------------------
	.section	.nv.shared._Z17add_scalar_kernelPKfPfif,"aw",@nobits
	.sectionflags	@""
	.align	16
	.zero		1024


//--------------------- .nv.shared._Z18scatter_add_kernelPKfPKxPfiii --------------------------
	.section	.nv.shared._Z18scatter_add_kernelPKfPKxPfiii,"aw",@nobits
	.sectionflags	@""
	.align	16
	.zero		1024


//--------------------- .nv.shared._Z14one_hot_kernelPKxPfii --------------------------
	.section	.nv.shared._Z14one_hot_kernelPKxPfii,"aw",@nobits
	.sectionflags	@""
	.align	16
	.zero		1024


//--------------------- .nv.constant0._Z14dropout_kernelPKfPfiff --------------------------
	.section	.nv.constant0._Z14dropout_kernelPKfPfiff,"a",@progbits
	.sectionflags	@""
	.align	4
.nv.constant0._Z14dropout_kernelPKfPfiff:
	.zero		924


//--------------------- .nv.constant0._Z17avg_pool2d_kernelPKfPfiiiiiiiiii --------------------------
	.section	.nv.constant0._Z17avg_pool2d_kernelPKfPfiiiiiiiiii,"a",@progbits
	.sectionflags	@""
	.align	4
.nv.constant0._Z17avg_pool2d_kernelPKfPfiiiiiiiiii:
	.zero		952


//--------------------- .nv.constant0._Z17max_pool2d_kernelPKfPfiiiiiiiiii --------------------------
	.section	.nv.constant0._Z17max_pool2d_kernelPKfPfiiiiiiiiii,"a",@progbits
	.sectionflags	@""
	.align	4
.nv.constant0._Z17max_pool2d_kernelPKfPfiiiiiiiiii:
	.zero		952


//--------------------- .nv.constant0._Z17layer_norm_kernelPKfS0_S0_Pfiif --------------------------
	.section	.nv.constant0._Z17layer_norm_kernelPKfS0_S0_Pfiif,"a",@progbits
	.sectionflags	@""
	.align	4
.nv.constant0._Z17layer_norm_kernelPKfS0_S0_Pfiif:
	.zero		940


//--------------------- .nv.constant0._Z17batch_norm_kernelPKfS0_S0_S0_S0_Pfiiif --------------------------
	.section	.nv.constant0._Z17batch_norm_kernelPKfS0_S0_S0_S0_Pfiiif,"a",@progbits
	.sectionflags	@""
	.align	4
.nv.constant0._Z17batch_norm_kernelPKfS0_S0_S0_S0_Pfiiif:
	.zero		960


//--------------------- .nv.constant0._Z13conv2d_kernelPKfS0_Pfiiiiiiiiiiiii --------------------------
	.section	.nv.constant0._Z13conv2d_kernelPKfS0_Pfiiiiiiiiiiiii,"a",@progbits
	.sectionflags	@""
	.align	4
.nv.constant0._Z13conv2d_kernelPKfS0_Pfiiiiiiiiiiiii:
	.zero		972


//--------------------- .nv.constant0._Z19broadcast_to_kernelPKfPfPKiS3_ii --------------------------
	.section	.nv.constant0._Z19broadcast_to_kernelPKfPfPKiS3_ii,"a",@progbits
	.sectionflags	@""
	.align	4
.nv.constant0._Z19broadcast_to_kernelPKfPfPKiS3_ii:
	.zero		936


//--------------------- .nv.constant0._Z10cat_kernelPKfS0_Pfiiii --------------------------
	.section	.nv.constant0._Z10cat_kernelPKfS0_Pfiiii,"a",@progbits
	.sectionflags	@""
	.align	4
.nv.constant0._Z10cat_kernelPKfS0_Pfiiii:
	.zero		936


//--------------------- .nv.constant0._Z13narrow_kernelPKfPfiiiii --------------------------
	.section	.nv.constant0._Z13narrow_kernelPKfPfiiiii,"a",@progbits
	.sectionflags	@""
	.align	4
.nv.constant0._Z13narrow_kernelPKfPfiiiii:
	.zero		932


//--------------------- .nv.constant0._Z22reduce_axis_min_kernelPKfPfiii --------------------------
	.section	.nv.constant0._Z22reduce_axis_min_kernelPKfPfiii,"a",@progbits
	.sectionflags	@""
	.align	4
.nv.constant0._Z22reduce_axis_min_kernelPKfPfiii:
	.zero		924


//--------------------- .nv.constant0._Z22reduce_axis_max_kernelPKfPfiii --------------------------
	.section	.nv.constant0._Z22reduce_axis_max_kernelPKfPfiii,"a",@progbits
	.sectionflags	@""
	.align	4
.nv.constant0._Z22reduce_axis_max_kernelPKfPfiii:
	.zero		924


//--------------------- .nv.constant0._Z22reduce_axis_sum_kernelPKfPfiii --------------------------
	.section	.nv.constant0._Z22reduce_axis_sum_kernelPKfPfiii,"a",@progbits
	.sectionflags	@""
	.align	4
.nv.constant0._Z22reduce_axis_sum_kernelPKfPfiii:
	.zero		924


//--------------------- .nv.constant0._Z20broadcast_add_kernelPKfS0_PfPKiS3_S3_ii --------------------------
	.section	.nv.constant0._Z20broadcast_add_kernelPKfS0_PfPKiS3_S3_ii,"a",@progbits
	.sectionflags	@""
	.align	4
.nv.constant0._Z20broadcast_add_kernelPKfS0_PfPKiS3_S3_ii:
	.zero		952


//--------------------- .nv.constant0._Z19transpose_2d_kernelPKfPfii --------------------------
	.section	.nv.constant0._Z19transpose_2d_kernelPKfPfii,"a",@progbits
	.sectionflags	@""
	.align	4
.nv.constant0._Z19transpose_2d_kernelPKfPfii:
	.zero		920


//--------------------- .nv.constant0._Z18causal_mask_kernelPfi --------------------------
	.section	.nv.constant0._Z18causal_mask_kernelPfi,"a",@progbits
	.sectionflags	@""
	.align	4
.nv.constant0._Z18causal_mask_kernelPfi:
	.zero		908


//--------------------- .nv.constant0._Z15rms_norm_kernelPKfPfiif --------------------------
	.section	.nv.constant0._Z15rms_norm_kernelPKfPfiif,"a",@progbits
	.sectionflags	@""
	.align	4
.nv.constant0._Z15rms_norm_kernelPKfPfiif:
	.zero		924


//--------------------- .nv.constant0._Z17where_cond_kernelPKfS0_S0_Pfi --------------------------
	.section	.nv.constant0._Z17where_cond_kernelPKfS0_S0_Pfi,"a",@progbits
	.sectionflags	@""
	.align	4
.nv.constant0._Z17where_cond_kernelPKfS0_S0_Pfi:
	.zero		932


//--------------------- .nv.constant0._Z11tril_kernelPKfPfiiii --------------------------
	.section	.nv.constant0._Z11tril_kernelPKfPfiiii,"a",@progbits
	.sectionflags	@""
	.align	4
.nv.constant0._Z11tril_kernelPKfPfiiii:
	.zero		928


//--------------------- .nv.constant0._Z20cross_entropy_kernelPKfPKxPfii --------------------------
	.section	.nv.constant0._Z20cross_entropy_kernelPKfPKxPfii,"a",@progbits
	.sectionflags	@""
	.align	4
.nv.constant0._Z20cross_entropy_kernelPKfPKxPfii:
	.zero		928


//--------------------- .nv.constant0._Z16embedding_kernelPKfPKxPfiii --------------------------
	.section	.nv.constant0._Z16embedding_kernelPKfPKxPfiii,"a",@progbits
	.sectionflags	@""
	.align	4
.nv.constant0._Z16embedding_kernelPKfPKxPfiii:
	.zero		932


//--------------------- .nv.constant0._Z14softmax_kernelPKfPfiii --------------------------
	.section	.nv.constant0._Z14softmax_kernelPKfPfiii,"a",@progbits
	.sectionflags	@""
	.align	4
.nv.constant0._Z14softmax_kernelPKfPfiii:
	.zero		924


//--------------------- .nv.constant0._Z19matmul_naive_kernelPKfS0_Pfiiiii --------------------------
	.section	.nv.constant0._Z19matmul_naive_kernelPKfS0_Pfiiiii,"a",@progbits
	.sectionflags	@""
	.align	4
.nv.constant0._Z19matmul_naive_kernelPKfS0_Pfiiiii:
	.zero		940


//--------------------- .nv.constant0._Z14sum_all_kernelPKfPfi --------------------------
	.section	.nv.constant0._Z14sum_all_kernelPKfPfi,"a",@progbits
	.sectionflags	@""
	.align	4
.nv.constant0._Z14sum_all_kernelPKfPfi:
	.zero		916


//--------------------- .nv.constant0._Z14min_all_kernelPKfPfi --------------------------
	.section	.nv.constant0._Z14min_all_kernelPKfPfi,"a",@progbits
	.sectionflags	@""
	.align	4
.nv.constant0._Z14min_all_kernelPKfPfi:
	.zero		916


//--------------------- .nv.constant0._Z14max_all_kernelPKfPfi --------------------------
	.section	.nv.constant0._Z14max_all_kernelPKfPfi,"a",@progbits
	.sectionflags	@""
	.align	4
.nv.constant0._Z14max_all_kernelPKfPfi:
	.zero		916


//--------------------- .nv.constant0._Z12round_kernelPKfPfi --------------------------
	.section	.nv.constant0._Z12round_kernelPKfPfi,"a",@progbits
	.sectionflags	@""
	.align	4
.nv.constant0._Z12round_kernelPKfPfi:
	.zero		916


//--------------------- .nv.constant0._Z11ceil_kernelPKfPfi --------------------------
	.section	.nv.constant0._Z11ceil_kernelPKfPfi,"a",@progbits
	.sectionflags	@""
	.align	4
.nv.constant0._Z11ceil_kernelPKfPfi:
	.zero		916


//--------------------- .nv.constant0._Z12floor_kernelPKfPfi --------------------------
	.section	.nv.constant0._Z12floor_kernelPKfPfi,"a",@progbits
	.sectionflags	@""
	.align	4
.nv.constant0._Z12floor_kernelPKfPfi:
	.zero		916


//--------------------- .nv.constant0._Z10tan_kernelPKfPfi --------------------------
	.section	.nv.constant0._Z10tan_kernelPKfPfi,"a",@progbits
	.sectionflags	@""
	.align	4
.nv.constant0._Z10tan_kernelPKfPfi:
	.zero		916


//--------------------- .nv.constant0._Z10cos_kernelPKfPfi --------------------------
	.section	.nv.constant0._Z10cos_kernelPKfPfi,"a",@progbits
	.sectionflags	@""
	.align	4
.nv.constant0._Z10cos_kernelPKfPfi:
	.zero		916


//--------------------- .nv.constant0._Z10sin_kernelPKfPfi --------------------------
	.section	.nv.constant0._Z10sin_kernelPKfPfi,"a",@progbits
	.sectionflags	@""
	.align	4
.nv.constant0._Z10sin_kernelPKfPfi:
	.zero		916


//--------------------- .nv.constant0._Z11silu_kernelPKfPfi --------------------------
	.section	.nv.constant0._Z11silu_kernelPKfPfi,"a",@progbits
	.sectionflags	@""
	.align	4
.nv.constant0._Z11silu_kernelPKfPfi:
	.zero		916


//--------------------- .nv.constant0._Z11gelu_kernelPKfPfi --------------------------
	.section	.nv.constant0._Z11gelu_kernelPKfPfi,"a",@progbits
	.sectionflags	@""
	.align	4
.nv.constant0._Z11gelu_kernelPKfPfi:
	.zero		916


//--------------------- .nv.constant0._Z11tanh_kernelPKfPfi --------------------------
	.section	.nv.constant0._Z11tanh_kernelPKfPfi,"a",@progbits
	.sectionflags	@""
	.align	4
.nv.constant0._Z11tanh_kernelPKfPfi:
	.zero		916


//--------------------- .nv.constant0._Z15sigmoid_kernel2PKfPfi --------------------------
	.section	.nv.constant0._Z15sigmoid_kernel2PKfPfi,"a",@progbits
	.sectionflags	@""
	.align	4
.nv.constant0._Z15sigmoid_kernel2PKfPfi:
	.zero		916


//--------------------- .nv.constant0._Z11relu_kernelPKfPfi --------------------------
	.section	.nv.constant0._Z11relu_kernelPKfPfi,"a",@progbits
	.sectionflags	@""
	.align	4
.nv.constant0._Z11relu_kernelPKfPfi:
	.zero		916


//--------------------- .nv.constant0._Z11sqrt_kernelPKfPfi --------------------------
	.section	.nv.constant0._Z11sqrt_kernelPKfPfi,"a",@progbits
	.sectionflags	@""
	.align	4
.nv.constant0._Z11sqrt_kernelPKfPfi:
	.zero		916


//--------------------- .nv.constant0._Z10log_kernelPKfPfi --------------------------
	.section	.nv.constant0._Z10log_kernelPKfPfi,"a",@progbits
	.sectionflags	@""
	.align	4
.nv.constant0._Z10log_kernelPKfPfi:
	.zero		916


//--------------------- .nv.constant0._Z10exp_kernelPKfPfi --------------------------
	.section	.nv.constant0._Z10exp_kernelPKfPfi,"a",@progbits
	.sectionflags	@""
	.align	4
.nv.constant0._Z10exp_kernelPKfPfi:
	.zero		916


//--------------------- .nv.constant0._Z10abs_kernelPKfPfi --------------------------
	.section	.nv.constant0._Z10abs_kernelPKfPfi,"a",@progbits
	.sectionflags	@""
	.align	4
.nv.constant0._Z10abs_kernelPKfPfi:
	.zero		916


//--------------------- .nv.constant0._Z10neg_kernelPKfPfi --------------------------
	.section	.nv.constant0._Z10neg_kernelPKfPfi,"a",@progbits
	.sectionflags	@""
	.align	4
.nv.constant0._Z10neg_kernelPKfPfi:
	.zero		916


//--------------------- .nv.constant0._Z9ge_kernelPKfS0_Pfi --------------------------
	.section	.nv.constant0._Z9ge_kernelPKfS0_Pfi,"a",@progbits
	.sectionflags	@""
	.align	4
.nv.constant0._Z9ge_kernelPKfS0_Pfi:
	.zero		924


//--------------------- .nv.constant0._Z9gt_kernelPKfS0_Pfi --------------------------
	.section	.nv.constant0._Z9gt_kernelPKfS0_Pfi,"a",@progbits
	.sectionflags	@""
	.align	4
.nv.constant0._Z9gt_kernelPKfS0_Pfi:
	.zero		924


//--------------------- .nv.constant0._Z9le_kernelPKfS0_Pfi --------------------------
	.section	.nv.constant0._Z9le_kernelPKfS0_Pfi,"a",@progbits
	.sectionflags	@""
	.align	4
.nv.constant0._Z9le_kernelPKfS0_Pfi:
	.zero		924


//--------------------- .nv.constant0._Z9lt_kernelPKfS0_Pfi --------------------------
	.section	.nv.constant0._Z9lt_kernelPKfS0_Pfi,"a",@progbits
	.sectionflags	@""
	.align	4
.nv.constant0._Z9lt_kernelPKfS0_Pfi:
	.zero		924


//--------------------- .nv.constant0._Z9ne_kernelPKfS0_Pfi --------------------------
	.section	.nv.constant0._Z9ne_kernelPKfS0_Pfi,"a",@progbits
	.sectionflags	@""
	.align	4
.nv.constant0._Z9ne_kernelPKfS0_Pfi:
	.zero		924


//--------------------- .nv.constant0._Z9eq_kernelPKfS0_Pfi --------------------------
	.section	.nv.constant0._Z9eq_kernelPKfS0_Pfi,"a",@progbits
	.sectionflags	@""
	.align	4
.nv.constant0._Z9eq_kernelPKfS0_Pfi:
	.zero		924


//--------------------- .nv.constant0._Z10rem_kernelPKfS0_Pfi --------------------------
	.section	.nv.constant0._Z10rem_kernelPKfS0_Pfi,"a",@progbits
	.sectionflags	@""
	.align	4
.nv.constant0._Z10rem_kernelPKfS0_Pfi:
	.zero		924


//--------------------- .nv.constant0._Z10pow_kernelPKfS0_Pfi --------------------------
	.section	.nv.constant0._Z10pow_kernelPKfS0_Pfi,"a",@progbits
	.sectionflags	@""
	.align	4
.nv.constant0._Z10pow_kernelPKfS0_Pfi:
	.zero		924


//--------------------- .nv.constant0._Z10div_kernelPKfS0_Pfi --------------------------
	.section	.nv.constant0._Z10div_kernelPKfS0_Pfi,"a",@progbits
	.sectionflags	@""
	.align	4
.nv.constant0._Z10div_kernelPKfS0_Pfi:
	.zero		924


//--------------------- .nv.constant0._Z10mul_kernelPKfS0_Pfi --------------------------
	.section	.nv.constant0._Z10mul_kernelPKfS0_Pfi,"a",@progbits
	.sectionflags	@""
	.align	4
.nv.constant0._Z10mul_kernelPKfS0_Pfi:
	.zero		924


//--------------------- .nv.constant0._Z10sub_kernelPKfS0_Pfi --------------------------
	.section	.nv.constant0._Z10sub_kernelPKfS0_Pfi,"a",@progbits
	.sectionflags	@""
	.align	4
.nv.constant0._Z10sub_kernelPKfS0_Pfi:
	.zero		924


//--------------------- .nv.constant0._Z10add_kernelPKfS0_Pfi --------------------------
	.section	.nv.constant0._Z10add_kernelPKfS0_Pfi,"a",@progbits
	.sectionflags	@""
	.align	4
.nv.constant0._Z10add_kernelPKfS0_Pfi:
	.zero		924


//--------------------- .nv.constant0._Z12clamp_kernelPKfPfiff --------------------------
	.section	.nv.constant0._Z12clamp_kernelPKfPfiff,"a",@progbits
	.sectionflags	@""
	.align	4
.nv.constant0._Z12clamp_kernelPKfPfiff:
	.zero		924


//--------------------- .nv.constant0._Z17pow_scalar_kernelPKfPfif --------------------------
	.section	.nv.constant0._Z17pow_scalar_kernelPKfPfif,"a",@progbits
	.sectionflags	@""
	.align	4
.nv.constant0._Z17pow_scalar_kernelPKfPfif:
	.zero		920


//--------------------- .nv.constant0._Z17div_scalar_kernelPKfPfif --------------------------
	.section	.nv.constant0._Z17div_scalar_kernelPKfPfif,"a",@progbits
	.sectionflags	@""
	.align	4
.nv.constant0._Z17div_scalar_kernelPKfPfif:
	.zero		920


//--------------------- .nv.constant0._Z17mul_scalar_kernelPKfPfif --------------------------
	.section	.nv.constant0._Z17mul_scalar_kernelPKfPfif,"a",@progbits
	.sectionflags	@""
	.align	4
.nv.constant0._Z17mul_scalar_kernelPKfPfif:
	.zero		920


//--------------------- .nv.constant0._Z17add_scalar_kernelPKfPfif --------------------------
	.section	.nv.constant0._Z17add_scalar_kernelPKfPfif,"a",@progbits
	.sectionflags	@""
	.align	4
.nv.constant0._Z17add_scalar_kernelPKfPfif:
	.zero		920


//--------------------- .nv.constant0._Z18scatter_add_kernelPKfPKxPfiii --------------------------
	.section	.nv.constant0._Z18scatter_add_kernelPKfPKxPfiii,"a",@progbits
	.sectionflags	@""
	.align	4
.nv.constant0._Z18scatter_add_kernelPKfPKxPfiii:
	.zero		932


//--------------------- .nv.constant0._Z14one_hot_kernelPKxPfii --------------------------
	.section	.nv.constant0._Z14one_hot_kernelPKxPfii,"a",@progbits
	.sectionflags	@""
	.align	4
.nv.constant0._Z14one_hot_kernelPKxPfii:
	.zero		920


//--------------------- SYMBOLS --------------------------

	.type		.nv.reservedSmem.offset0,@object
	.size		.nv.reservedSmem.offset0,0x4
	.type		.nv.reservedSmem.cap,@object
	.size		.nv.reservedSmem.cap,0x4
